// auto-generated by cutlass_sweep.conv — config: {"arch": "sm_100", "cluster_m": 2, "cluster_n": 1, "conv_kind": "dgrad", "dtype": "tf32", "ndim": 2, "tile_k": 64, "tile_m": 128, "tile_n": 128}
#include "cutlass/cutlass.h"
#include "cute/tensor.hpp"
#include "cutlass/kernel_hardware_info.hpp"
#include "cutlass/conv/convolution.h"
#include "cutlass/conv/dispatch_policy.hpp"
#include "cutlass/conv/collective/collective_builder.hpp"
#include "cutlass/conv/kernel/conv_universal.hpp"
#include "cutlass/conv/device/conv_universal_adapter.hpp"
#include "cutlass/epilogue/collective/collective_builder.hpp"

using namespace cute;
using Elem = cutlass::tfloat32_t;
using Acc  = float;
using LayoutAB = cutlass::layout::TensorNHWC;
using LayoutC  = cutlass::layout::TensorNHWC;
constexpr auto ConvOp = cutlass::conv::Operator::kDgrad;
using TileShape    = Shape<_128, _128, Shape<_64>>;
using ClusterShape = Shape<_2, _1, _1>;

using CollectiveEpilogue = typename cutlass::epilogue::collective::CollectiveBuilder<
    cutlass::arch::Sm100, cutlass::arch::OpClassTensorOp,
    TileShape, ClusterShape,
    cutlass::epilogue::collective::EpilogueTileAuto,
    Acc, Acc,
    Elem, LayoutC, 128 / cutlass::sizeof_bits<Elem>::value,
    Elem, LayoutC, 128 / cutlass::sizeof_bits<Elem>::value,
    cutlass::epilogue::collective::EpilogueScheduleAuto
  >::CollectiveOp;

using CollectiveMainloop = typename cutlass::conv::collective::CollectiveBuilder<
    cutlass::arch::Sm100, cutlass::arch::OpClassTensorOp, ConvOp,
    Elem, LayoutAB, 128 / cutlass::sizeof_bits<Elem>::value,
    Elem, LayoutAB, 128 / cutlass::sizeof_bits<Elem>::value,
    Acc,
    TileShape, ClusterShape,
    cutlass::conv::collective::StageCountAutoCarveout<
        static_cast<int>(sizeof(typename CollectiveEpilogue::SharedStorage))>,
    cutlass::conv::collective::KernelScheduleAuto
  >::CollectiveOp;

using ProblemShape = cutlass::conv::ConvProblemShape<
    ConvOp, CollectiveMainloop::DispatchPolicy::NumSpatialDimensions>;
using ConvKernel = cutlass::conv::kernel::ConvUniversal<
    ProblemShape, CollectiveMainloop, CollectiveEpilogue>;
using Conv = cutlass::conv::device::ConvUniversalAdapter<ConvKernel>;

auto* _anchor = &cutlass::device_kernel<ConvKernel>;


// ===== COMPILED SASS (sm_100a) =====

	.target	sm_100a

	.elftype	@"ET_EXEC"


//--------------------- .note.nv.tkinfo           --------------------------
	.section	.note.nv.tkinfo,"",@"SHT_NOTE"
	.sectionflags	@"SHF_NOTE_NV_TKINFO"
	.tkinfo
        /*0018*/ 	.word	0x00000002
        /*0030*/ 	.string	""
        /*0030*/ 	.string	"ptxas"
        /*0030*/ 	.string	"Cuda compilation tools, release 13.0, V13.0.88"
        /*0030*/ 	.string	"Build cuda_13.0.r13.0/compiler.36424714_0"
        /*0030*/ 	.string	"-arch sm_100a -m 64 "



//--------------------- .note.nv.cuinfo           --------------------------
	.section	.note.nv.cuinfo,"",@"SHT_NOTE"
	.sectionflags	@"SHF_NOTE_NV_CUINFO"
        /*0018*/ 	.short	0x0002
        /*001a*/ 	.short	0x0064
        /*001c*/ 	.short	0x0082
	.zero		2


//--------------------- .nv.info                  --------------------------
	.section	.nv.info,"",@"SHT_CUDA_INFO"
	.align	4


	//----- nvinfo : EIATTR_REGCOUNT
	.align		4
        /*0000*/ 	.byte	0x04, 0x2f
        /*0002*/ 	.short	(.L_19 - .L_18)
	.align		4
.L_18:
        /*0004*/ 	.word	index@(_ZN7cutlass13device_kernelINS_4conv6kernel13ConvUniversalINS1_16ConvProblemShapeILNS1_8OperatorE1ELi2EEENS1_10collective14CollectiveConvINS1_47MainloopSm100TmaUmmaWarpSpecializedImplicitGemmILS5_1ELi6ELi2ELi1ELi2EN4cute5tupleIJNSA_1CILi2EEENSC_ILi1EEESE_EEEEENSB_IJNSC_ILi128EEESH_NSB_IJNSC_ILi64EEEEEEEEENS_10tfloat32_tESL_NSA_8TiledMMAINSA_8MMA_AtomIJNSA_23SM100_MMA_TF32_2x1SM_SSISL_SL_fLi128ELi128ELNSA_4UMMA5MajorE0ELSQ_1ELNSP_7ScaleInE0ELSR_0EEEEEENSA_6LayoutINSB_IJSE_SE_SE_EEENSB_IJNSC_ILi0EEESW_SW_EEEEENSB_IJNSA_10UnderscoreESZ_SZ_EEEEENS7_6detail27Sm100ImplicitGemmTileTraitsINSA_25SM100_TMA_2SM_LOAD_IM2COLENSA_14ComposedLayoutINSA_7SwizzleILi3ELi4ELi3EEENSA_18smem_ptr_flag_bitsILi32EEENSU_INSB_IJNSC_ILi8EEENSC_ILi32EEEEEENSB_IJS1B_SE_EEEEEEEvEENS13_INSA_18SM100_TMA_2SM_LOADENS15_INS16_ILi2ELi5ELi2EEES19_NSU_INSB_IJS1B_NSC_ILi4EEEEEENSB_IJSE_S1B_EEEEEEEvEEEENS_8epilogue10collective18CollectiveEpilogueINS1Q_23Sm100TmaWarpSpecializedILi4ELi2ELi16ELb1ELb0EEEJNSB_IJSI_SH_SJ_EEENSB_IJNSU_ISI_SE_EENSU_INSB_IJNSC_ILi16EEESD_EEENSB_IJSE_SI_EEEEEEEESL_NSB_IJNSB_IJlllEEESE_SW_EEESL_S23_NS1Q_6fusion15FusionCallbacksIS1U_NS24_17LinearCombinationISL_fSL_fLNS_15FloatRoundStyleE2EEES1V_S21_JEEENSA_5SM1004TMEM4LOAD26SM100_TMEM_LOAD_32dp32b16xENSA_20SM90_TMA_LOAD_IM2COLENS15_INS16_ILi2ELi4ELi3EEES19_NSU_INSB_IJS1A_S1X_EEENSB_IJS1X_SE_EEEEEEENSA_39AutoVectorizingCopyWithAssumedAlignmentILi128EEENSA_21SM90_TMA_STORE_IM2COLES2J_S2L_S2L_EEEvvEEEEvNT_6ParamsE)
        /*0008*/ 	.word	0x00000060


	//----- nvinfo : EIATTR_FRAME_SIZE
	.align		4
.L_19:
        /*000c*/ 	.byte	0x04, 0x11
        /*000e*/ 	.short	(.L_21 - .L_20)
	.align		4
.L_20:
        /*0010*/ 	.word	index@($__internal_2_$__cuda_sm10x_tcgen05_guardrail_trap_unallocated_columns_being_dealloced)
        /*0014*/ 	.word	0x00000008


	//----- nvinfo : EIATTR_FRAME_SIZE
	.align		4
.L_21:
        /*0018*/ 	.byte	0x04, 0x11
        /*001a*/ 	.short	(.L_23 - .L_22)
	.align		4
.L_22:
        /*001c*/ 	.word	index@($__internal_1_$__cuda_sm10x_tcgen05_guardrail_trap_phase_invalid_during_alloc)
        /*0020*/ 	.word	0x00000008


	//----- nvinfo : EIATTR_FRAME_SIZE
	.align		4
.L_23:
        /*0024*/ 	.byte	0x04, 0x11
        /*0026*/ 	.short	(.L_25 - .L_24)
	.align		4
.L_24:
        /*0028*/ 	.word	index@($__internal_0_$__cuda_sm10x_tcgen05_guardrail_trap_col_being_dealloced_not_returned_by_alloc)
        /*002c*/ 	.word	0x00000008


	//----- nvinfo : EIATTR_FRAME_SIZE
	.align		4
.L_25:
        /*0030*/ 	.byte	0x04, 0x11
        /*0032*/ 	.short	(.L_27 - .L_26)
	.align		4
.L_26:
        /*0034*/ 	.word	index@(_ZN7cutlass13device_kernelINS_4conv6kernel13ConvUniversalINS1_16ConvProblemShapeILNS1_8OperatorE1ELi2EEENS1_10collective14CollectiveConvINS1_47MainloopSm100TmaUmmaWarpSpecializedImplicitGemmILS5_1ELi6ELi2ELi1ELi2EN4cute5tupleIJNSA_1CILi2EEENSC_ILi1EEESE_EEEEENSB_IJNSC_ILi128EEESH_NSB_IJNSC_ILi64EEEEEEEEENS_10tfloat32_tESL_NSA_8TiledMMAINSA_8MMA_AtomIJNSA_23SM100_MMA_TF32_2x1SM_SSISL_SL_fLi128ELi128ELNSA_4UMMA5MajorE0ELSQ_1ELNSP_7ScaleInE0ELSR_0EEEEEENSA_6LayoutINSB_IJSE_SE_SE_EEENSB_IJNSC_ILi0EEESW_SW_EEEEENSB_IJNSA_10UnderscoreESZ_SZ_EEEEENS7_6detail27Sm100ImplicitGemmTileTraitsINSA_25SM100_TMA_2SM_LOAD_IM2COLENSA_14ComposedLayoutINSA_7SwizzleILi3ELi4ELi3EEENSA_18smem_ptr_flag_bitsILi32EEENSU_INSB_IJNSC_ILi8EEENSC_ILi32EEEEEENSB_IJS1B_SE_EEEEEEEvEENS13_INSA_18SM100_TMA_2SM_LOADENS15_INS16_ILi2ELi5ELi2EEES19_NSU_INSB_IJS1B_NSC_ILi4EEEEEENSB_IJSE_S1B_EEEEEEEvEEEENS_8epilogue10collective18CollectiveEpilogueINS1Q_23Sm100TmaWarpSpecializedILi4ELi2ELi16ELb1ELb0EEEJNSB_IJSI_SH_SJ_EEENSB_IJNSU_ISI_SE_EENSU_INSB_IJNSC_ILi16EEESD_EEENSB_IJSE_SI_EEEEEEEESL_NSB_IJNSB_IJlllEEESE_SW_EEESL_S23_NS1Q_6fusion15FusionCallbacksIS1U_NS24_17LinearCombinationISL_fSL_fLNS_15FloatRoundStyleE2EEES1V_S21_JEEENSA_5SM1004TMEM4LOAD26SM100_TMEM_LOAD_32dp32b16xENSA_20SM90_TMA_LOAD_IM2COLENS15_INS16_ILi2ELi4ELi3EEES19_NSU_INSB_IJS1A_S1X_EEENSB_IJS1X_SE_EEEEEEENSA_39AutoVectorizingCopyWithAssumedAlignmentILi128EEENSA_21SM90_TMA_STORE_IM2COLES2J_S2L_S2L_EEEvvEEEEvNT_6ParamsE)
        /*0038*/ 	.word	0x00000008


	//----- nvinfo : EIATTR_MIN_STACK_SIZE
	.align		4
.L_27:
        /*003c*/ 	.byte	0x04, 0x12
        /*003e*/ 	.short	(.L_29 - .L_28)
	.align		4
.L_28:
        /*0040*/ 	.word	index@(_ZN7cutlass13device_kernelINS_4conv6kernel13ConvUniversalINS1_16ConvProblemShapeILNS1_8OperatorE1ELi2EEENS1_10collective14CollectiveConvINS1_47MainloopSm100TmaUmmaWarpSpecializedImplicitGemmILS5_1ELi6ELi2ELi1ELi2EN4cute5tupleIJNSA_1CILi2EEENSC_ILi1EEESE_EEEEENSB_IJNSC_ILi128EEESH_NSB_IJNSC_ILi64EEEEEEEEENS_10tfloat32_tESL_NSA_8TiledMMAINSA_8MMA_AtomIJNSA_23SM100_MMA_TF32_2x1SM_SSISL_SL_fLi128ELi128ELNSA_4UMMA5MajorE0ELSQ_1ELNSP_7ScaleInE0ELSR_0EEEEEENSA_6LayoutINSB_IJSE_SE_SE_EEENSB_IJNSC_ILi0EEESW_SW_EEEEENSB_IJNSA_10UnderscoreESZ_SZ_EEEEENS7_6detail27Sm100ImplicitGemmTileTraitsINSA_25SM100_TMA_2SM_LOAD_IM2COLENSA_14ComposedLayoutINSA_7SwizzleILi3ELi4ELi3EEENSA_18smem_ptr_flag_bitsILi32EEENSU_INSB_IJNSC_ILi8EEENSC_ILi32EEEEEENSB_IJS1B_SE_EEEEEEEvEENS13_INSA_18SM100_TMA_2SM_LOADENS15_INS16_ILi2ELi5ELi2EEES19_NSU_INSB_IJS1B_NSC_ILi4EEEEEENSB_IJSE_S1B_EEEEEEEvEEEENS_8epilogue10collective18CollectiveEpilogueINS1Q_23Sm100TmaWarpSpecializedILi4ELi2ELi16ELb1ELb0EEEJNSB_IJSI_SH_SJ_EEENSB_IJNSU_ISI_SE_EENSU_INSB_IJNSC_ILi16EEESD_EEENSB_IJSE_SI_EEEEEEEESL_NSB_IJNSB_IJlllEEESE_SW_EEESL_S23_NS1Q_6fusion15FusionCallbacksIS1U_NS24_17LinearCombinationISL_fSL_fLNS_15FloatRoundStyleE2EEES1V_S21_JEEENSA_5SM1004TMEM4LOAD26SM100_TMEM_LOAD_32dp32b16xENSA_20SM90_TMA_LOAD_IM2COLENS15_INS16_ILi2ELi4ELi3EEES19_NSU_INSB_IJS1A_S1X_EEENSB_IJS1X_SE_EEEEEEENSA_39AutoVectorizingCopyWithAssumedAlignmentILi128EEENSA_21SM90_TMA_STORE_IM2COLES2J_S2L_S2L_EEEvvEEEEvNT_6ParamsE)
        /*0044*/ 	.word	0x00000008
.L_29:


//--------------------- .nv.compat                --------------------------
	.section	.nv.compat,"",@"SHT_CUDA_COMPAT_INFO"
	.align	4
        /*0000*/ 	.byte	0x02, 0x09, 0x01, 0x00, 0x02, 0x02, 0x02, 0x00, 0x02, 0x05, 0x05, 0x00, 0x03, 0x07, 0x01, 0x01
        /*0010*/ 	.byte	0x02, 0x03, 0x01, 0x00, 0x02, 0x06, 0x01, 0x00, 0x04, 0x0b, 0x08, 0x00, 0x09, 0x00, 0x00, 0x00
        /*0020*/ 	.byte	0x00, 0x00, 0x00, 0x00


//--------------------- .nv.info._ZN7cutlass13device_kernelINS_4conv6kernel13ConvUniversalINS1_16ConvProblemShapeILNS1_8OperatorE1ELi2EEENS1_10collective14CollectiveConvINS1_47MainloopSm100TmaUmmaWarpSpecializedImplicitGemmILS5_1ELi6ELi2ELi1ELi2EN4cute5tupleIJNSA_1CILi2EEENSC_ILi1EEESE_EEEEENSB_IJNSC_ILi128EEESH_NSB_IJNSC_ILi64EEEEEEEEENS_10tfloat32_tESL_NSA_8TiledMMAINSA_8MMA_AtomIJNSA_23SM100_MMA_TF32_2x1SM_SSISL_SL_fLi128ELi128ELNSA_4UMMA5MajorE0ELSQ_1ELNSP_7ScaleInE0ELSR_0EEEEEENSA_6LayoutINSB_IJSE_SE_SE_EEENSB_IJNSC_ILi0EEESW_SW_EEEEENSB_IJNSA_10UnderscoreESZ_SZ_EEEEENS7_6detail27Sm100ImplicitGemmTileTraitsINSA_25SM100_TMA_2SM_LOAD_IM2COLENSA_14ComposedLayoutINSA_7SwizzleILi3ELi4ELi3EEENSA_18smem_ptr_flag_bitsILi32EEENSU_INSB_IJNSC_ILi8EEENSC_ILi32EEEEEENSB_IJS1B_SE_EEEEEEEvEENS13_INSA_18SM100_TMA_2SM_LOADENS15_INS16_ILi2ELi5ELi2EEES19_NSU_INSB_IJS1B_NSC_ILi4EEEEEENSB_IJSE_S1B_EEEEEEEvEEEENS_8epilogue10collective18CollectiveEpilogueINS1Q_23Sm100TmaWarpSpecializedILi4ELi2ELi16ELb1ELb0EEEJNSB_IJSI_SH_SJ_EEENSB_IJNSU_ISI_SE_EENSU_INSB_IJNSC_ILi16EEESD_EEENSB_IJSE_SI_EEEEEEEESL_NSB_IJNSB_IJlllEEESE_SW_EEESL_S23_NS1Q_6fusion15FusionCallbacksIS1U_NS24_17LinearCombinationISL_fSL_fLNS_15FloatRoundStyleE2EEES1V_S21_JEEENSA_5SM1004TMEM4LOAD26SM100_TMEM_LOAD_32dp32b16xENSA_20SM90_TMA_LOAD_IM2COLENS15_INS16_ILi2ELi4ELi3EEES19_NSU_INSB_IJS1A_S1X_EEENSB_IJS1X_SE_EEEEEEENSA_39AutoVectorizingCopyWithAssumedAlignmentILi128EEENSA_21SM90_TMA_STORE_IM2COLES2J_S2L_S2L_EEEvvEEEEvNT_6ParamsE --------------------------
	.section	.nv.info._ZN7cutlass13device_kernelINS_4conv6kernel13ConvUniversalINS1_16ConvProblemShapeILNS1_8OperatorE1ELi2EEENS1_10collective14CollectiveConvINS1_47MainloopSm100TmaUmmaWarpSpecializedImplicitGemmILS5_1ELi6ELi2ELi1ELi2EN4cute5tupleIJNSA_1CILi2EEENSC_ILi1EEESE_EEEEENSB_IJNSC_ILi128EEESH_NSB_IJNSC_ILi64EEEEEEEEENS_10tfloat32_tESL_NSA_8TiledMMAINSA_8MMA_AtomIJNSA_23SM100_MMA_TF32_2x1SM_SSISL_SL_fLi128ELi128ELNSA_4UMMA5MajorE0ELSQ_1ELNSP_7ScaleInE0ELSR_0EEEEEENSA_6LayoutINSB_IJSE_SE_SE_EEENSB_IJNSC_ILi0EEESW_SW_EEEEENSB_IJNSA_10UnderscoreESZ_SZ_EEEEENS7_6detail27Sm100ImplicitGemmTileTraitsINSA_25SM100_TMA_2SM_LOAD_IM2COLENSA_14ComposedLayoutINSA_7SwizzleILi3ELi4ELi3EEENSA_18smem_ptr_flag_bitsILi32EEENSU_INSB_IJNSC_ILi8EEENSC_ILi32EEEEEENSB_IJS1B_SE_EEEEEEEvEENS13_INSA_18SM100_TMA_2SM_LOADENS15_INS16_ILi2ELi5ELi2EEES19_NSU_INSB_IJS1B_NSC_ILi4EEEEEENSB_IJSE_S1B_EEEEEEEvEEEENS_8epilogue10collective18CollectiveEpilogueINS1Q_23Sm100TmaWarpSpecializedILi4ELi2ELi16ELb1ELb0EEEJNSB_IJSI_SH_SJ_EEENSB_IJNSU_ISI_SE_EENSU_INSB_IJNSC_ILi16EEESD_EEENSB_IJSE_SI_EEEEEEEESL_NSB_IJNSB_IJlllEEESE_SW_EEESL_S23_NS1Q_6fusion15FusionCallbacksIS1U_NS24_17LinearCombinationISL_fSL_fLNS_15FloatRoundStyleE2EEES1V_S21_JEEENSA_5SM1004TMEM4LOAD26SM100_TMEM_LOAD_32dp32b16xENSA_20SM90_TMA_LOAD_IM2COLENS15_INS16_ILi2ELi4ELi3EEES19_NSU_INSB_IJS1A_S1X_EEENSB_IJS1X_SE_EEEEEEENSA_39AutoVectorizingCopyWithAssumedAlignmentILi128EEENSA_21SM90_TMA_STORE_IM2COLES2J_S2L_S2L_EEEvvEEEEvNT_6ParamsE,"",@"SHT_CUDA_INFO"
	.sectionflags	@""
	.align	4


	//----- nvinfo : EIATTR_CUDA_API_VERSION
	.align		4
        /*0000*/ 	.byte	0x04, 0x37
        /*0002*/ 	.short	(.L_31 - .L_30)
.L_30:
        /*0004*/ 	.word	0x00000082


	//----- nvinfo : EIATTR_KPARAM_INFO
	.align		4
.L_31:
        /*0008*/ 	.byte	0x04, 0x17
        /*000a*/ 	.short	(.L_33 - .L_32)
.L_32:
        /*000c*/ 	.word	0x00000000
        /*0010*/ 	.short	0x0000
        /*0012*/ 	.short	0x0000
        /*0014*/ 	.byte	0x00, 0xf0, 0x01, 0x20


	//----- nvinfo : EIATTR_AT_ENTRY_FRAGMENTS
	.align		4
.L_33:
        /*0018*/ 	.byte	0x04, 0x4f
        /*001a*/ 	.short	(.L_35 - .L_34)


	//   ....[0]....
.L_34:
        /*001c*/ 	.word	0x00000007


	//----- nvinfo : EIATTR_RESERVED_SMEM_USED
	.align		4
.L_35:
        /*0020*/ 	.byte	0x01, 0x41
	.zero		2


	//----- nvinfo : EIATTR_SPARSE_MMA_MASK
	.align		4
        /*0024*/ 	.byte	0x03, 0x50
        /*0026*/ 	.short	0x0000


	//----- nvinfo : EIATTR_TCGEN05_2CTA_USED
	.align		4
        /*0028*/ 	.byte	0x01, 0x52
	.zero		2


	//----- nvinfo : EIATTR_MAXREG_COUNT
	.align		4
        /*002c*/ 	.byte	0x03, 0x1b
        /*002e*/ 	.short	0x00ff


	//----- nvinfo : EIATTR_NUM_BARRIERS
	.align		4
        /*0030*/ 	.byte	0x02, 0x4c
        /*0032*/ 	.byte	0x07
	.zero		1


	//----- nvinfo : EIATTR_EXTERNS
	.align		4
        /*0034*/ 	.byte	0x04, 0x0f
        /*0036*/ 	.short	(.L_37 - .L_36)


	//   ....[0]....
	.align		4
.L_36:
        /*0038*/ 	.word	index@(__assertfail)


	//----- nvinfo : EIATTR_MERCURY_ISA_VERSION
	.align		4
.L_37:
        /*003c*/ 	.byte	0x03, 0x5f
        /*003e*/ 	.short	0x0101


	//----- nvinfo : EIATTR_INT_WARP_WIDE_INSTR_OFFSETS
	.align		4
        /*0040*/ 	.byte	0x04, 0x31
        /*0042*/ 	.short	(.L_39 - .L_38)


	//   ....[0]....
.L_38:
        /*0044*/ 	.word	0x00000c90


	//   ....[1]....
        /*0048*/ 	.word	0x00000d40


	//   ....[2]....
        /*004c*/ 	.word	0x00006490


	//   ....[3]....
        /*0050*/ 	.word	0x000064b0


	//   ....[4]....
        /*0054*/ 	.word	0x000064e0


	//   ....[5]....
        /*0058*/ 	.word	0x000071a0


	//   ....[6]....
        /*005c*/ 	.word	0x00007260


	//   ....[7]....
        /*0060*/ 	.word	0x000072f0


	//   ....[8]....
        /*0064*/ 	.word	0x00007360


	//   ....[9]....
        /*0068*/ 	.word	0x00007430


	//   ....[10]....
        /*006c*/ 	.word	0x000074f0


	//   ....[11]....
        /*0070*/ 	.word	0x00007560


	//   ....[12]....
        /*0074*/ 	.word	0x00007650


	//   ....[13]....
        /*0078*/ 	.word	0x00007710


	//   ....[14]....
        /*007c*/ 	.word	0x00007800


	//   ....[15]....
        /*0080*/ 	.word	0x00007920


	//   ....[16]....
        /*0084*/ 	.word	0x00007960


	//----- nvinfo : EIATTR_COOP_GROUP_MASK_REGIDS
	.align		4
.L_39:
        /*0088*/ 	.byte	0x04, 0x29
        /*008a*/ 	.short	(.L_41 - .L_40)


	//   ....[0]....
.L_40:
        /*008c*/ 	.word	0xffffffff


	//   ....[1]....
        /*0090*/ 	.word	0xffffffff


	//   ....[2]....
        /*0094*/ 	.word	0xffffffff


	//   ....[3]....
        /*0098*/ 	.word	0xffffffff


	//   ....[4]....
        /*009c*/ 	.word	0xffffffff


	//   ....[5]....
        /*00a0*/ 	.word	0xffffffff


	//   ....[6]....
        /*00a4*/ 	.word	0xffffffff


	//   ....[7]....
        /*00a8*/ 	.word	0xffffffff


	//   ....[8]....
        /*00ac*/ 	.word	0xffffffff


	//   ....[9]....
        /*00b0*/ 	.word	0xffffffff


	//   ....[10]....
        /*00b4*/ 	.word	0xffffffff


	//   ....[11]....
        /*00b8*/ 	.word	0xffffffff


	//   ....[12]....
        /*00bc*/ 	.word	0xffffffff


	//----- nvinfo : EIATTR_COOP_GROUP_INSTR_OFFSETS
	.align		4
.L_41:
        /*00c0*/ 	.byte	0x04, 0x28
        /*00c2*/ 	.short	(.L_43 - .L_42)


	//   ....[0]....
.L_42:
        /*00c4*/ 	.word	0x000000d0


	//   ....[1]....
        /*00c8*/ 	.word	0x00000540


	//   ....[2]....
        /*00cc*/ 	.word	0x00000720


	//   ....[3]....
        /*00d0*/ 	.word	0x000008c0


	//   ....[4]....
        /*00d4*/ 	.word	0x000009c0


	//   ....[5]....
        /*00d8*/ 	.word	0x00000b10


	//   ....[6]....
        /*00dc*/ 	.word	0x00000db0


	//   ....[7]....
        /*00e0*/ 	.word	0x000042e0


	//   ....[8]....
        /*00e4*/ 	.word	0x00005170


	//   ....[9]....
        /*00e8*/ 	.word	0x00005640


	//   ....[10]....
        /*00ec*/ 	.word	0x00005670


	//   ....[11]....
        /*00f0*/ 	.word	0x000063b0


	//   ....[12]....
        /*00f4*/ 	.word	0x000065b0


	//----- nvinfo : EIATTR_VRC_CTA_INIT_COUNT
	.align		4
.L_43:
        /*00f8*/ 	.byte	0x02, 0x4a
        /*00fa*/ 	.byte	0x80
	.zero		1


	//----- nvinfo : EIATTR_SYSCALL_OFFSETS
	.align		4
        /*00fc*/ 	.byte	0x04, 0x46
        /*00fe*/ 	.short	(.L_45 - .L_44)


	//   ....[0]....
.L_44:
        /*0100*/ 	.word	0x00008560


	//   ....[1]....
        /*0104*/ 	.word	0x00008650


	//   ....[2]....
        /*0108*/ 	.word	0x00008f70


	//   ....[3]....
        /*010c*/ 	.word	0x00009970


	//   ....[4]....
        /*0110*/ 	.word	0x0000a320


	//   ....[5]....
        /*0114*/ 	.word	0x0000acc0


	//----- nvinfo : EIATTR_MBARRIER_INSTR_OFFSETS
	.align		4
.L_45:
        /*0118*/ 	.byte	0x04, 0x39
        /*011a*/ 	.short	(.L_47 - .L_46)


	//   ....[0]....
.L_46:
        /*011c*/ 	.word	0x00000650
        /*0120*/ 	.word	0x000000ff
        /*0124*/ 	.word	0x00000000
        /*0128*/ 	.short	0x0100
        /*012a*/ 	.byte	0x04
	.zero		1


	//   ....[1]....
        /*012c*/ 	.word	0x00000660
        /*0130*/ 	.word	0x000000ff
        /*0134*/ 	.word	0x00000030
        /*0138*/ 	.short	0x0100
        /*013a*/ 	.byte	0x04
	.zero		1


	//   ....[2]....
        /*013c*/ 	.word	0x00000670
        /*0140*/ 	.word	0x000000ff
        /*0144*/ 	.word	0x00000008
        /*0148*/ 	.short	0x0100
        /*014a*/ 	.byte	0x04
	.zero		1


	//   ....[3]....
        /*014c*/ 	.word	0x00000680
        /*0150*/ 	.word	0x000000ff
        /*0154*/ 	.word	0x00000038
        /*0158*/ 	.short	0x0100
        /*015a*/ 	.byte	0x04
	.zero		1


	//   ....[4]....
        /*015c*/ 	.word	0x00000690
        /*0160*/ 	.word	0x000000ff
        /*0164*/ 	.word	0x00000010
        /*0168*/ 	.short	0x0100
        /*016a*/ 	.byte	0x04
	.zero		1


	//   ....[5]....
        /*016c*/ 	.word	0x000006a0
        /*0170*/ 	.word	0x000000ff
        /*0174*/ 	.word	0x00000040
        /*0178*/ 	.short	0x0100
        /*017a*/ 	.byte	0x04
	.zero		1


	//   ....[6]....
        /*017c*/ 	.word	0x000006b0
        /*0180*/ 	.word	0x000000ff
        /*0184*/ 	.word	0x00000018
        /*0188*/ 	.short	0x0100
        /*018a*/ 	.byte	0x04
	.zero		1


	//   ....[7]....
        /*018c*/ 	.word	0x000006c0
        /*0190*/ 	.word	0x000000ff
        /*0194*/ 	.word	0x00000048
        /*0198*/ 	.short	0x0100
        /*019a*/ 	.byte	0x04
	.zero		1


	//   ....[8]....
        /*019c*/ 	.word	0x000006d0
        /*01a0*/ 	.word	0x000000ff
        /*01a4*/ 	.word	0x00000020
        /*01a8*/ 	.short	0x0100
        /*01aa*/ 	.byte	0x04
	.zero		1


	//   ....[9]....
        /*01ac*/ 	.word	0x000006e0
        /*01b0*/ 	.word	0x000000ff
        /*01b4*/ 	.word	0x00000050
        /*01b8*/ 	.short	0x0100
        /*01ba*/ 	.byte	0x04
	.zero		1


	//   ....[10]....
        /*01bc*/ 	.word	0x000006f0
        /*01c0*/ 	.word	0x000000ff
        /*01c4*/ 	.word	0x00000028
        /*01c8*/ 	.short	0x0100
        /*01ca*/ 	.byte	0x04
	.zero		1


	//   ....[11]....
        /*01cc*/ 	.word	0x00000700
        /*01d0*/ 	.word	0x000000ff
        /*01d4*/ 	.word	0x00000058
        /*01d8*/ 	.short	0x0100
        /*01da*/ 	.byte	0x04
	.zero		1


	//   ....[12]....
        /*01dc*/ 	.word	0x00000830
        /*01e0*/ 	.word	0x000000ff
        /*01e4*/ 	.word	0x00000060
        /*01e8*/ 	.short	0x0100
        /*01ea*/ 	.byte	0x04
	.zero		1


	//   ....[13]....
        /*01ec*/ 	.word	0x00000840
        /*01f0*/ 	.word	0x000000ff
        /*01f4*/ 	.word	0x00000080
        /*01f8*/ 	.short	0x0100
        /*01fa*/ 	.byte	0x04
	.zero		1


	//   ....[14]....
        /*01fc*/ 	.word	0x00000850
        /*0200*/ 	.word	0x000000ff
        /*0204*/ 	.word	0x00000068
        /*0208*/ 	.short	0x0100
        /*020a*/ 	.byte	0x04
	.zero		1


	//   ....[15]....
        /*020c*/ 	.word	0x00000860
        /*0210*/ 	.word	0x000000ff
        /*0214*/ 	.word	0x00000088
        /*0218*/ 	.short	0x0100
        /*021a*/ 	.byte	0x04
	.zero		1


	//   ....[16]....
        /*021c*/ 	.word	0x00000870
        /*0220*/ 	.word	0x000000ff
        /*0224*/ 	.word	0x00000070
        /*0228*/ 	.short	0x0100
        /*022a*/ 	.byte	0x04
	.zero		1


	//   ....[17]....
        /*022c*/ 	.word	0x00000880
        /*0230*/ 	.word	0x000000ff
        /*0234*/ 	.word	0x00000090
        /*0238*/ 	.short	0x0100
        /*023a*/ 	.byte	0x04
	.zero		1


	//   ....[18]....
        /*023c*/ 	.word	0x00000890
        /*0240*/ 	.word	0x000000ff
        /*0244*/ 	.word	0x00000078
        /*0248*/ 	.short	0x0100
        /*024a*/ 	.byte	0x04
	.zero		1


	//   ....[19]....
        /*024c*/ 	.word	0x000008a0
        /*0250*/ 	.word	0x000000ff
        /*0254*/ 	.word	0x00000098
        /*0258*/ 	.short	0x0100
        /*025a*/ 	.byte	0x04
	.zero		1


	//   ....[20]....
        /*025c*/ 	.word	0x00000990
        /*0260*/ 	.word	0x000000ff
        /*0264*/ 	.word	0x000000a0
        /*0268*/ 	.short	0x0100
        /*026a*/ 	.byte	0x04
	.zero		1


	//   ....[21]....
        /*026c*/ 	.word	0x000009a0
        /*0270*/ 	.word	0x000000ff
        /*0274*/ 	.word	0x000000a8
        /*0278*/ 	.short	0x0100
        /*027a*/ 	.byte	0x04
	.zero		1


	//   ....[22]....
        /*027c*/ 	.word	0x00000ae0
        /*0280*/ 	.word	0x000000ff
        /*0284*/ 	.word	0x000000b0
        /*0288*/ 	.short	0x0100
        /*028a*/ 	.byte	0x06
	.zero		1


	//   ....[23]....
        /*028c*/ 	.word	0x00000af0
        /*0290*/ 	.word	0x000000ff
        /*0294*/ 	.word	0x000000b8
        /*0298*/ 	.short	0x0100
        /*029a*/ 	.byte	0x06
	.zero		1


	//   ....[24]....
        /*029c*/ 	.word	0x00000c30
        /*02a0*/ 	.word	0x000000ff
        /*02a4*/ 	.word	0x000000c0
        /*02a8*/ 	.short	0x0100
        /*02aa*/ 	.byte	0x04
	.zero		1


	//   ....[25]....
        /*02ac*/ 	.word	0x00000c40
        /*02b0*/ 	.word	0x000000ff
        /*02b4*/ 	.word	0x000000d0
        /*02b8*/ 	.short	0x0100
        /*02ba*/ 	.byte	0x04
	.zero		1


	//   ....[26]....
        /*02bc*/ 	.word	0x00000c50
        /*02c0*/ 	.word	0x000000ff
        /*02c4*/ 	.word	0x000000c8
        /*02c8*/ 	.short	0x0100
        /*02ca*/ 	.byte	0x04
	.zero		1


	//   ....[27]....
        /*02cc*/ 	.word	0x00000c60
        /*02d0*/ 	.word	0x000000ff
        /*02d4*/ 	.word	0x000000d8
        /*02d8*/ 	.short	0x0100
        /*02da*/ 	.byte	0x04
	.zero		1


	//   ....[28]....
        /*02dc*/ 	.word	0x00000d60
        /*02e0*/ 	.word	0x000000ff
        /*02e4*/ 	.word	0x000000e0
        /*02e8*/ 	.short	0x0100
        /*02ea*/ 	.byte	0x06
	.zero		1


	//   ....[29]....
        /*02ec*/ 	.word	0x00001930
        /*02f0*/ 	.word	0x000000ff
        /*02f4*/ 	.word	0x00000030
        /*02f8*/ 	.short	0x010a
        /*02fa*/ 	.byte	0x04
	.zero		1


	//   ....[30]....
        /*02fc*/ 	.word	0x000022f0
        /*0300*/ 	.word	0x000000ff
        /*0304*/ 	.word	0x00000030
        /*0308*/ 	.short	0x010a
        /*030a*/ 	.byte	0x06
	.zero		1


	//   ....[31]....
        /*030c*/ 	.word	0x000025e0
        /*0310*/ 	.word	0x000000ff
        /*0314*/ 	.word	0x00000030
        /*0318*/ 	.short	0x010a
        /*031a*/ 	.byte	0x09
	.zero		1


	//   ....[32]....
        /*031c*/ 	.word	0x00002d80
        /*0320*/ 	.word	0x000000ff
        /*0324*/ 	.word	0x000000a8
        /*0328*/ 	.short	0x0101
        /*032a*/ 	.byte	0x47
	.zero		1


	//   ....[33]....
        /*032c*/ 	.word	0x00002db0
        /*0330*/ 	.word	0x000000ff
        /*0334*/ 	.word	0x00000030
        /*0338*/ 	.short	0x010a
        /*033a*/ 	.byte	0x04
	.zero		1


	//   ....[34]....
        /*033c*/ 	.word	0x00003750
        /*0340*/ 	.word	0x000000ff
        /*0344*/ 	.word	0x00000030
        /*0348*/ 	.short	0x010a
        /*034a*/ 	.byte	0x06
	.zero		1


	//   ....[35]....
        /*034c*/ 	.word	0x00003af0
        /*0350*/ 	.word	0x000000ff
        /*0354*/ 	.word	0x00000030
        /*0358*/ 	.short	0x010a
        /*035a*/ 	.byte	0x09
	.zero		1


	//   ....[36]....
        /*035c*/ 	.word	0x000042f0
        /*0360*/ 	.word	0x000000ff
        /*0364*/ 	.word	0x000000b0
        /*0368*/ 	.short	0x010a
        /*036a*/ 	.byte	0x47
	.zero		1


	//   ....[37]....
        /*036c*/ 	.word	0x000043d0
        /*0370*/ 	.word	0x000000ff
        /*0374*/ 	.word	0x00000000
        /*0378*/ 	.short	0x0101
        /*037a*/ 	.byte	0x04
	.zero		1


	//   ....[38]....
        /*037c*/ 	.word	0x00004ab0
        /*0380*/ 	.word	0x000000ff
        /*0384*/ 	.word	0x00000000
        /*0388*/ 	.short	0x010a
        /*038a*/ 	.byte	0x04
	.zero		1


	//   ....[39]....
        /*038c*/ 	.word	0x00004b50
        /*0390*/ 	.word	0x000000ff
        /*0394*/ 	.word	0x00000000
        /*0398*/ 	.short	0x010a
        /*039a*/ 	.byte	0x05
	.zero		1


	//   ....[40]....
        /*039c*/ 	.word	0x00004bf0
        /*03a0*/ 	.word	0x000000ff
        /*03a4*/ 	.word	0x00000000
        /*03a8*/ 	.short	0x010a
        /*03aa*/ 	.byte	0x05
	.zero		1


	//   ....[41]....
        /*03ac*/ 	.word	0x00004c90
        /*03b0*/ 	.word	0x000000ff
        /*03b4*/ 	.word	0x00000000
        /*03b8*/ 	.short	0x010a
        /*03ba*/ 	.byte	0x05
	.zero		1


	//   ....[42]....
        /*03bc*/ 	.word	0x00004d30
        /*03c0*/ 	.word	0x000000ff
        /*03c4*/ 	.word	0x00000000
        /*03c8*/ 	.short	0x010a
        /*03ca*/ 	.byte	0x05
	.zero		1


	//   ....[43]....
        /*03cc*/ 	.word	0x00004de0
        /*03d0*/ 	.word	0x00000000
        /*03d4*/ 	.word	0x00000000
        /*03d8*/ 	.short	0x010a
        /*03da*/ 	.byte	0xff
	.zero		1


	//   ....[44]....
        /*03dc*/ 	.word	0x00004f30
        /*03e0*/ 	.word	0x000000ff
        /*03e4*/ 	.word	0x000000b8
        /*03e8*/ 	.short	0x010a
        /*03ea*/ 	.byte	0x04
	.zero		1


	//   ....[45]....
        /*03ec*/ 	.word	0x00004fd0
        /*03f0*/ 	.word	0x000000ff
        /*03f4*/ 	.word	0x000000b0
        /*03f8*/ 	.short	0x010a
        /*03fa*/ 	.byte	0x04
	.zero		1


	//   ....[46]....
        /*03fc*/ 	.word	0x00005070
        /*0400*/ 	.word	0x000000ff
        /*0404*/ 	.word	0x00000000
        /*0408*/ 	.short	0x0101
        /*040a*/ 	.byte	0x05
	.zero		1


	//   ....[47]....
        /*040c*/ 	.word	0x000050b0
        /*0410*/ 	.word	0x000000ff
        /*0414*/ 	.word	0x000000b8
        /*0418*/ 	.short	0x0106
        /*041a*/ 	.byte	0x04
	.zero		1


	//   ....[48]....
        /*041c*/ 	.word	0x000050f0
        /*0420*/ 	.word	0x00000000
        /*0424*/ 	.word	0x000000b8
        /*0428*/ 	.short	0x010a
        /*042a*/ 	.byte	0xff
	.zero		1


	//   ....[49]....
        /*042c*/ 	.word	0x00005340
        /*0430*/ 	.word	0x000000ff
        /*0434*/ 	.word	0x00000008
        /*0438*/ 	.short	0x010a
        /*043a*/ 	.byte	0x05
	.zero		1


	//   ....[50]....
        /*043c*/ 	.word	0x00005360
        /*0440*/ 	.word	0x000000ff
        /*0444*/ 	.word	0x00000008
        /*0448*/ 	.short	0x010a
        /*044a*/ 	.byte	0x05
	.zero		1


	//   ....[51]....
        /*044c*/ 	.word	0x000054f0
        /*0450*/ 	.word	0x000000ff
        /*0454*/ 	.word	0x00000008
        /*0458*/ 	.short	0x010a
        /*045a*/ 	.byte	0x05
	.zero		1


	//   ....[52]....
        /*045c*/ 	.word	0x00005510
        /*0460*/ 	.word	0x000000ff
        /*0464*/ 	.word	0x00000008
        /*0468*/ 	.short	0x010a
        /*046a*/ 	.byte	0x05
	.zero		1


	//   ....[53]....
        /*046c*/ 	.word	0x000055d0
        /*0470*/ 	.word	0x000000ff
        /*0474*/ 	.word	0x00000000
        /*0478*/ 	.short	0x0101
        /*047a*/ 	.byte	0x04
	.zero		1


	//   ....[54]....
        /*047c*/ 	.word	0x000059d0
        /*0480*/ 	.word	0x000000ff
        /*0484*/ 	.word	0x000000b0
        /*0488*/ 	.short	0x010a
        /*048a*/ 	.byte	0x16
	.zero		1


	//   ....[55]....
        /*048c*/ 	.word	0x00005a70
        /*0490*/ 	.word	0x000000ff
        /*0494*/ 	.word	0x00000000
        /*0498*/ 	.short	0x0101
        /*049a*/ 	.byte	0x2a
	.zero		1


	//   ....[56]....
        /*049c*/ 	.word	0x00005ab0
        /*04a0*/ 	.word	0x000000ff
        /*04a4*/ 	.word	0x000000d0
        /*04a8*/ 	.short	0x010a
        /*04aa*/ 	.byte	0x1b
	.zero		1


	//   ....[57]....
        /*04ac*/ 	.word	0x00005b50
        /*04b0*/ 	.word	0x000000ff
        /*04b4*/ 	.word	0x00000000
        /*04b8*/ 	.short	0x010a
        /*04ba*/ 	.byte	0x04
	.zero		1


	//   ....[58]....
        /*04bc*/ 	.word	0x00005ba0
        /*04c0*/ 	.word	0x000000ff
        /*04c4*/ 	.word	0x00000000
        /*04c8*/ 	.short	0x010a
        /*04ca*/ 	.byte	0x14
	.zero		1


	//   ....[59]....
        /*04cc*/ 	.word	0x00005cf0
        /*04d0*/ 	.word	0x000000ff
        /*04d4*/ 	.word	0x00000000
        /*04d8*/ 	.short	0x010a
        /*04da*/ 	.byte	0x05
	.zero		1


	//   ....[60]....
        /*04dc*/ 	.word	0x000061a0
        /*04e0*/ 	.word	0x000000ff
        /*04e4*/ 	.word	0x00000000
        /*04e8*/ 	.short	0x010a
        /*04ea*/ 	.byte	0x04
	.zero		1


	//   ....[61]....
        /*04ec*/ 	.word	0x00006240
        /*04f0*/ 	.word	0x00000002
        /*04f4*/ 	.word	0x00000000
        /*04f8*/ 	.short	0x010a
        /*04fa*/ 	.byte	0xff
	.zero		1


	//   ....[62]....
        /*04fc*/ 	.word	0x00006280
        /*0500*/ 	.word	0x00000002
        /*0504*/ 	.word	0x00000000
        /*0508*/ 	.short	0x010a
        /*050a*/ 	.byte	0xff
	.zero		1


	//   ....[63]....
        /*050c*/ 	.word	0x000062f0
        /*0510*/ 	.word	0x000000ff
        /*0514*/ 	.word	0x00000000
        /*0518*/ 	.short	0x0101
        /*051a*/ 	.byte	0x04
	.zero		1


	//   ....[64]....
        /*051c*/ 	.word	0x00006330
        /*0520*/ 	.word	0x000000ff
        /*0524*/ 	.word	0x000000e0
        /*0528*/ 	.short	0x010a
        /*052a*/ 	.byte	0x16
	.zero		1


	//   ....[65]....
        /*052c*/ 	.word	0x000063a0
        /*0530*/ 	.word	0x000000ff
        /*0534*/ 	.word	0x00000000
        /*0538*/ 	.short	0x0101
        /*053a*/ 	.byte	0x04
	.zero		1


	//   ....[66]....
        /*053c*/ 	.word	0x000068e0
        /*0540*/ 	.word	0x000000ff
        /*0544*/ 	.word	0x000000b0
        /*0548*/ 	.short	0x010a
        /*054a*/ 	.byte	0x1f
	.zero		1


	//   ....[67]....
        /*054c*/ 	.word	0x00006980
        /*0550*/ 	.word	0x000000ff
        /*0554*/ 	.word	0x00000000
        /*0558*/ 	.short	0x0101
        /*055a*/ 	.byte	0x3c
	.zero		1


	//   ....[68]....
        /*055c*/ 	.word	0x00006ed0
        /*0560*/ 	.word	0x000000ff
        /*0564*/ 	.word	0x000000a8
        /*0568*/ 	.short	0x010a
        /*056a*/ 	.byte	0x1f
	.zero		1


	//   ....[69]....
        /*056c*/ 	.word	0x00007070
        /*0570*/ 	.word	0x000000ff
        /*0574*/ 	.word	0x00000080
        /*0578*/ 	.short	0x010a
        /*057a*/ 	.byte	0x1f
	.zero		1


	//   ....[70]....
        /*057c*/ 	.word	0x00007310
        /*0580*/ 	.word	0x000000ff
        /*0584*/ 	.word	0x00000060
        /*0588*/ 	.short	0x010b
        /*058a*/ 	.byte	0x1f
	.zero		1


	//   ....[71]....
        /*058c*/ 	.word	0x00007320
        /*0590*/ 	.word	0x000000ff
        /*0594*/ 	.word	0x00000000
        /*0598*/ 	.short	0x0101
        /*059a*/ 	.byte	0x40
	.zero		1


	//   ....[72]....
        /*059c*/ 	.word	0x00007330
        /*05a0*/ 	.word	0x000000ff
        /*05a4*/ 	.word	0x00000088
        /*05a8*/ 	.short	0x010a
        /*05aa*/ 	.byte	0x1f
	.zero		1


	//   ....[73]....
        /*05ac*/ 	.word	0x00007510
        /*05b0*/ 	.word	0x000000ff
        /*05b4*/ 	.word	0x00000068
        /*05b8*/ 	.short	0x010b
        /*05ba*/ 	.byte	0x1f
	.zero		1


	//   ....[74]....
        /*05bc*/ 	.word	0x00007520
        /*05c0*/ 	.word	0x000000ff
        /*05c4*/ 	.word	0x00000000
        /*05c8*/ 	.short	0x0101
        /*05ca*/ 	.byte	0x3f
	.zero		1


	//   ....[75]....
        /*05cc*/ 	.word	0x00007530
        /*05d0*/ 	.word	0x000000ff
        /*05d4*/ 	.word	0x00000090
        /*05d8*/ 	.short	0x010a
        /*05da*/ 	.byte	0x1f
	.zero		1


	//   ....[76]....
        /*05dc*/ 	.word	0x00007730
        /*05e0*/ 	.word	0x000000ff
        /*05e4*/ 	.word	0x00000070
        /*05e8*/ 	.short	0x010b
        /*05ea*/ 	.byte	0x1f
	.zero		1


	//   ....[77]....
        /*05ec*/ 	.word	0x00007740
        /*05f0*/ 	.word	0x000000ff
        /*05f4*/ 	.word	0x00000000
        /*05f8*/ 	.short	0x0101
        /*05fa*/ 	.byte	0x3e
	.zero		1


	//   ....[78]....
        /*05fc*/ 	.word	0x00007750
        /*0600*/ 	.word	0x000000ff
        /*0604*/ 	.word	0x00000098
        /*0608*/ 	.short	0x010a
        /*060a*/ 	.byte	0x1f
	.zero		1


	//   ....[79]....
        /*060c*/ 	.word	0x00007980
        /*0610*/ 	.word	0x000000ff
        /*0614*/ 	.word	0x00000078
        /*0618*/ 	.short	0x010b
        /*061a*/ 	.byte	0x1f
	.zero		1


	//   ....[80]....
        /*061c*/ 	.word	0x00007990
        /*0620*/ 	.word	0x000000ff
        /*0624*/ 	.word	0x00000000
        /*0628*/ 	.short	0x0101
        /*062a*/ 	.byte	0x3d
	.zero		1


	//   ....[81]....
        /*062c*/ 	.word	0x000079d0
        /*0630*/ 	.word	0x000000ff
        /*0634*/ 	.word	0x00000080
        /*0638*/ 	.short	0x010a
        /*063a*/ 	.byte	0x1f
	.zero		1


	//   ....[82]....
        /*063c*/ 	.word	0x000079f0
        /*0640*/ 	.word	0x000000ff
        /*0644*/ 	.word	0x00000088
        /*0648*/ 	.short	0x010a
        /*064a*/ 	.byte	0x1f
	.zero		1


	//   ....[83]....
        /*064c*/ 	.word	0x00007a10
        /*0650*/ 	.word	0x000000ff
        /*0654*/ 	.word	0x00000090
        /*0658*/ 	.short	0x010a
        /*065a*/ 	.byte	0x1f
	.zero		1


	//   ....[84]....
        /*065c*/ 	.word	0x00007a50
        /*0660*/ 	.word	0x00000000
        /*0664*/ 	.word	0x00000098
        /*0668*/ 	.short	0x010a
        /*066a*/ 	.byte	0xff
	.zero		1


	//   ....[85]....
        /*066c*/ 	.word	0x00007e00
        /*0670*/ 	.word	0x000000ff
        /*0674*/ 	.word	0x000000b0
        /*0678*/ 	.short	0x010a
        /*067a*/ 	.byte	0x2c
	.zero		1


	//   ....[86]....
        /*067c*/ 	.word	0x00007ed0
        /*0680*/ 	.word	0x000000ff
        /*0684*/ 	.word	0x00000000
        /*0688*/ 	.short	0x0101
        /*068a*/ 	.byte	0x04
	.zero		1


	//   ....[87]....
        /*068c*/ 	.word	0x00008b10
        /*0690*/ 	.word	0x000000ff
        /*0694*/ 	.word	0x00000060
        /*0698*/ 	.short	0x010a
        /*069a*/ 	.byte	0x2c
	.zero		1


	//   ....[88]....
        /*069c*/ 	.word	0x00008ba0
        /*06a0*/ 	.word	0x00000056
        /*06a4*/ 	.word	0x000000c0
        /*06a8*/ 	.short	0x010a
        /*06aa*/ 	.byte	0xff
	.zero		1


	//   ....[89]....
        /*06ac*/ 	.word	0x00008d60
        /*06b0*/ 	.word	0x000000ff
        /*06b4*/ 	.word	0x00000060
        /*06b8*/ 	.short	0x010a
        /*06ba*/ 	.byte	0x2c
	.zero		1


	//   ....[90]....
        /*06bc*/ 	.word	0x00008e50
        /*06c0*/ 	.word	0x00000056
        /*06c4*/ 	.word	0x000000c0
        /*06c8*/ 	.short	0x010a
        /*06ca*/ 	.byte	0xff
	.zero		1


	//   ....[91]....
        /*06cc*/ 	.word	0x000096a0
        /*06d0*/ 	.word	0x00000000
        /*06d4*/ 	.word	0x00000000
        /*06d8*/ 	.short	0x0101
        /*06da*/ 	.byte	0xff
	.zero		1


	//   ....[92]....
        /*06dc*/ 	.word	0x000096b0
        /*06e0*/ 	.word	0x00000003
        /*06e4*/ 	.word	0x00000060
        /*06e8*/ 	.short	0x010a
        /*06ea*/ 	.byte	0xff
	.zero		1


	//   ....[93]....
        /*06ec*/ 	.word	0x00009790
        /*06f0*/ 	.word	0x00000003
        /*06f4*/ 	.word	0x00000060
        /*06f8*/ 	.short	0x010a
        /*06fa*/ 	.byte	0xff
	.zero		1


	//   ....[94]....
        /*06fc*/ 	.word	0x0000a050
        /*0700*/ 	.word	0x0000005b
        /*0704*/ 	.word	0x00000000
        /*0708*/ 	.short	0x0101
        /*070a*/ 	.byte	0xff
	.zero		1


	//   ....[95]....
        /*070c*/ 	.word	0x0000a070
        /*0710*/ 	.word	0x00000028
        /*0714*/ 	.word	0x00000060
        /*0718*/ 	.short	0x010a
        /*071a*/ 	.byte	0xff
	.zero		1


	//   ....[96]....
        /*071c*/ 	.word	0x0000a140
        /*0720*/ 	.word	0x00000028
        /*0724*/ 	.word	0x00000060
        /*0728*/ 	.short	0x010a
        /*072a*/ 	.byte	0xff
	.zero		1


	//   ....[97]....
        /*072c*/ 	.word	0x0000a9f0
        /*0730*/ 	.word	0x0000005b
        /*0734*/ 	.word	0x00000000
        /*0738*/ 	.short	0x0101
        /*073a*/ 	.byte	0xff
	.zero		1


	//   ....[98]....
        /*073c*/ 	.word	0x0000aa10
        /*0740*/ 	.word	0x0000005c
        /*0744*/ 	.word	0x00000060
        /*0748*/ 	.short	0x010a
        /*074a*/ 	.byte	0xff
	.zero		1


	//   ....[99]....
        /*074c*/ 	.word	0x0000aae0
        /*0750*/ 	.word	0x0000005c
        /*0754*/ 	.word	0x00000060
        /*0758*/ 	.short	0x010a
        /*075a*/ 	.byte	0xff
	.zero		1


	//   ....[100]....
        /*075c*/ 	.word	0x0000adf0
        /*0760*/ 	.word	0x00000056
        /*0764*/ 	.word	0x00000000
        /*0768*/ 	.short	0x0101
        /*076a*/ 	.byte	0xff
	.zero		1


	//   ....[101]....
        /*076c*/ 	.word	0x0000b3e0
        /*0770*/ 	.word	0x00000003
        /*0774*/ 	.word	0x00000000
        /*0778*/ 	.short	0x0101
        /*077a*/ 	.byte	0xff
	.zero		1


	//   ....[102]....
        /*077c*/ 	.word	0x0000b660
        /*0780*/ 	.word	0x000000ff
        /*0784*/ 	.word	0x00000000
        /*0788*/ 	.short	0x0101
        /*078a*/ 	.byte	0x04
	.zero		1


	//   ....[103]....
        /*078c*/ 	.word	0x0000b690
        /*0790*/ 	.word	0x00000009
        /*0794*/ 	.word	0x00000030
        /*0798*/ 	.short	0x010a
        /*079a*/ 	.byte	0xff
	.zero		1


	//   ....[104]....
        /*079c*/ 	.word	0x0000b6f0
        /*07a0*/ 	.word	0x00000018
        /*07a4*/ 	.word	0x00000030
        /*07a8*/ 	.short	0x010a
        /*07aa*/ 	.byte	0xff
	.zero		1


	//   ....[105]....
        /*07ac*/ 	.word	0x0000b750
        /*07b0*/ 	.word	0x00000000
        /*07b4*/ 	.word	0x000000b0
        /*07b8*/ 	.short	0x010a
        /*07ba*/ 	.byte	0xff
	.zero		1


	//   ....[106]....
        /*07bc*/ 	.word	0x0000b7b0
        /*07c0*/ 	.word	0x00000000
        /*07c4*/ 	.word	0x00000000
        /*07c8*/ 	.short	0x010a
        /*07ca*/ 	.byte	0xff
	.zero		1


	//   ....[107]....
        /*07cc*/ 	.word	0x0000b810
        /*07d0*/ 	.word	0x00000000
        /*07d4*/ 	.word	0x00000000
        /*07d8*/ 	.short	0x010a
        /*07da*/ 	.byte	0xff
	.zero		1


	//   ....[108]....
        /*07dc*/ 	.word	0x0000b870
        /*07e0*/ 	.word	0x00000000
        /*07e4*/ 	.word	0x00000000
        /*07e8*/ 	.short	0x010a
        /*07ea*/ 	.byte	0xff
	.zero		1


	//   ....[109]....
        /*07ec*/ 	.word	0x0000b8d0
        /*07f0*/ 	.word	0x00000000
        /*07f4*/ 	.word	0x00000000
        /*07f8*/ 	.short	0x010a
        /*07fa*/ 	.byte	0xff
	.zero		1


	//   ....[110]....
        /*07fc*/ 	.word	0x0000b930
        /*0800*/ 	.word	0x00000000
        /*0804*/ 	.word	0x00000000
        /*0808*/ 	.short	0x010a
        /*080a*/ 	.byte	0xff
	.zero		1


	//   ....[111]....
        /*080c*/ 	.word	0x0000b990
        /*0810*/ 	.word	0x00000004
        /*0814*/ 	.word	0x000000b8
        /*0818*/ 	.short	0x010a
        /*081a*/ 	.byte	0xff
	.zero		1


	//   ....[112]....
        /*081c*/ 	.word	0x0000b9f0
        /*0820*/ 	.word	0x00000004
        /*0824*/ 	.word	0x000000b0
        /*0828*/ 	.short	0x010a
        /*082a*/ 	.byte	0xff
	.zero		1


	//   ....[113]....
        /*082c*/ 	.word	0x0000ba50
        /*0830*/ 	.word	0x00000000
        /*0834*/ 	.word	0x00000008
        /*0838*/ 	.short	0x010a
        /*083a*/ 	.byte	0xff
	.zero		1


	//   ....[114]....
        /*083c*/ 	.word	0x0000bb30
        /*0840*/ 	.word	0x00000000
        /*0844*/ 	.word	0x00000008
        /*0848*/ 	.short	0x010a
        /*084a*/ 	.byte	0xff
	.zero		1


	//   ....[115]....
        /*084c*/ 	.word	0x0000bb90
        /*0850*/ 	.word	0x00000004
        /*0854*/ 	.word	0x000000b0
        /*0858*/ 	.short	0x010a
        /*085a*/ 	.byte	0xff
	.zero		1


	//   ....[116]....
        /*085c*/ 	.word	0x0000bbf0
        /*0860*/ 	.word	0x00000004
        /*0864*/ 	.word	0x000000d0
        /*0868*/ 	.short	0x010a
        /*086a*/ 	.byte	0xff
	.zero		1


	//   ....[117]....
        /*086c*/ 	.word	0x0000bc50
        /*0870*/ 	.word	0x00000004
        /*0874*/ 	.word	0x00000000
        /*0878*/ 	.short	0x010a
        /*087a*/ 	.byte	0xff
	.zero		1


	//   ....[118]....
        /*087c*/ 	.word	0x0000bcb0
        /*0880*/ 	.word	0x00000002
        /*0884*/ 	.word	0x00000000
        /*0888*/ 	.short	0x010a
        /*088a*/ 	.byte	0xff
	.zero		1


	//   ....[119]....
        /*088c*/ 	.word	0x0000bd10
        /*0890*/ 	.word	0x00000002
        /*0894*/ 	.word	0x000000e0
        /*0898*/ 	.short	0x010a
        /*089a*/ 	.byte	0xff
	.zero		1


	//   ....[120]....
        /*089c*/ 	.word	0x0000bd70
        /*08a0*/ 	.word	0x00000002
        /*08a4*/ 	.word	0x000000b0
        /*08a8*/ 	.short	0x010a
        /*08aa*/ 	.byte	0xff
	.zero		1


	//   ....[121]....
        /*08ac*/ 	.word	0x0000bdd0
        /*08b0*/ 	.word	0x00000002
        /*08b4*/ 	.word	0x000000a8
        /*08b8*/ 	.short	0x010a
        /*08ba*/ 	.byte	0xff
	.zero		1


	//   ....[122]....
        /*08bc*/ 	.word	0x0000be30
        /*08c0*/ 	.word	0x00000003
        /*08c4*/ 	.word	0x00000080
        /*08c8*/ 	.short	0x010a
        /*08ca*/ 	.byte	0xff
	.zero		1


	//   ....[123]....
        /*08cc*/ 	.word	0x0000be90
        /*08d0*/ 	.word	0x00000003
        /*08d4*/ 	.word	0x00000088
        /*08d8*/ 	.short	0x010a
        /*08da*/ 	.byte	0xff
	.zero		1


	//   ....[124]....
        /*08dc*/ 	.word	0x0000bef0
        /*08e0*/ 	.word	0x00000003
        /*08e4*/ 	.word	0x00000090
        /*08e8*/ 	.short	0x010a
        /*08ea*/ 	.byte	0xff
	.zero		1


	//   ....[125]....
        /*08ec*/ 	.word	0x0000bf50
        /*08f0*/ 	.word	0x00000003
        /*08f4*/ 	.word	0x00000098
        /*08f8*/ 	.short	0x010a
        /*08fa*/ 	.byte	0xff
	.zero		1


	//   ....[126]....
        /*08fc*/ 	.word	0x0000bfb0
        /*0900*/ 	.word	0x00000000
        /*0904*/ 	.word	0x00000080
        /*0908*/ 	.short	0x010a
        /*090a*/ 	.byte	0xff
	.zero		1


	//   ....[127]....
        /*090c*/ 	.word	0x0000c010
        /*0910*/ 	.word	0x00000000
        /*0914*/ 	.word	0x00000088
        /*0918*/ 	.short	0x010a
        /*091a*/ 	.byte	0xff
	.zero		1


	//   ....[128]....
        /*091c*/ 	.word	0x0000c070
        /*0920*/ 	.word	0x00000000
        /*0924*/ 	.word	0x00000090
        /*0928*/ 	.short	0x010a
        /*092a*/ 	.byte	0xff
	.zero		1


	//   ....[129]....
        /*092c*/ 	.word	0x0000c0d0
        /*0930*/ 	.word	0x00000000
        /*0934*/ 	.word	0x000000b0
        /*0938*/ 	.short	0x010a
        /*093a*/ 	.byte	0xff
	.zero		1


	//   ....[130]....
        /*093c*/ 	.word	0x0000c130
        /*0940*/ 	.word	0x00000000
        /*0944*/ 	.word	0x00000060
        /*0948*/ 	.short	0x010a
        /*094a*/ 	.byte	0xff
	.zero		1


	//   ....[131]....
        /*094c*/ 	.word	0x0000c180
        /*0950*/ 	.word	0x00000056
        /*0954*/ 	.word	0x000000c0
        /*0958*/ 	.short	0x010a
        /*095a*/ 	.byte	0xff
	.zero		1


	//   ....[132]....
        /*095c*/ 	.word	0x0000c1d0
        /*0960*/ 	.word	0x00000003
        /*0964*/ 	.word	0x00000060
        /*0968*/ 	.short	0x010a
        /*096a*/ 	.byte	0xff
	.zero		1


	//   ....[133]....
        /*096c*/ 	.word	0x0000c220
        /*0970*/ 	.word	0x00000028
        /*0974*/ 	.word	0x00000060
        /*0978*/ 	.short	0x010a
        /*097a*/ 	.byte	0xff
	.zero		1


	//   ....[134]....
        /*097c*/ 	.word	0x0000c270
        /*0980*/ 	.word	0x0000005c
        /*0984*/ 	.word	0x00000060
        /*0988*/ 	.short	0x010a
        /*098a*/ 	.byte	0xff
	.zero		1


	//----- nvinfo : EIATTR_NUM_MBARRIERS
	.align		4
.L_47:
        /*098c*/ 	.byte	0x03, 0x38
        /*098e*/ 	.short	0x001d


	//----- nvinfo : EIATTR_EXIT_INSTR_OFFSETS
	.align		4
        /*0990*/ 	.byte	0x04, 0x1c
        /*0992*/ 	.short	(.L_49 - .L_48)


	//   ....[0]....
.L_48:
        /*0994*/ 	.word	0x00004e10


	//   ....[1]....
        /*0998*/ 	.word	0x000050c0


	//   ....[2]....
        /*099c*/ 	.word	0x00005120


	//   ....[3]....
        /*09a0*/ 	.word	0x000065c0


	//   ....[4]....
        /*09a4*/ 	.word	0x00007a80


	//   ....[5]....
        /*09a8*/ 	.word	0x00007ac0


	//   ....[6]....
        /*09ac*/ 	.word	0x0000b540


	//   ....[7]....
        /*09b0*/ 	.word	0x0000b5c0


	//   ....[8]....
        /*09b4*/ 	.word	0x0000b5f0


	//   ....[9]....
        /*09b8*/ 	.word	0x0000b670


	//----- nvinfo : EIATTR_MAX_THREADS
	.align		4
.L_49:
        /*09bc*/ 	.byte	0x04, 0x05
        /*09be*/ 	.short	(.L_51 - .L_50)
.L_50:
        /*09c0*/ 	.word	0x00000100
        /*09c4*/ 	.word	0x00000001
        /*09c8*/ 	.word	0x00000001


	//----- nvinfo : EIATTR_CRS_STACK_SIZE
	.align		4
.L_51:
        /*09cc*/ 	.byte	0x04, 0x1e
        /*09ce*/ 	.short	(.L_53 - .L_52)
.L_52:
        /*09d0*/ 	.word	0x00000000


	//----- nvinfo : EIATTR_CBANK_PARAM_SIZE
	.align		4
.L_53:
        /*09d4*/ 	.byte	0x03, 0x19
        /*09d6*/ 	.short	0x0800


	//----- nvinfo : EIATTR_PARAM_CBANK
	.align		4
        /*09d8*/ 	.byte	0x04, 0x0a
        /*09da*/ 	.short	(.L_55 - .L_54)
	.align		4
.L_54:
        /*09dc*/ 	.word	index@(.nv.constant0._ZN7cutlass13device_kernelINS_4conv6kernel13ConvUniversalINS1_16ConvProblemShapeILNS1_8OperatorE1ELi2EEENS1_10collective14CollectiveConvINS1_47MainloopSm100TmaUmmaWarpSpecializedImplicitGemmILS5_1ELi6ELi2ELi1ELi2EN4cute5tupleIJNSA_1CILi2EEENSC_ILi1EEESE_EEEEENSB_IJNSC_ILi128EEESH_NSB_IJNSC_ILi64EEEEEEEEENS_10tfloat32_tESL_NSA_8TiledMMAINSA_8MMA_AtomIJNSA_23SM100_MMA_TF32_2x1SM_SSISL_SL_fLi128ELi128ELNSA_4UMMA5MajorE0ELSQ_1ELNSP_7ScaleInE0ELSR_0EEEEEENSA_6LayoutINSB_IJSE_SE_SE_EEENSB_IJNSC_ILi0EEESW_SW_EEEEENSB_IJNSA_10UnderscoreESZ_SZ_EEEEENS7_6detail27Sm100ImplicitGemmTileTraitsINSA_25SM100_TMA_2SM_LOAD_IM2COLENSA_14ComposedLayoutINSA_7SwizzleILi3ELi4ELi3EEENSA_18smem_ptr_flag_bitsILi32EEENSU_INSB_IJNSC_ILi8EEENSC_ILi32EEEEEENSB_IJS1B_SE_EEEEEEEvEENS13_INSA_18SM100_TMA_2SM_LOADENS15_INS16_ILi2ELi5ELi2EEES19_NSU_INSB_IJS1B_NSC_ILi4EEEEEENSB_IJSE_S1B_EEEEEEEvEEEENS_8epilogue10collective18CollectiveEpilogueINS1Q_23Sm100TmaWarpSpecializedILi4ELi2ELi16ELb1ELb0EEEJNSB_IJSI_SH_SJ_EEENSB_IJNSU_ISI_SE_EENSU_INSB_IJNSC_ILi16EEESD_EEENSB_IJSE_SI_EEEEEEEESL_NSB_IJNSB_IJlllEEESE_SW_EEESL_S23_NS1Q_6fusion15FusionCallbacksIS1U_NS24_17LinearCombinationISL_fSL_fLNS_15FloatRoundStyleE2EEES1V_S21_JEEENSA_5SM1004TMEM4LOAD26SM100_TMEM_LOAD_32dp32b16xENSA_20SM90_TMA_LOAD_IM2COLENS15_INS16_ILi2ELi4ELi3EEES19_NSU_INSB_IJS1A_S1X_EEENSB_IJS1X_SE_EEEEEEENSA_39AutoVectorizingCopyWithAssumedAlignmentILi128EEENSA_21SM90_TMA_STORE_IM2COLES2J_S2L_S2L_EEEvvEEEEvNT_6ParamsE)
        /*09e0*/ 	.short	0x0380
        /*09e2*/ 	.short	0x0800


	//----- nvinfo : EIATTR_SW_WAR
	.align		4
.L_55:
        /*09e4*/ 	.byte	0x04, 0x36
        /*09e6*/ 	.short	(.L_57 - .L_56)
.L_56:
        /*09e8*/ 	.word	0x00000008
.L_57:


//--------------------- .nv.callgraph             --------------------------
	.section	.nv.callgraph,"",@"SHT_CUDA_CALLGRAPH"
	.align	4
	.sectionentsize	8
	.align		4
        /*0000*/ 	.word	0x00000000
	.align		4
        /*0004*/ 	.word	0xffffffff
	.align		4
        /*0008*/ 	.word	index@(_ZN7cutlass13device_kernelINS_4conv6kernel13ConvUniversalINS1_16ConvProblemShapeILNS1_8OperatorE1ELi2EEENS1_10collective14CollectiveConvINS1_47MainloopSm100TmaUmmaWarpSpecializedImplicitGemmILS5_1ELi6ELi2ELi1ELi2EN4cute5tupleIJNSA_1CILi2EEENSC_ILi1EEESE_EEEEENSB_IJNSC_ILi128EEESH_NSB_IJNSC_ILi64EEEEEEEEENS_10tfloat32_tESL_NSA_8TiledMMAINSA_8MMA_AtomIJNSA_23SM100_MMA_TF32_2x1SM_SSISL_SL_fLi128ELi128ELNSA_4UMMA5MajorE0ELSQ_1ELNSP_7ScaleInE0ELSR_0EEEEEENSA_6LayoutINSB_IJSE_SE_SE_EEENSB_IJNSC_ILi0EEESW_SW_EEEEENSB_IJNSA_10UnderscoreESZ_SZ_EEEEENS7_6detail27Sm100ImplicitGemmTileTraitsINSA_25SM100_TMA_2SM_LOAD_IM2COLENSA_14ComposedLayoutINSA_7SwizzleILi3ELi4ELi3EEENSA_18smem_ptr_flag_bitsILi32EEENSU_INSB_IJNSC_ILi8EEENSC_ILi32EEEEEENSB_IJS1B_SE_EEEEEEEvEENS13_INSA_18SM100_TMA_2SM_LOADENS15_INS16_ILi2ELi5ELi2EEES19_NSU_INSB_IJS1B_NSC_ILi4EEEEEENSB_IJSE_S1B_EEEEEEEvEEEENS_8epilogue10collective18CollectiveEpilogueINS1Q_23Sm100TmaWarpSpecializedILi4ELi2ELi16ELb1ELb0EEEJNSB_IJSI_SH_SJ_EEENSB_IJNSU_ISI_SE_EENSU_INSB_IJNSC_ILi16EEESD_EEENSB_IJSE_SI_EEEEEEEESL_NSB_IJNSB_IJlllEEESE_SW_EEESL_S23_NS1Q_6fusion15FusionCallbacksIS1U_NS24_17LinearCombinationISL_fSL_fLNS_15FloatRoundStyleE2EEES1V_S21_JEEENSA_5SM1004TMEM4LOAD26SM100_TMEM_LOAD_32dp32b16xENSA_20SM90_TMA_LOAD_IM2COLENS15_INS16_ILi2ELi4ELi3EEES19_NSU_INSB_IJS1A_S1X_EEENSB_IJS1X_SE_EEEEEEENSA_39AutoVectorizingCopyWithAssumedAlignmentILi128EEENSA_21SM90_TMA_STORE_IM2COLES2J_S2L_S2L_EEEvvEEEEvNT_6ParamsE)
	.align		4
        /*000c*/ 	.word	index@(__assertfail)
	.align		4
        /*0010*/ 	.word	0x00000000
	.align		4
        /*0014*/ 	.word	0xfffffffe
	.align		4
        /*0018*/ 	.word	0x00000000
	.align		4
        /*001c*/ 	.word	0xfffffffd
	.align		4
        /*0020*/ 	.word	0x00000000
	.align		4
        /*0024*/ 	.word	0xfffffffc


//--------------------- .nv.constant4             --------------------------
	.section	.nv.constant4,"a",@progbits
	.align	8
	.align		8
.nv.constant4:
        /*0000*/ 	.dword	__assertfail
	.align		8
        /*0008*/ 	.dword	__unnamed_1
	.align		8
        /*0010*/ 	.dword	__unnamed_2
	.align		8
        /*0018*/ 	.dword	_ZN39_INTERNAL_91598c4d_4_k_cu_0d792b4f_43014cuda3std3__45__cpo5beginE
	.align		8
        /*0020*/ 	.dword	_ZN39_INTERNAL_91598c4d_4_k_cu_0d792b4f_43014cuda3std3__45__cpo3endE
	.align		8
        /*0028*/ 	.dword	_ZN39_INTERNAL_91598c4d_4_k_cu_0d792b4f_43014cuda3std3__45__cpo6cbeginE
	.align		8
        /*0030*/ 	.dword	_ZN39_INTERNAL_91598c4d_4_k_cu_0d792b4f_43014cuda3std3__45__cpo4cendE
	.align		8
        /*0038*/ 	.dword	_ZN39_INTERNAL_91598c4d_4_k_cu_0d792b4f_43014cuda3std3__441_GLOBAL__N__91598c4d_4_k_cu_0d792b4f_43016ignoreE
	.align		8
        /*0040*/ 	.dword	_ZN39_INTERNAL_91598c4d_4_k_cu_0d792b4f_43014cuda3std3__419piecewise_constructE
	.align		8
        /*0048*/ 	.dword	_ZN39_INTERNAL_91598c4d_4_k_cu_0d792b4f_43014cuda3std3__48in_placeE
	.align		8
        /*0050*/ 	.dword	_ZN39_INTERNAL_91598c4d_4_k_cu_0d792b4f_43014cuda3std6ranges3__45__cpo4swapE
	.align		8
        /*0058*/ 	.dword	_ZN39_INTERNAL_91598c4d_4_k_cu_0d792b4f_43014cuda3std6ranges3__45__cpo9iter_moveE
	.align		8
        /*0060*/ 	.dword	_ZN39_INTERNAL_91598c4d_4_k_cu_0d792b4f_43014cute7productE
	.align		8
        /*0068*/ 	.dword	_ZN39_INTERNAL_91598c4d_4_k_cu_0d792b4f_43014cute1_E
	.align		8
        /*0070*/ 	.dword	$str$27
	.align		8
        /*0078*/ 	.dword	$str$28
	.align		8
        /*0080*/ 	.dword	$str$29
	.align		8
        /*0088*/ 	.dword	$str$30


//--------------------- .text._ZN7cutlass13device_kernelINS_4conv6kernel13ConvUniversalINS1_16ConvProblemShapeILNS1_8OperatorE1ELi2EEENS1_10collective14CollectiveConvINS1_47MainloopSm100TmaUmmaWarpSpecializedImplicitGemmILS5_1ELi6ELi2ELi1ELi2EN4cute5tupleIJNSA_1CILi2EEENSC_ILi1EEESE_EEEEENSB_IJNSC_ILi128EEESH_NSB_IJNSC_ILi64EEEEEEEEENS_10tfloat32_tESL_NSA_8TiledMMAINSA_8MMA_AtomIJNSA_23SM100_MMA_TF32_2x1SM_SSISL_SL_fLi128ELi128ELNSA_4UMMA5MajorE0ELSQ_1ELNSP_7ScaleInE0ELSR_0EEEEEENSA_6LayoutINSB_IJSE_SE_SE_EEENSB_IJNSC_ILi0EEESW_SW_EEEEENSB_IJNSA_10UnderscoreESZ_SZ_EEEEENS7_6detail27Sm100ImplicitGemmTileTraitsINSA_25SM100_TMA_2SM_LOAD_IM2COLENSA_14ComposedLayoutINSA_7SwizzleILi3ELi4ELi3EEENSA_18smem_ptr_flag_bitsILi32EEENSU_INSB_IJNSC_ILi8EEENSC_ILi32EEEEEENSB_IJS1B_SE_EEEEEEEvEENS13_INSA_18SM100_TMA_2SM_LOADENS15_INS16_ILi2ELi5ELi2EEES19_NSU_INSB_IJS1B_NSC_ILi4EEEEEENSB_IJSE_S1B_EEEEEEEvEEEENS_8epilogue10collective18CollectiveEpilogueINS1Q_23Sm100TmaWarpSpecializedILi4ELi2ELi16ELb1ELb0EEEJNSB_IJSI_SH_SJ_EEENSB_IJNSU_ISI_SE_EENSU_INSB_IJNSC_ILi16EEESD_EEENSB_IJSE_SI_EEEEEEEESL_NSB_IJNSB_IJlllEEESE_SW_EEESL_S23_NS1Q_6fusion15FusionCallbacksIS1U_NS24_17LinearCombinationISL_fSL_fLNS_15FloatRoundStyleE2EEES1V_S21_JEEENSA_5SM1004TMEM4LOAD26SM100_TMEM_LOAD_32dp32b16xENSA_20SM90_TMA_LOAD_IM2COLENS15_INS16_ILi2ELi4ELi3EEES19_NSU_INSB_IJS1A_S1X_EEENSB_IJS1X_SE_EEEEEEENSA_39AutoVectorizingCopyWithAssumedAlignmentILi128EEENSA_21SM90_TMA_STORE_IM2COLES2J_S2L_S2L_EEEvvEEEEvNT_6ParamsE --------------------------
	.section	.text._ZN7cutlass13device_kernelINS_4conv6kernel13ConvUniversalINS1_16ConvProblemShapeILNS1_8OperatorE1ELi2EEENS1_10collective14CollectiveConvINS1_47MainloopSm100TmaUmmaWarpSpecializedImplicitGemmILS5_1ELi6ELi2ELi1ELi2EN4cute5tupleIJNSA_1CILi2EEENSC_ILi1EEESE_EEEEENSB_IJNSC_ILi128EEESH_NSB_IJNSC_ILi64EEEEEEEEENS_10tfloat32_tESL_NSA_8TiledMMAINSA_8MMA_AtomIJNSA_23SM100_MMA_TF32_2x1SM_SSISL_SL_fLi128ELi128ELNSA_4UMMA5MajorE0ELSQ_1ELNSP_7ScaleInE0ELSR_0EEEEEENSA_6LayoutINSB_IJSE_SE_SE_EEENSB_IJNSC_ILi0EEESW_SW_EEEEENSB_IJNSA_10UnderscoreESZ_SZ_EEEEENS7_6detail27Sm100ImplicitGemmTileTraitsINSA_25SM100_TMA_2SM_LOAD_IM2COLENSA_14ComposedLayoutINSA_7SwizzleILi3ELi4ELi3EEENSA_18smem_ptr_flag_bitsILi32EEENSU_INSB_IJNSC_ILi8EEENSC_ILi32EEEEEENSB_IJS1B_SE_EEEEEEEvEENS13_INSA_18SM100_TMA_2SM_LOADENS15_INS16_ILi2ELi5ELi2EEES19_NSU_INSB_IJS1B_NSC_ILi4EEEEEENSB_IJSE_S1B_EEEEEEEvEEEENS_8epilogue10collective18CollectiveEpilogueINS1Q_23Sm100TmaWarpSpecializedILi4ELi2ELi16ELb1ELb0EEEJNSB_IJSI_SH_SJ_EEENSB_IJNSU_ISI_SE_EENSU_INSB_IJNSC_ILi16EEESD_EEENSB_IJSE_SI_EEEEEEEESL_NSB_IJNSB_IJlllEEESE_SW_EEESL_S23_NS1Q_6fusion15FusionCallbacksIS1U_NS24_17LinearCombinationISL_fSL_fLNS_15FloatRoundStyleE2EEES1V_S21_JEEENSA_5SM1004TMEM4LOAD26SM100_TMEM_LOAD_32dp32b16xENSA_20SM90_TMA_LOAD_IM2COLENS15_INS16_ILi2ELi4ELi3EEES19_NSU_INSB_IJS1A_S1X_EEENSB_IJS1X_SE_EEEEEEENSA_39AutoVectorizingCopyWithAssumedAlignmentILi128EEENSA_21SM90_TMA_STORE_IM2COLES2J_S2L_S2L_EEEvvEEEEvNT_6ParamsE,"ax",@progbits
	.align	128
.text._ZN7cutlass13device_kernelINS_4conv6kernel13ConvUniversalINS1_16ConvProblemShapeILNS1_8OperatorE1ELi2EEENS1_10collective14CollectiveConvINS1_47MainloopSm100TmaUmmaWarpSpecializedImplicitGemmILS5_1ELi6ELi2ELi1ELi2EN4cute5tupleIJNSA_1CILi2EEENSC_ILi1EEESE_EEEEENSB_IJNSC_ILi128EEESH_NSB_IJNSC_ILi64EEEEEEEEENS_10tfloat32_tESL_NSA_8TiledMMAINSA_8MMA_AtomIJNSA_23SM100_MMA_TF32_2x1SM_SSISL_SL_fLi128ELi128ELNSA_4UMMA5MajorE0ELSQ_1ELNSP_7ScaleInE0ELSR_0EEEEEENSA_6LayoutINSB_IJSE_SE_SE_EEENSB_IJNSC_ILi0EEESW_SW_EEEEENSB_IJNSA_10UnderscoreESZ_SZ_EEEEENS7_6detail27Sm100ImplicitGemmTileTraitsINSA_25SM100_TMA_2SM_LOAD_IM2COLENSA_14ComposedLayoutINSA_7SwizzleILi3ELi4ELi3EEENSA_18smem_ptr_flag_bitsILi32EEENSU_INSB_IJNSC_ILi8EEENSC_ILi32EEEEEENSB_IJS1B_SE_EEEEEEEvEENS13_INSA_18SM100_TMA_2SM_LOADENS15_INS16_ILi2ELi5ELi2EEES19_NSU_INSB_IJS1B_NSC_ILi4EEEEEENSB_IJSE_S1B_EEEEEEEvEEEENS_8epilogue10collective18CollectiveEpilogueINS1Q_23Sm100TmaWarpSpecializedILi4ELi2ELi16ELb1ELb0EEEJNSB_IJSI_SH_SJ_EEENSB_IJNSU_ISI_SE_EENSU_INSB_IJNSC_ILi16EEESD_EEENSB_IJSE_SI_EEEEEEEESL_NSB_IJNSB_IJlllEEESE_SW_EEESL_S23_NS1Q_6fusion15FusionCallbacksIS1U_NS24_17LinearCombinationISL_fSL_fLNS_15FloatRoundStyleE2EEES1V_S21_JEEENSA_5SM1004TMEM4LOAD26SM100_TMEM_LOAD_32dp32b16xENSA_20SM90_TMA_LOAD_IM2COLENS15_INS16_ILi2ELi4ELi3EEES19_NSU_INSB_IJS1A_S1X_EEENSB_IJS1X_SE_EEEEEEENSA_39AutoVectorizingCopyWithAssumedAlignmentILi128EEENSA_21SM90_TMA_STORE_IM2COLES2J_S2L_S2L_EEEvvEEEEvNT_6ParamsE:
        .type           _ZN7cutlass13device_kernelINS_4conv6kernel13ConvUniversalINS1_16ConvProblemShapeILNS1_8OperatorE1ELi2EEENS1_10collective14CollectiveConvINS1_47MainloopSm100TmaUmmaWarpSpecializedImplicitGemmILS5_1ELi6ELi2ELi1ELi2EN4cute5tupleIJNSA_1CILi2EEENSC_ILi1EEESE_EEEEENSB_IJNSC_ILi128EEESH_NSB_IJNSC_ILi64EEEEEEEEENS_10tfloat32_tESL_NSA_8TiledMMAINSA_8MMA_AtomIJNSA_23SM100_MMA_TF32_2x1SM_SSISL_SL_fLi128ELi128ELNSA_4UMMA5MajorE0ELSQ_1ELNSP_7ScaleInE0ELSR_0EEEEEENSA_6LayoutINSB_IJSE_SE_SE_EEENSB_IJNSC_ILi0EEESW_SW_EEEEENSB_IJNSA_10UnderscoreESZ_SZ_EEEEENS7_6detail27Sm100ImplicitGemmTileTraitsINSA_25SM100_TMA_2SM_LOAD_IM2COLENSA_14ComposedLayoutINSA_7SwizzleILi3ELi4ELi3EEENSA_18smem_ptr_flag_bitsILi32EEENSU_INSB_IJNSC_ILi8EEENSC_ILi32EEEEEENSB_IJS1B_SE_EEEEEEEvEENS13_INSA_18SM100_TMA_2SM_LOADENS15_INS16_ILi2ELi5ELi2EEES19_NSU_INSB_IJS1B_NSC_ILi4EEEEEENSB_IJSE_S1B_EEEEEEEvEEEENS_8epilogue10collective18CollectiveEpilogueINS1Q_23Sm100TmaWarpSpecializedILi4ELi2ELi16ELb1ELb0EEEJNSB_IJSI_SH_SJ_EEENSB_IJNSU_ISI_SE_EENSU_INSB_IJNSC_ILi16EEESD_EEENSB_IJSE_SI_EEEEEEEESL_NSB_IJNSB_IJlllEEESE_SW_EEESL_S23_NS1Q_6fusion15FusionCallbacksIS1U_NS24_17LinearCombinationISL_fSL_fLNS_15FloatRoundStyleE2EEES1V_S21_JEEENSA_5SM1004TMEM4LOAD26SM100_TMEM_LOAD_32dp32b16xENSA_20SM90_TMA_LOAD_IM2COLENS15_INS16_ILi2ELi4ELi3EEES19_NSU_INSB_IJS1A_S1X_EEENSB_IJS1X_SE_EEEEEEENSA_39AutoVectorizingCopyWithAssumedAlignmentILi128EEENSA_21SM90_TMA_STORE_IM2COLES2J_S2L_S2L_EEEvvEEEEvNT_6ParamsE,@function
        .size           _ZN7cutlass13device_kernelINS_4conv6kernel13ConvUniversalINS1_16ConvProblemShapeILNS1_8OperatorE1ELi2EEENS1_10collective14CollectiveConvINS1_47MainloopSm100TmaUmmaWarpSpecializedImplicitGemmILS5_1ELi6ELi2ELi1ELi2EN4cute5tupleIJNSA_1CILi2EEENSC_ILi1EEESE_EEEEENSB_IJNSC_ILi128EEESH_NSB_IJNSC_ILi64EEEEEEEEENS_10tfloat32_tESL_NSA_8TiledMMAINSA_8MMA_AtomIJNSA_23SM100_MMA_TF32_2x1SM_SSISL_SL_fLi128ELi128ELNSA_4UMMA5MajorE0ELSQ_1ELNSP_7ScaleInE0ELSR_0EEEEEENSA_6LayoutINSB_IJSE_SE_SE_EEENSB_IJNSC_ILi0EEESW_SW_EEEEENSB_IJNSA_10UnderscoreESZ_SZ_EEEEENS7_6detail27Sm100ImplicitGemmTileTraitsINSA_25SM100_TMA_2SM_LOAD_IM2COLENSA_14ComposedLayoutINSA_7SwizzleILi3ELi4ELi3EEENSA_18smem_ptr_flag_bitsILi32EEENSU_INSB_IJNSC_ILi8EEENSC_ILi32EEEEEENSB_IJS1B_SE_EEEEEEEvEENS13_INSA_18SM100_TMA_2SM_LOADENS15_INS16_ILi2ELi5ELi2EEES19_NSU_INSB_IJS1B_NSC_ILi4EEEEEENSB_IJSE_S1B_EEEEEEEvEEEENS_8epilogue10collective18CollectiveEpilogueINS1Q_23Sm100TmaWarpSpecializedILi4ELi2ELi16ELb1ELb0EEEJNSB_IJSI_SH_SJ_EEENSB_IJNSU_ISI_SE_EENSU_INSB_IJNSC_ILi16EEESD_EEENSB_IJSE_SI_EEEEEEEESL_NSB_IJNSB_IJlllEEESE_SW_EEESL_S23_NS1Q_6fusion15FusionCallbacksIS1U_NS24_17LinearCombinationISL_fSL_fLNS_15FloatRoundStyleE2EEES1V_S21_JEEENSA_5SM1004TMEM4LOAD26SM100_TMEM_LOAD_32dp32b16xENSA_20SM90_TMA_LOAD_IM2COLENS15_INS16_ILi2ELi4ELi3EEES19_NSU_INSB_IJS1A_S1X_EEENSB_IJS1X_SE_EEEEEEENSA_39AutoVectorizingCopyWithAssumedAlignmentILi128EEENSA_21SM90_TMA_STORE_IM2COLES2J_S2L_S2L_EEEvvEEEEvNT_6ParamsE,(.L_x_193 - _ZN7cutlass13device_kernelINS_4conv6kernel13ConvUniversalINS1_16ConvProblemShapeILNS1_8OperatorE1ELi2EEENS1_10collective14CollectiveConvINS1_47MainloopSm100TmaUmmaWarpSpecializedImplicitGemmILS5_1ELi6ELi2ELi1ELi2EN4cute5tupleIJNSA_1CILi2EEENSC_ILi1EEESE_EEEEENSB_IJNSC_ILi128EEESH_NSB_IJNSC_ILi64EEEEEEEEENS_10tfloat32_tESL_NSA_8TiledMMAINSA_8MMA_AtomIJNSA_23SM100_MMA_TF32_2x1SM_SSISL_SL_fLi128ELi128ELNSA_4UMMA5MajorE0ELSQ_1ELNSP_7ScaleInE0ELSR_0EEEEEENSA_6LayoutINSB_IJSE_SE_SE_EEENSB_IJNSC_ILi0EEESW_SW_EEEEENSB_IJNSA_10UnderscoreESZ_SZ_EEEEENS7_6detail27Sm100ImplicitGemmTileTraitsINSA_25SM100_TMA_2SM_LOAD_IM2COLENSA_14ComposedLayoutINSA_7SwizzleILi3ELi4ELi3EEENSA_18smem_ptr_flag_bitsILi32EEENSU_INSB_IJNSC_ILi8EEENSC_ILi32EEEEEENSB_IJS1B_SE_EEEEEEEvEENS13_INSA_18SM100_TMA_2SM_LOADENS15_INS16_ILi2ELi5ELi2EEES19_NSU_INSB_IJS1B_NSC_ILi4EEEEEENSB_IJSE_S1B_EEEEEEEvEEEENS_8epilogue10collective18CollectiveEpilogueINS1Q_23Sm100TmaWarpSpecializedILi4ELi2ELi16ELb1ELb0EEEJNSB_IJSI_SH_SJ_EEENSB_IJNSU_ISI_SE_EENSU_INSB_IJNSC_ILi16EEESD_EEENSB_IJSE_SI_EEEEEEEESL_NSB_IJNSB_IJlllEEESE_SW_EEESL_S23_NS1Q_6fusion15FusionCallbacksIS1U_NS24_17LinearCombinationISL_fSL_fLNS_15FloatRoundStyleE2EEES1V_S21_JEEENSA_5SM1004TMEM4LOAD26SM100_TMEM_LOAD_32dp32b16xENSA_20SM90_TMA_LOAD_IM2COLENS15_INS16_ILi2ELi4ELi3EEES19_NSU_INSB_IJS1A_S1X_EEENSB_IJS1X_SE_EEEEEEENSA_39AutoVectorizingCopyWithAssumedAlignmentILi128EEENSA_21SM90_TMA_STORE_IM2COLES2J_S2L_S2L_EEEvvEEEEvNT_6ParamsE)
        .other          _ZN7cutlass13device_kernelINS_4conv6kernel13ConvUniversalINS1_16ConvProblemShapeILNS1_8OperatorE1ELi2EEENS1_10collective14CollectiveConvINS1_47MainloopSm100TmaUmmaWarpSpecializedImplicitGemmILS5_1ELi6ELi2ELi1ELi2EN4cute5tupleIJNSA_1CILi2EEENSC_ILi1EEESE_EEEEENSB_IJNSC_ILi128EEESH_NSB_IJNSC_ILi64EEEEEEEEENS_10tfloat32_tESL_NSA_8TiledMMAINSA_8MMA_AtomIJNSA_23SM100_MMA_TF32_2x1SM_SSISL_SL_fLi128ELi128ELNSA_4UMMA5MajorE0ELSQ_1ELNSP_7ScaleInE0ELSR_0EEEEEENSA_6LayoutINSB_IJSE_SE_SE_EEENSB_IJNSC_ILi0EEESW_SW_EEEEENSB_IJNSA_10UnderscoreESZ_SZ_EEEEENS7_6detail27Sm100ImplicitGemmTileTraitsINSA_25SM100_TMA_2SM_LOAD_IM2COLENSA_14ComposedLayoutINSA_7SwizzleILi3ELi4ELi3EEENSA_18smem_ptr_flag_bitsILi32EEENSU_INSB_IJNSC_ILi8EEENSC_ILi32EEEEEENSB_IJS1B_SE_EEEEEEEvEENS13_INSA_18SM100_TMA_2SM_LOADENS15_INS16_ILi2ELi5ELi2EEES19_NSU_INSB_IJS1B_NSC_ILi4EEEEEENSB_IJSE_S1B_EEEEEEEvEEEENS_8epilogue10collective18CollectiveEpilogueINS1Q_23Sm100TmaWarpSpecializedILi4ELi2ELi16ELb1ELb0EEEJNSB_IJSI_SH_SJ_EEENSB_IJNSU_ISI_SE_EENSU_INSB_IJNSC_ILi16EEESD_EEENSB_IJSE_SI_EEEEEEEESL_NSB_IJNSB_IJlllEEESE_SW_EEESL_S23_NS1Q_6fusion15FusionCallbacksIS1U_NS24_17LinearCombinationISL_fSL_fLNS_15FloatRoundStyleE2EEES1V_S21_JEEENSA_5SM1004TMEM4LOAD26SM100_TMEM_LOAD_32dp32b16xENSA_20SM90_TMA_LOAD_IM2COLENS15_INS16_ILi2ELi4ELi3EEES19_NSU_INSB_IJS1A_S1X_EEENSB_IJS1X_SE_EEEEEEENSA_39AutoVectorizingCopyWithAssumedAlignmentILi128EEENSA_21SM90_TMA_STORE_IM2COLES2J_S2L_S2L_EEEvvEEEEvNT_6ParamsE,@"STO_CUDA_ENTRY STV_DEFAULT"
_ZN7cutlass13device_kernelINS_4conv6kernel13ConvUniversalINS1_16ConvProblemShapeILNS1_8OperatorE1ELi2EEENS1_10collective14CollectiveConvINS1_47MainloopSm100TmaUmmaWarpSpecializedImplicitGemmILS5_1ELi6ELi2ELi1ELi2EN4cute5tupleIJNSA_1CILi2EEENSC_ILi1EEESE_EEEEENSB_IJNSC_ILi128EEESH_NSB_IJNSC_ILi64EEEEEEEEENS_10tfloat32_tESL_NSA_8TiledMMAINSA_8MMA_AtomIJNSA_23SM100_MMA_TF32_2x1SM_SSISL_SL_fLi128ELi128ELNSA_4UMMA5MajorE0ELSQ_1ELNSP_7ScaleInE0ELSR_0EEEEEENSA_6LayoutINSB_IJSE_SE_SE_EEENSB_IJNSC_ILi0EEESW_SW_EEEEENSB_IJNSA_10UnderscoreESZ_SZ_EEEEENS7_6detail27Sm100ImplicitGemmTileTraitsINSA_25SM100_TMA_2SM_LOAD_IM2COLENSA_14ComposedLayoutINSA_7SwizzleILi3ELi4ELi3EEENSA_18smem_ptr_flag_bitsILi32EEENSU_INSB_IJNSC_ILi8EEENSC_ILi32EEEEEENSB_IJS1B_SE_EEEEEEEvEENS13_INSA_18SM100_TMA_2SM_LOADENS15_INS16_ILi2ELi5ELi2EEES19_NSU_INSB_IJS1B_NSC_ILi4EEEEEENSB_IJSE_S1B_EEEEEEEvEEEENS_8epilogue10collective18CollectiveEpilogueINS1Q_23Sm100TmaWarpSpecializedILi4ELi2ELi16ELb1ELb0EEEJNSB_IJSI_SH_SJ_EEENSB_IJNSU_ISI_SE_EENSU_INSB_IJNSC_ILi16EEESD_EEENSB_IJSE_SI_EEEEEEEESL_NSB_IJNSB_IJlllEEESE_SW_EEESL_S23_NS1Q_6fusion15FusionCallbacksIS1U_NS24_17LinearCombinationISL_fSL_fLNS_15FloatRoundStyleE2EEES1V_S21_JEEENSA_5SM1004TMEM4LOAD26SM100_TMEM_LOAD_32dp32b16xENSA_20SM90_TMA_LOAD_IM2COLENS15_INS16_ILi2ELi4ELi3EEES19_NSU_INSB_IJS1A_S1X_EEENSB_IJS1X_SE_EEEEEEENSA_39AutoVectorizingCopyWithAssumedAlignmentILi128EEENSA_21SM90_TMA_STORE_IM2COLES2J_S2L_S2L_EEEvvEEEEvNT_6ParamsE:
[----:B------:R-:W1:Y:S01]  /*0000*/  LDC R1, c[0x0][0x37c] ;  /* 0x0000df00ff017b82 */ /* 0x000e620000000800 */
[----:B------:R-:W2:Y:S01]  /*0010*/  S2R R74, SR_TID.X ;  /* 0x00000000004a7919 */ /* 0x000ea20000002100 */
[----:B------:R-:W3:Y:S06]  /*0020*/  LDCU.64 UR8, c[0x0][0x890] ;  /* 0x00011200ff0877ac */ /* 0x000eec0008000a00 */
[----:B------:R-:W4:Y:S01]  /*0030*/  S2UR UR4, SR_CgaCtaId ;  /* 0x00000000000479c3 */ /* 0x000f220000008800 */
[----:B-1----:R-:W-:Y:S01]  /*0040*/  VIADD R1, R1, 0xfffffff8 ;  /* 0xfffffff801017836 */ /* 0x002fe20000000000 */
[----:B------:R-:W-:-:S02]  /*0050*/  PRMT R64, RZ, 0x7610, R64 ;  /* 0x00007610ff407816 */ /* 0x000fc40000000040 */
[----:B------:R-:W-:Y:S02]  /*0060*/  ELECT P1, URZ, PT ;  /* 0x0000000000ff782f */ /* 0x000fe40003820000 */
[----:B------:R-:W-:Y:S01]  /*0070*/  R2UR UR43, R1 ;  /* 0x00000000012b72ca */ /* 0x000fe200000e0000 */
[----:B---3--:R-:W-:-:S04]  /*0080*/  UISETP.NE.U32.AND UP0, UPT, UR8, URZ, UPT ;  /* 0x000000ff0800728c */ /* 0x008fc8000bf05070 */
[----:B------:R-:W-:Y:S02]  /*0090*/  UISETP.NE.AND.EX UP0, UPT, UR9, URZ, UPT, UP0 ;  /* 0x000000ff0900728c */ /* 0x000fe4000bf05300 */
[----:B----4-:R-:W-:Y:S02]  /*00a0*/  ULOP3.LUT UR50, UR4, 0x1, URZ, 0xc0, !UPT ;  /* 0x0000000104327892 */ /* 0x010fe4000f8ec0ff */
[----:B------:R-:W-:Y:S01]  /*00b0*/  ULOP3.LUT UR49, UR4, 0x1, URZ, 0x3c, !UPT ;  /* 0x0000000104317892 */ /* 0x000fe2000f8e3cff */
[----:B--2---:R-:W-:-:S05]  /*00c0*/  SHF.R.U32.HI R65, RZ, 0x5, R74 ;  /* 0x00000005ff417819 */ /* 0x004fca000001164a */
[----:B------:R-:W1:Y:S02]  /*00d0*/  SHFL.IDX PT, R0, R65, RZ, 0x1f ;  /* 0x00001fff41007589 */ /* 0x000e6400000e0000 */
[----:B-1----:R-:W-:Y:S01]  /*00e0*/  R2UR UR18, R0 ;  /* 0x00000000001272ca */ /* 0x002fe200000e0000 */
[----:B------:R-:W-:-:S14]  /*00f0*/  BRA.U UP0, `(.L_x_0) ;  /* 0x0000000100307547 */ /* 0x000fdc000b800000 */
[----:B------:R-:W1:Y:S02]  /*0100*/  LDCU.64 UR4, c[0x0][0x888] ;  /* 0x00011100ff0477ac */ /* 0x000e640008000a00 */
[----:B-1----:R-:W-:-:S04]  /*0110*/  UISETP.NE.U32.AND UP0, UPT, UR4, URZ, UPT ;  /* 0x000000ff0400728c */ /* 0x002fc8000bf05070 */
[----:B------:R-:W-:-:S09]  /*0120*/  UISETP.NE.AND.EX UP0, UPT, UR5, URZ, UPT, UP0 ;  /* 0x000000ff0500728c */ /* 0x000fd2000bf05300 */
[----:B------:R-:W-:Y:S05]  /*0130*/  BRA.U !UP0, `(.L_x_1) ;  /* 0x0000000108147547 */ /* 0x000fea000b800000 */
[----:B------:R-:W1:Y:S01]  /*0140*/  LDC.64 R2, c[0x0][0x888] ;  /* 0x00022200ff027b82 */ /* 0x000e620000000a00 */
[----:B------:R-:W1:Y:S02]  /*0150*/  LDCU.64 UR4, c[0x0][0x358] ;  /* 0x00006b00ff0477ac */ /* 0x000e640008000a00 */
[----:B-1----:R1:W5:Y:S01]  /*0160*/  LDG.E R27, desc[UR4][R2.64] ;  /* 0x00000004021b7981 */ /* 0x002362000c1e1900 */
[----:B------:R-:W-:Y:S01]  /*0170*/  HFMA2 R64, -RZ, RZ, 0, 5.9604644775390625e-08 ;  /* 0x00000001ff407431 */ /* 0x000fe200000001ff */
[----:B------:R-:W-:Y:S05]  /*0180*/  BRA `(.L_x_0) ;  /* 0x00000000000c7947 */ /* 0x000fea0003800000 */
.L_x_1:
[----:B------:R-:W1:Y:S01]  /*0190*/  LDCU UR4, c[0x0][0x880] ;  /* 0x00011000ff0477ac */ /* 0x000e620008000800 */
[----:B------:R-:W-:Y:S01]  /*01a0*/  HFMA2 R64, -RZ, RZ, 0, 5.9604644775390625e-08 ;  /* 0x00000001ff407431 */ /* 0x000fe200000001ff */
[----:B-1----:R-:W-:-:S07]  /*01b0*/  MOV R27, UR4 ;  /* 0x00000004001b7c02 */ /* 0x002fce0008000f00 */
.L_x_0:
[----:B------:R-:W2:Y:S02]  /*01c0*/  LDCU.64 UR4, c[0x0][0x8b0] ;  /* 0x00011600ff0477ac */ /* 0x000ea40008000a00 */
[----:B--2---:R-:W-:-:S04]  /*01d0*/  UISETP.NE.U32.AND UP0, UPT, UR4, URZ, UPT ;  /* 0x000000ff0400728c */ /* 0x004fc8000bf05070 */
[----:B------:R-:W-:-:S09]  /*01e0*/  UISETP.NE.AND.EX UP0, UPT, UR5, URZ, UPT, UP0 ;  /* 0x000000ff0500728c */ /* 0x000fd2000bf05300 */
[----:B------:R-:W-:Y:S05]  /*01f0*/  BRA.U UP0, `(.L_x_2) ;  /* 0x0000000100287547 */ /* 0x000fea000b800000 */
[----:B------:R-:W2:Y:S02]  /*0200*/  LDCU.64 UR4, c[0x0][0x8a8] ;  /* 0x00011500ff0477ac */ /* 0x000ea40008000a00 */
[----:B--2---:R-:W-:-:S04]  /*0210*/  UISETP.NE.U32.AND UP0, UPT, UR4, URZ, UPT ;  /* 0x000000ff0400728c */ /* 0x004fc8000bf05070 */
[----:B------:R-:W-:-:S09]  /*0220*/  UISETP.NE.AND.EX UP0, UPT, UR5, URZ, UPT, UP0 ;  /* 0x000000ff0500728c */ /* 0x000fd2000bf05300 */
[----:B------:R-:W-:Y:S05]  /*0230*/  BRA.U !UP0, `(.L_x_3) ;  /* 0x0000000108107547 */ /* 0x000fea000b800000 */
[----:B------:R-:W2:Y:S01]  /*0240*/  LDC.64 R24, c[0x0][0x8a8] ;  /* 0x00022a00ff187b82 */ /* 0x000ea20000000a00 */
[----:B------:R-:W2:Y:S02]  /*0250*/  LDCU.64 UR4, c[0x0][0x358] ;  /* 0x00006b00ff0477ac */ /* 0x000ea40008000a00 */
[----:B--2---:R2:W5:Y:S01]  /*0260*/  LDG.E R24, desc[UR4][R24.64] ;  /* 0x0000000418187981 */ /* 0x004562000c1e1900 */
[----:B------:R-:W-:Y:S05]  /*0270*/  BRA `(.L_x_2) ;  /* 0x0000000000087947 */ /* 0x000fea0003800000 */
.L_x_3:
[----:B------:R-:W2:Y:S02]  /*0280*/  LDCU UR4, c[0x0][0x8a0] ;  /* 0x00011400ff0477ac */ /* 0x000ea40008000800 */
[----:B--2---:R-:W-:Y:S02]  /*0290*/  MOV R24, UR4 ;  /* 0x0000000400187c02 */ /* 0x004fe40008000f00 */
.L_x_2:
[----:B------:R-:W-:Y:S01]  /*02a0*/  IMAD.U32 R0, RZ, RZ, UR18 ;  /* 0x00000012ff007e24 */ /* 0x000fe2000f8e00ff */
[----:B------:R-:W-:Y:S04]  /*02b0*/  BSSY.RECONVERGENT B0, `(.L_x_4) ;  /* 0x000000c000007945 */ /* 0x000fe80003800200 */
[C---:B------:R-:W-:Y:S02]  /*02c0*/  ISETP.NE.OR P2, PT, R0.reuse, 0x1, !P1 ;  /* 0x000000010000780c */ /* 0x040fe40004f45670 */
[----:B------:R-:W-:-:S11]  /*02d0*/  ISETP.NE.OR P0, PT, R0, 0x3, !P1 ;  /* 0x000000030000780c */ /* 0x000fd60004f05670 */
[----:B------:R-:W-:Y:S05]  /*02e0*/  @P2 BRA `(.L_x_5) ;  /* 0x0000000000202947 */ /* 0x000fea0003800000 */
[----:B------:R-:W3:Y:S02]  /*02f0*/  LDCU.64 UR4, c[0x0][0x348] ;  /* 0x00006900ff0477ac */ /* 0x000ee40008000a00 */
[----:B---3--:R-:W-:Y:S02]  /*0300*/  UIADD3 UR6, UP1, UPT, UR4, 0x80, URZ ;  /* 0x0000008004067890 */ /* 0x008fe4000ff3e0ff */
[----:B------:R-:W-:Y:S02]  /*0310*/  UIADD3 UR4, UP0, UPT, UR4, 0x180, URZ ;  /* 0x0000018004047890 */ /* 0x000fe4000ff1e0ff */
[----:B------:R-:W-:Y:S02]  /*0320*/  UIADD3.X UR7, UPT, UPT, URZ, UR5, URZ, UP1, !UPT ;  /* 0x00000005ff077290 */ /* 0x000fe40008ffe4ff */
[----:B------:R-:W-:-:S07]  /*0330*/  UIADD3.X UR5, UPT, UPT, URZ, UR5, URZ, UP0, !UPT ;  /* 0x00000005ff057290 */ /* 0x000fce00087fe4ff */
[----:B------:R3:W-:Y:S02]  /*0340*/  UTMACCTL.PF [UR6] ;  /* 0x00000000060079b9 */ /* 0x0007e40008040000 */
[----:B------:R3:W-:Y:S02]  /*0350*/  UTMACCTL.PF [UR4] ;  /* 0x00000000040079b9 */ /* 0x0007e40008040000 */
[----:B---3--:R-:W-:Y:S01]  /*0360*/  NOP ;  /* 0x0000000000007918 */ /* 0x008fe20000000000 */
.L_x_5:
[----:B------:R-:W-:Y:S05]  /*0370*/  BSYNC.RECONVERGENT B0 ;  /* 0x0000000000007941 */ /* 0x000fea0003800200 */
.L_x_4:
[----:B------:R-:W-:Y:S04]  /*0380*/  BSSY.RECONVERGENT B0, `(.L_x_6) ;  /* 0x000000a000007945 */ /* 0x000fe80003800200 */
        /* <DEDUP_REMOVED lines=9> */
.L_x_7:
[----:B------:R-:W-:Y:S05]  /*0420*/  BSYNC.RECONVERGENT B0 ;  /* 0x0000000000007941 */ /* 0x000fea0003800200 */
.L_x_6:
[----:B------:R-:W3:Y:S01]  /*0430*/  LDCU.64 UR4, c[0x0][0x888] ;  /* 0x00011100ff0477ac */ /* 0x000ee20008000a00 */
[----:B------:R-:W-:Y:S02]  /*0440*/  UISETP.EQ.U32.AND UP2, UPT, UR8, URZ, UPT ;  /* 0x000000ff0800728c */ /* 0x000fe4000bf42070 */
[----:B------:R-:W-:Y:S02]  /*0450*/  UPLOP3.LUT UP3, UPT, UPT, UPT, UPT, 0x80, 0x8 ;  /* 0x000000000008789c */ /* 0x000fe40003f6f070 */
[----:B---3--:R-:W-:-:S04]  /*0460*/  UISETP.NE.U32.AND UP0, UPT, UR4, URZ, UPT ;  /* 0x000000ff0400728c */ /* 0x008fc8000bf05070 */
[----:B------:R-:W-:-:S04]  /*0470*/  UISETP.NE.AND.EX UP1, UPT, UR5, URZ, UPT, UP0 ;  /* 0x000000ff0500728c */ /* 0x000fc8000bf25300 */
[----:B------:R-:W-:-:S04]  /*0480*/  UISETP.EQ.OR.EX UP4, UPT, UR9, URZ, !UP1, UP2 ;  /* 0x000000ff0900728c */ /* 0x000fc8000cf82720 */
[----:B------:R-:W-:-:S06]  /*0490*/  UP2UR UR4, UPR, URZ, 0x10 ;  /* 0x00000010ff047883 */ /* 0x000fcc0008000000 */
[----:B------:R-:W-:Y:S01]  /*04a0*/  MOV R66, UR4 ;  /* 0x0000000400427c02 */ /* 0x000fe20008000f00 */
[----:B------:R-:W-:Y:S06]  /*04b0*/  BRA.U !UP4, `(.L_x_8) ;  /* 0x000000010c207547 */ /* 0x000fec000b800000 */
[----:B------:R-:W-:Y:S01]  /*04c0*/  UISETP.NE.U32.AND UP2, UPT, UR8, URZ, UPT ;  /* 0x000000ff0800728c */ /* 0x000fe2000bf45070 */
[----:B-----5:R-:W-:Y:S01]  /*04d0*/  FSETP.NEU.AND P0, PT, R27, RZ, PT ;  /* 0x000000ff1b00720b */ /* 0x020fe20003f0d000 */
[----:B------:R-:W-:Y:S02]  /*04e0*/  USEL UR4, URZ, 0xffffffff, UP1 ;  /* 0xffffffffff047887 */ /* 0x000fe40008800000 */
[----:B------:R-:W-:-:S10]  /*04f0*/  UISETP.NE.AND.EX UP2, UPT, UR9, URZ, UPT, UP2 ;  /* 0x000000ff0900728c */ /* 0x000fd4000bf45320 */
[----:B------:R-:W-:Y:S01]  /*0500*/  VOTEU.ANY UP0, P0 ;  /* 0x0000000000ff7886 */ /* 0x000fe20000000100 */
[----:B------:R-:W-:-:S04]  /*0510*/  @!UP2 USEL UR4, URZ, 0xffffffff, UP0 ;  /* 0xffffffffff04a887 */ /* 0x000fc80008000000 */
[----:B------:R-:W-:-:S04]  /*0520*/  ULOP3.LUT UR4, UR4, 0x1, URZ, 0xc0, !UPT ;  /* 0x0000000104047892 */ /* 0x000fc8000f8ec0ff */
[----:B------:R-:W-:-:S11]  /*0530*/  UISETP.NE.U32.AND UP3, UPT, UR4, 0x1, UPT ;  /* 0x000000010400788c */ /* 0x000fd6000bf65070 */
.L_x_8:
[----:B------:R-:W3:Y:S01]  /*0540*/  SHFL.IDX PT, R0, R65, RZ, 0x1f ;  /* 0x00001fff41007589 */ /* 0x000ee200000e0000 */
[----:B------:R-:W-:Y:S02]  /*0550*/  UISETP.NE.AND UP5, UPT, UR18, 0x2, UPT ;  /* 0x000000021200788c */ /* 0x000fe4000bfa5270 */
[----:B------:R-:W-:Y:S02]  /*0560*/  UISETP.NE.AND UP0, UPT, UR18, 0x2, UPT ;  /* 0x000000021200788c */ /* 0x000fe4000bf05270 */
[----:B------:R-:W-:Y:S02]  /*0570*/  UISETP.NE.OR UP2, UPT, UR50, URZ, UP5 ;  /* 0x000000ff3200728c */ /* 0x000fe4000af45670 */
[----:B------:R-:W-:-:S04]  /*0580*/  USEL UR67, URZ, 0x1, UP0 ;  /* 0x00000001ff437887 */ /* 0x000fc80008000000 */
[----:B------:R-:W-:Y:S02]  /*0590*/  PLOP3.LUT P3, PT, P1, PT, UP2, 0xae, 0xea ;  /* 0x0000000000ea781c */ /* 0x000fe40000f6f52e */
[----:B---3--:R-:W-:-:S13]  /*05a0*/  ISETP.NE.AND P0, PT, R0, RZ, PT ;  /* 0x000000ff0000720c */ /* 0x008fda0003f05270 */
[----:B------:R-:W-:Y:S05]  /*05b0*/  @P0 BRA `(.L_x_9) ;  /* 0x0000000000580947 */ /* 0x000fea0003800000 */
[----:B------:R-:W3:Y:S01]  /*05c0*/  S2UR UR5, SR_CgaCtaId ;  /* 0x00000000000579c3 */ /* 0x000ee20000008800 */
[----:B------:R-:W-:Y:S01]  /*05d0*/  UMOV UR4, 0x400 ;  /* 0x0000040000047882 */ /* 0x000fe20000000000 */
[----:B------:R-:W-:Y:S01]  /*05e0*/  UMOV UR6, 0x1 ;  /* 0x0000000100067882 */ /* 0x000fe20000000000 */
[----:B------:R-:W-:Y:S01]  /*05f0*/  ELECT P0, URZ, PT ;  /* 0x0000000000ff782f */ /* 0x000fe20003800000 */
[----:B------:R-:W-:-:S04]  /*0600*/  UIADD3 UR6, UPT, UPT, -UR6, 0x100000, URZ ;  /* 0x0010000006067890 */ /* 0x000fc8000fffe1ff */
[----:B------:R-:W-:Y:S02]  /*0610*/  USHF.L.U32 UR7, UR6, 0xb, URZ ;  /* 0x0000000b06077899 */ /* 0x000fe400080006ff */
[----:B------:R-:W-:Y:S02]  /*0620*/  USHF.L.U32 UR6, UR6, 0x1, URZ ;  /* 0x0000000106067899 */ /* 0x000fe400080006ff */
[----:B---3--:R-:W-:Y:S01]  /*0630*/  ULEA UR4, UR5, UR4, 0x18 ;  /* 0x0000000405047291 */ /* 0x008fe2000f8ec0ff */
[----:B------:R-:W3:Y:S11]  /*0640*/  FENCE.VIEW.ASYNC.S ;  /* 0x00000000000073c6 */ /* 0x000ef60000000000 */
[----:B---3--:R3:W4:Y:S01]  /*0650*/  SYNCS.EXCH.64 URZ, [UR4], UR6 ;  /* 0x0000000604ff75b2 */ /* 0x0087220008000100 */
[----:B------:R3:W1:Y:S01]  /*0660*/  SYNCS.EXCH.64 URZ, [UR4+0x30], UR6 ;  /* 0x0000300604ff75b2 */ /* 0x0006620008000100 */
        /* <DEDUP_REMOVED lines=10> */
[----:B------:R-:W-:Y:S01]  /*0710*/  NOP ;  /* 0x0000000000007918 */ /* 0x000fe20000000000 */
.L_x_9:
[----:B------:R-:W2:Y:S01]  /*0720*/  SHFL.IDX PT, R0, R65, RZ, 0x1f ;  /* 0x00001fff41007589 */ /* 0x000ea200000e0000 */
[----:B------:R-:W-:Y:S01]  /*0730*/  NOP ;  /* 0x0000000000007918 */ /* 0x000fe20000000000 */
[----:B--2---:R-:W-:-:S13]  /*0740*/  ISETP.NE.AND P0, PT, R0, 0x1, PT ;  /* 0x000000010000780c */ /* 0x004fda0003f05270 */
[----:B------:R-:W-:Y:S05]  /*0750*/  @P0 BRA `(.L_x_10) ;  /* 0x0000000000580947 */ /* 0x000fea0003800000 */
[----:B------:R-:W2:Y:S01]  /*0760*/  S2UR UR5, SR_CgaCtaId ;  /* 0x00000000000579c3 */ /* 0x000ea20000008800 */
[----:B---3--:R-:W-:Y:S01]  /*0770*/  UMOV UR4, 0x400 ;  /* 0x0000040000047882 */ /* 0x008fe20000000000 */
[----:B------:R-:W-:Y:S01]  /*0780*/  UMOV UR8, 0x20 ;  /* 0x0000002000087882 */ /* 0x000fe20000000000 */
[----:B------:R-:W-:Y:S01]  /*0790*/  UMOV UR6, 0x80 ;  /* 0x0000008000067882 */ /* 0x000fe20000000000 */
[----:B------:R-:W-:-:S04]  /*07a0*/  UIADD3 UR8, UPT, UPT, -UR8, 0x100000, URZ ;  /* 0x0010000008087890 */ /* 0x000fc8000fffe1ff */
[----:B------:R-:W-:Y:S02]  /*07b0*/  USHF.L.U32 UR9, UR8, 0xb, URZ ;  /* 0x0000000b08097899 */ /* 0x000fe400080006ff */
[----:B------:R-:W-:Y:S02]  /*07c0*/  USHF.L.U32 UR8, UR8, 0x1, URZ ;  /* 0x0000000108087899 */ /* 0x000fe400080006ff */
[----:B------:R-:W-:-:S04]  /*07d0*/  UIADD3 UR6, UPT, UPT, -UR6, 0x100000, URZ ;  /* 0x0010000006067890 */ /* 0x000fc8000fffe1ff */
[----:B------:R-:W-:Y:S02]  /*07e0*/  USHF.L.U32 UR7, UR6, 0xb, URZ ;  /* 0x0000000b06077899 */ /* 0x000fe400080006ff */
[----:B------:R-:W-:Y:S01]  /*07f0*/  USHF.L.U32 UR6, UR6, 0x1, URZ ;  /* 0x0000000106067899 */ /* 0x000fe200080006ff */
[----:B------:R-:W-:Y:S01]  /*0800*/  ELECT P0, URZ, PT ;  /* 0x0000000000ff782f */ /* 0x000fe20003800000 */
[----:B--2---:R-:W-:Y:S01]  /*0810*/  ULEA UR4, UR5, UR4, 0x18 ;  /* 0x0000000405047291 */ /* 0x004fe2000f8ec0ff */
[----:B------:R-:W2:Y:S11]  /*0820*/  FENCE.VIEW.ASYNC.S ;  /* 0x00000000000073c6 */ /* 0x000eb60000000000 */
[----:B--2---:R2:W3:Y:S01]  /*0830*/  SYNCS.EXCH.64 URZ, [UR4+0x60], UR8 ;  /* 0x0000600804ff75b2 */ /* 0x0044e20008000100 */
        /* <DEDUP_REMOVED lines=8> */
.L_x_10:
[----:B------:R-:W4:Y:S01]  /*08c0*/  SHFL.IDX PT, R0, R65, RZ, 0x1f ;  /* 0x00001fff41007589 */ /* 0x000f2200000e0000 */
[----:B------:R-:W-:Y:S01]  /*08d0*/  NOP ;  /* 0x0000000000007918 */ /* 0x000fe20000000000 */
[----:B----4-:R-:W-:-:S13]  /*08e0*/  ISETP.NE.AND P0, PT, R0, 0x3, PT ;  /* 0x000000030000780c */ /* 0x010fda0003f05270 */
[----:B------:R-:W-:Y:S05]  /*08f0*/  @P0 BRA `(.L_x_11) ;  /* 0x0000000000300947 */ /* 0x000fea0003800000 */
[----:B------:R-:W4:Y:S01]  /*0900*/  S2UR UR5, SR_CgaCtaId ;  /* 0x00000000000579c3 */ /* 0x000f220000008800 */
[----:B--23--:R-:W-:Y:S01]  /*0910*/  UMOV UR4, 0x400 ;  /* 0x0000040000047882 */ /* 0x00cfe20000000000 */
[----:B------:R-:W-:Y:S01]  /*0920*/  UMOV UR6, 0x20 ;  /* 0x0000002000067882 */ /* 0x000fe20000000000 */
[----:B------:R-:W-:Y:S01]  /*0930*/  ELECT P0, URZ, PT ;  /* 0x0000000000ff782f */ /* 0x000fe20003800000 */
[----:B------:R-:W-:-:S04]  /*0940*/  UIADD3 UR6, UPT, UPT, -UR6, 0x100000, URZ ;  /* 0x0010000006067890 */ /* 0x000fc8000fffe1ff */
[----:B------:R-:W-:Y:S02]  /*0950*/  USHF.L.U32 UR7, UR6, 0xb, URZ ;  /* 0x0000000b06077899 */ /* 0x000fe400080006ff */
[----:B------:R-:W-:Y:S02]  /*0960*/  USHF.L.U32 UR6, UR6, 0x1, URZ ;  /* 0x0000000106067899 */ /* 0x000fe400080006ff */
[----:B----4-:R-:W-:Y:S01]  /*0970*/  ULEA UR4, UR5, UR4, 0x18 ;  /* 0x0000000405047291 */ /* 0x010fe2000f8ec0ff */
[----:B------:R-:W2:Y:S11]  /*0980*/  FENCE.VIEW.ASYNC.S ;  /* 0x00000000000073c6 */ /* 0x000eb60000000000 */
[----:B--2---:R4:W2:Y:S01]  /*0990*/  SYNCS.EXCH.64 URZ, [UR4+0xa0], UR6 ;  /* 0x0000a00604ff75b2 */ /* 0x0048a20008000100 */
[----:B------:R4:W3:Y:S02]  /*09a0*/  SYNCS.EXCH.64 URZ, [UR4+0xa8], UR6 ;  /* 0x0000a80604ff75b2 */ /* 0x0008e40008000100 */
[----:B----4-:R-:W-:Y:S01]  /*09b0*/  NOP ;  /* 0x0000000000007918 */ /* 0x010fe20000000000 */
.L_x_11:
[----:B------:R-:W4:Y:S01]  /*09c0*/  SHFL.IDX PT, R0, R65, RZ, 0x1f ;  /* 0x00001fff41007589 */ /* 0x000f2200000e0000 */
[----:B------:R-:W-:Y:S01]  /*09d0*/  NOP ;  /* 0x0000000000007918 */ /* 0x000fe20000000000 */
[----:B----4-:R-:W-:-:S13]  /*09e0*/  ISETP.NE.AND P0, PT, R0, 0x4, PT ;  /* 0x000000040000780c */ /* 0x010fda0003f05270 */
[----:B------:R-:W-:Y:S05]  /*09f0*/  @P0 BRA `(.L_x_12) ;  /* 0x0000000000440947 */ /* 0x000fea0003800000 */
[----:B------:R-:W4:Y:S01]  /*0a00*/  S2UR UR5, SR_CgaCtaId ;  /* 0x00000000000579c3 */ /* 0x000f220000008800 */
[----:B--23--:R-:W-:Y:S01]  /*0a10*/  UMOV UR4, 0x1e0 ;  /* 0x000001e000047882 */ /* 0x00cfe20000000000 */
[----:B------:R-:W-:Y:S01]  /*0a20*/  UMOV UR6, 0x400 ;  /* 0x0000040000067882 */ /* 0x000fe20000000000 */
[----:B------:R-:W-:Y:S01]  /*0a30*/  USEL UR4, UR4, 0x1a0, UP3 ;  /* 0x000001a004047887 */ /* 0x000fe20009800000 */
[----:B------:R-:W-:Y:S01]  /*0a40*/  UMOV UR8, 0x1 ;  /* 0x0000000100087882 */ /* 0x000fe20000000000 */
[----:B------:R-:W-:Y:S01]  /*0a50*/  ELECT P0, URZ, PT ;  /* 0x0000000000ff782f */ /* 0x000fe20003800000 */
[----:B------:R-:W-:-:S04]  /*0a60*/  UIADD3 UR8, UPT, UPT, -UR8, 0x100000, URZ ;  /* 0x0010000008087890 */ /* 0x000fc8000fffe1ff */
[----:B------:R-:W-:Y:S02]  /*0a70*/  USHF.L.U32 UR9, UR8, 0xb, URZ ;  /* 0x0000000b08097899 */ /* 0x000fe400080006ff */
[----:B------:R-:W-:Y:S02]  /*0a80*/  USHF.L.U32 UR8, UR8, 0x1, URZ ;  /* 0x0000000108087899 */ /* 0x000fe400080006ff */
[----:B----4-:R-:W-:Y:S02]  /*0a90*/  ULEA UR6, UR5, UR6, 0x18 ;  /* 0x0000000605067291 */ /* 0x010fe4000f8ec0ff */
[----:B------:R-:W-:-:S04]  /*0aa0*/  UIADD3 UR4, UPT, UPT, -UR4, 0x100000, URZ ;  /* 0x0010000004047890 */ /* 0x000fc8000fffe1ff */
[----:B------:R-:W-:Y:S02]  /*0ab0*/  USHF.L.U32 UR5, UR4, 0xb, URZ ;  /* 0x0000000b04057899 */ /* 0x000fe400080006ff */
[----:B------:R-:W-:Y:S01]  /*0ac0*/  USHF.L.U32 UR4, UR4, 0x1, URZ ;  /* 0x0000000104047899 */ /* 0x000fe200080006ff */
[----:B------:R-:W2:Y:S03]  /*0ad0*/  FENCE.VIEW.ASYNC.S ;  /* 0x00000000000073c6 */ /* 0x000ea60000000000 */
[----:B--2---:R4:W2:Y:S08]  /*0ae0*/  SYNCS.EXCH.64 URZ, [UR6+0xb0], UR8 ;  /* 0x0000b00806ff75b2 */ /* 0x0048b00008000100 */
[----:B------:R4:W3:Y:S02]  /*0af0*/  SYNCS.EXCH.64 URZ, [UR6+0xb8], UR4 ;  /* 0x0000b80406ff75b2 */ /* 0x0008e40008000100 */
[----:B----4-:R-:W-:Y:S01]  /*0b00*/  NOP ;  /* 0x0000000000007918 */ /* 0x010fe20000000000 */
.L_x_12:
[----:B------:R-:W4:Y:S01]  /*0b10*/  SHFL.IDX PT, R0, R65, RZ, 0x1f ;  /* 0x00001fff41007589 */ /* 0x000f2200000e0000 */
[----:B------:R-:W-:Y:S01]  /*0b20*/  ISETP.NE.OR P1, PT, RZ, UR18, !P1 ;  /* 0x00000012ff007c0c */ /* 0x000fe2000cf25670 */
[----:B------:R-:W-:Y:S01]  /*0b30*/  NOP ;  /* 0x0000000000007918 */ /* 0x000fe20000000000 */
[----:B----4-:R-:W-:-:S13]  /*0b40*/  ISETP.NE.AND P0, PT, R0, 0x5, PT ;  /* 0x000000050000780c */ /* 0x010fda0003f05270 */
[----:B------:R-:W-:Y:S05]  /*0b50*/  @P0 BRA `(.L_x_13) ;  /* 0x0000000000480947 */ /* 0x000fea0003800000 */
[----:B------:R-:W4:Y:S01]  /*0b60*/  S2UR UR5, SR_CgaCtaId ;  /* 0x00000000000579c3 */ /* 0x000f220000008800 */
[----:B--23--:R-:W-:Y:S01]  /*0b70*/  UMOV UR4, 0x400 ;  /* 0x0000040000047882 */ /* 0x00cfe20000000000 */
        /* <DEDUP_REMOVED lines=9> */
[----:B----4-:R-:W-:Y:S01]  /*0c10*/  ULEA UR4, UR5, UR4, 0x18 ;  /* 0x0000000405047291 */ /* 0x010fe2000f8ec0ff */
[----:B------:R-:W2:Y:S11]  /*0c20*/  FENCE.VIEW.ASYNC.S ;  /* 0x00000000000073c6 */ /* 0x000eb60000000000 */
[----:B--2---:R4:W2:Y:S01]  /*0c30*/  SYNCS.EXCH.64 URZ, [UR4+0xc0], UR6 ;  /* 0x0000c00604ff75b2 */ /* 0x0048a20008000100 */
[----:B------:R4:W3:Y:S01]  /*0c40*/  SYNCS.EXCH.64 URZ, [UR4+0xd0], UR8 ;  /* 0x0000d00804ff75b2 */ /* 0x0008e20008000100 */
[----:B------:R4:W1:Y:S01]  /*0c50*/  SYNCS.EXCH.64 URZ, [UR4+0xc8], UR6 ;  /* 0x0000c80604ff75b2 */ /* 0x0008620008000100 */
[----:B------:R4:W1:Y:S02]  /*0c60*/  SYNCS.EXCH.64 URZ, [UR4+0xd8], UR8 ;  /* 0x0000d80804ff75b2 */ /* 0x0008640008000100 */
[----:B----4-:R-:W-:Y:S01]  /*0c70*/  NOP ;  /* 0x0000000000007918 */ /* 0x010fe20000000000 */
.L_x_13:
[----:B--23--:R-:W2:Y:S01]  /*0c80*/  S2UR UR7, SR_CgaCtaId ;  /* 0x00000000000779c3 */ /* 0x00cea20000008800 */
[----:B------:R-:W-:Y:S01]  /*0c90*/  VOTEU.ALL UP0, P1 ;  /* 0x0000000000ff7886 */ /* 0x000fe20000800000 */
[----:B------:R-:W-:Y:S01]  /*0ca0*/  UMOV UR4, 0x20 ;  /* 0x0000002000047882 */ /* 0x000fe20000000000 */
[----:B------:R-:W-:Y:S01]  /*0cb0*/  NOP ;  /* 0x0000000000007918 */ /* 0x000fe20000000000 */
[----:B------:R-:W-:Y:S01]  /*0cc0*/  LOP3.LUT R0, R74, 0x1f, RZ, 0xc0, !PT ;  /* 0x0000001f4a007812 */ /* 0x000fe200078ec0ff */
[----:B------:R-:W-:Y:S01]  /*0cd0*/  UISETP.NE.AND UP4, UPT, UR18, URZ, UPT ;  /* 0x000000ff1200728c */ /* 0x000fe2000bf85270 */
[----:B------:R-:W-:Y:S01]  /*0ce0*/  @!UP0 UMOV UR6, 0x400 ;  /* 0x0000040000068882 */ /* 0x000fe20000000000 */
[----:B------:R-:W-:-:S04]  /*0cf0*/  @!UP0 UIADD3 UR4, UPT, UPT, -UR4, 0x100000, URZ ;  /* 0x0010000004048890 */ /* 0x000fc8000fffe1ff */
[----:B------:R-:W-:Y:S02]  /*0d00*/  @!UP0 USHF.L.U32 UR5, UR4, 0xb, URZ ;  /* 0x0000000b04058899 */ /* 0x000fe400080006ff */
[----:B------:R-:W-:Y:S02]  /*0d10*/  @!UP0 USHF.L.U32 UR4, UR4, 0x1, URZ ;  /* 0x0000000104048899 */ /* 0x000fe400080006ff */
[----:B--2---:R-:W-:Y:S01]  /*0d20*/  @!UP0 ULEA UR6, UR7, UR6, 0x18 ;  /* 0x0000000607068291 */ /* 0x004fe2000f8ec0ff */
[----:B------:R-:W2:Y:S01]  /*0d30*/  LDCU UR7, c[0x0][0x36c] ;  /* 0x00006d80ff0777ac */ /* 0x000ea20008000800 */
[----:B------:R-:W-:Y:S01]  /*0d40*/  VOTEU.ALL UP0, P1 ;  /* 0x0000000000ff7886 */ /* 0x000fe20000800000 */
[----:B------:R-:W3:Y:S09]  /*0d50*/  FENCE.VIEW.ASYNC.S ;  /* 0x00000000000073c6 */ /* 0x000ef20000000000 */
[----:B---3--:R3:W4:Y:S01]  /*0d60*/  @!UP0 SYNCS.EXCH.64 URZ, [UR6+0xe0], UR4 ;  /* 0x0000e00406ff85b2 */ /* 0x0087220008000100 */
[----:B--2---:R-:W-:-:S09]  /*0d70*/  UISETP.EQ.U32.AND UP6, UPT, UR7, 0x1, UPT ;  /* 0x000000010700788c */ /* 0x004fd2000bfc2070 */
[----:B---3--:R-:W-:Y:S05]  /*0d80*/  BRA.U !UP6, `(.L_x_14) ;  /* 0x000000010e087547 */ /* 0x008fea000b800000 */
[----:B-1--4-:R-:W-:Y:S01]  /*0d90*/  UCGABAR_ARV ;  /* 0x00000000000079c7 */ /* 0x012fe20008000000 */
[----:B------:R-:W-:Y:S05]  /*0da0*/  BRA `(.L_x_15) ;  /* 0x0000000000047947 */ /* 0x000fea0003800000 */
.L_x_14:
[----:B-1--4-:R-:W-:Y:S01]  /*0db0*/  NOP ;  /* 0x0000000000007918 */ /* 0x012fe20000000000 */
.L_x_15:
[----:B------:R-:W1:Y:S01]  /*0dc0*/  S2UR UR22, SR_CTAID.X ;  /* 0x00000000001679c3 */ /* 0x000e620000002500 */
[----:B------:R-:W-:-:S05]  /*0dd0*/  CS2R.32 R63, SR_CgaSize ;  /* 0x00000000003f7805 */ /* 0x000fca0000008a00 */
[----:B------:R-:W-:-:S05]  /*0de0*/  IMAD R63, R63, -0xa0, RZ ;  /* 0xffffff603f3f7824 */ /* 0x000fca00078e02ff */
[----:B------:R-:W-:-:S14]  /*0df0*/  R2UR UR5, R63 ;  /* 0x000000003f0572ca */ /* 0x000fdc00000e0000 */
[----:B------:R-:W2:Y:S01]  /*0e00*/  LDCU UR5, c[0x0][UR5+0x2b0] ;  /* 0x00005600050577ac */ /* 0x000ea20008000800 */
[----:B------:R-:W-:-:S05]  /*0e10*/  CS2R.32 R63, SR_CgaSize ;  /* 0x00000000003f7805 */ /* 0x000fca0000008a00 */
[----:B------:R-:W-:-:S05]  /*0e20*/  IMAD R63, R63, -0xa0, RZ ;  /* 0xffffff603f3f7824 */ /* 0x000fca00078e02ff */
[----:B------:R-:W-:-:S14]  /*0e30*/  R2UR UR4, R63 ;  /* 0x000000003f0472ca */ /* 0x000fdc00000e0000 */
[----:B------:R-:W3:Y:S01]  /*0e40*/  LDCU UR4, c[0x0][UR4+0x2b4] ;  /* 0x00005680040477ac */ /* 0x000ee20008000800 */
[----:B------:R-:W4:Y:S01]  /*0e50*/  S2UR UR20, SR_CTAID.Y ;  /* 0x00000000001479c3 */ /* 0x000f220000002600 */
[----:B------:R-:W-:-:S05]  /*0e60*/  CS2R.32 R63, SR_CgaSize ;  /* 0x00000000003f7805 */ /* 0x000fca0000008a00 */
[----:B------:R-:W-:-:S05]  /*0e70*/  IMAD R63, R63, -0xa0, RZ ;  /* 0xffffff603f3f7824 */ /* 0x000fca00078e02ff */
[----:B------:R-:W-:-:S14]  /*0e80*/  R2UR UR7, R63 ;  /* 0x000000003f0772ca */ /* 0x000fdc00000e0000 */
[----:B------:R-:W3:Y:S01]  /*0e90*/  LDCU UR7, c[0x0][UR7+0x2a0] ;  /* 0x00005400070777ac */ /* 0x000ee20008000800 */
[----:B------:R-:W-:-:S05]  /*0ea0*/  CS2R.32 R63, SR_CgaSize ;  /* 0x00000000003f7805 */ /* 0x000fca0000008a00 */
[----:B------:R-:W-:-:S05]  /*0eb0*/  IMAD R63, R63, -0xa0, RZ ;  /* 0xffffff603f3f7824 */ /* 0x000fca00078e02ff */
[----:B------:R-:W-:-:S14]  /*0ec0*/  R2UR UR8, R63 ;  /* 0x000000003f0872ca */ /* 0x000fdc00000e0000 */
[----:B------:R-:W3:Y:S01]  /*0ed0*/  LDCU UR8, c[0x0][UR8+0x2a4] ;  /* 0x00005480080877ac */ /* 0x000ee20008000800 */
[----:B------:R-:W3:Y:S01]  /*0ee0*/  LDCU UR19, c[0x0][0xb24] ;  /* 0x00016480ff1377ac */ /* 0x000ee20008000800 */
[----:B------:R-:W3:Y:S01]  /*0ef0*/  LDCU UR39, c[0x0][0xb24] ;  /* 0x00016480ff2777ac */ /* 0x000ee20008000800 */
[----:B-1----:R-:W-:Y:S01]  /*0f00*/  I2FP.F32.U32 R3, UR22 ;  /* 0x0000001600037c45 */ /* 0x002fe20008201000 */
[----:B------:R-:W1:Y:S04]  /*0f10*/  LDCU UR24, c[0x0][0xb30] ;  /* 0x00016600ff1877ac */ /* 0x000e680008000800 */
[----:B--2---:R-:W-:Y:S01]  /*0f20*/  FMUL R3, R3, UR5 ;  /* 0x0000000503037c20 */ /* 0x004fe20008400000 */
[----:B----4-:R-:W-:-:S05]  /*0f30*/  I2FP.F32.U32 R2, UR20 ;  /* 0x0000001400027c45 */ /* 0x010fca0008201000 */
[----:B------:R-:W2:Y:S01]  /*0f40*/  F2I.U32.TRUNC.NTZ R3, R3 ;  /* 0x0000000300037305 */ /* 0x000ea2000020f000 */
[----:B---3--:R-:W-:-:S07]  /*0f50*/  FMUL R2, R2, UR4 ;  /* 0x0000000402027c20 */ /* 0x008fce0008400000 */
[----:B------:R-:W3:Y:S01]  /*0f60*/  F2I.U32.TRUNC.NTZ R2, R2 ;  /* 0x0000000200027305 */ /* 0x000ee2000020f000 */
[----:B--2---:R-:W-:Y:S02]  /*0f70*/  R2UR UR4, R3 ;  /* 0x00000000030472ca */ /* 0x004fe400000e0000 */
[----:B------:R-:W-:Y:S02]  /*0f80*/  PRMT R3, RZ, 0x7610, R3 ;  /* 0x00007610ff037816 */ /* 0x000fe40000000003 */
[----:B---3--:R-:W-:Y:S02]  /*0f90*/  R2UR UR6, R2 ;  /* 0x00000000020672ca */ /* 0x008fe400000e0000 */
[----:B------:R-:W-:-:S07]  /*0fa0*/  PRMT R2, RZ, 0x7610, R2 ;  /* 0x00007610ff027816 */ /* 0x000fce0000000002 */
[----:B------:R-:W-:-:S04]  /*0fb0*/  UIADD3 UR5, UPT, UPT, -UR4, URZ, URZ ;  /* 0x000000ff04057290 */ /* 0x000fc8000fffe1ff */
[----:B------:R-:W-:Y:S02]  /*0fc0*/  UIMAD UR5, UR7, UR5, UR22 ;  /* 0x00000005070572a4 */ /* 0x000fe4000f8e0216 */
[----:B------:R-:W-:-:S04]  /*0fd0*/  UIADD3 UR4, UPT, UPT, -UR6, URZ, URZ ;  /* 0x000000ff06047290 */ /* 0x000fc8000fffe1ff */
[----:B------:R-:W-:Y:S01]  /*0fe0*/  IMAD.U32 R63, RZ, RZ, UR5 ;  /* 0x00000005ff3f7e24 */ /* 0x000fe2000f8e00ff */
[----:B------:R-:W-:-:S06]  /*0ff0*/  UIMAD UR4, UR8, UR4, UR20 ;  /* 0x00000004080472a4 */ /* 0x000fcc000f8e0214 */
[----:B------:R-:W-:Y:S01]  /*1000*/  IMAD.U32 R62, RZ, RZ, UR4 ;  /* 0x00000004ff3e7e24 */ /* 0x000fe2000f8e00ff */
[----:B-1----:R-:W-:Y:S06]  /*1010*/  BRA.U UP4, `(.L_x_16) ;  /* 0x0000000104307547 */ /* 0x002fec000b800000 */
[----:B------:R-:W-:Y:S01]  /*1020*/  R2UR UR5, R62 ;  /* 0x000000003e0572ca */ /* 0x000fe200000e0000 */
[----:B------:R-:W-:Y:S01]  /*1030*/  UMOV UR7, 0x3 ;  /* 0x0000000300077882 */ /* 0x000fe20000000000 */
[----:B------:R-:W-:-:S11]  /*1040*/  R2UR UR4, R63 ;  /* 0x000000003f0472ca */ /* 0x000fd600000e0000 */
[----:B------:R-:W-:-:S04]  /*1050*/  UISETP.NE.AND UP0, UPT, UR5, URZ, UPT ;  /* 0x000000ff0500728c */ /* 0x000fc8000bf05270 */
[----:B------:R-:W-:Y:S02]  /*1060*/  UISETP.LT.U32.OR UP0, UPT, UR4, 0x2, !UP0 ;  /* 0x000000020400788c */ /* 0x000fe4000c701470 */
[----:B------:R-:W-:Y:S02]  /*1070*/  ULOP3.LUT UR4, UR4, 0xfffffffe, URZ, 0xc0, !UPT ;  /* 0xfffffffe04047892 */ /* 0x000fe4000f8ec0ff */
[----:B------:R-:W-:Y:S02]  /*1080*/  USEL UR6, URZ, 0x1, !UP0 ;  /* 0x00000001ff067887 */ /* 0x000fe4000c000000 */
[----:B------:R-:W-:Y:S02]  /*1090*/  USEL UR5, URZ, 0x2, !UP0 ;  /* 0x00000002ff057887 */ /* 0x000fe4000c000000 */
[----:B------:R-:W-:Y:S02]  /*10a0*/  USHF.L.U32 UR4, UR7, UR4, URZ ;  /* 0x0000000407047299 */ /* 0x000fe400080006ff */
[----:B------:R-:W-:-:S04]  /*10b0*/  UIADD3 UR5, UPT, UPT, UR6, UR5, URZ ;  /* 0x0000000506057290 */ /* 0x000fc8000fffe0ff */
[----:B------:R-:W-:Y:S02]  /*10c0*/  IMAD.U32 R2, RZ, RZ, UR4 ;  /* 0x00000004ff027e24 */ /* 0x000fe4000f8e00ff */
[----:B------:R-:W-:-:S07]  /*10d0*/  IMAD.U32 R3, RZ, RZ, UR5 ;  /* 0x00000005ff037e24 */ /* 0x000fce000f8e00ff */
.L_x_16:
[----:B------:R-:W1:Y:S01]  /*10e0*/  S2UR UR48, SR_CTAID.Z ;  /* 0x00000000003079c3 */ /* 0x000e620000002700 */
[----:B------:R-:W-:Y:S01]  /*10f0*/  UISETP.GE.AND UP0, UPT, UR19, 0x1, UPT ;  /* 0x000000011300788c */ /* 0x000fe2000bf06270 */
[----:B------:R-:W-:-:S08]  /*1100*/  UMOV UR45, UR22 ;  /* 0x00000016002d7c82 */ /* 0x000fd00008000000 */
[----:B------:R-:W-:Y:S05]  /*1110*/  BRA.U !UP0, `(.L_x_17) ;  /* 0x0000000108d47547 */ /* 0x000fea000b800000 */
[----:B------:R-:W2:Y:S01]  /*1120*/  LDCU.128 UR12, c[0x0][0xb10] ;  /* 0x00016200ff0c77ac */ /* 0x000ea20008000c00 */
[----:B------:R-:W3:Y:S01]  /*1130*/  LDCU UR21, c[0x0][0xb0c] ;  /* 0x00016180ff1577ac */ /* 0x000ee20008000800 */
[----:B------:R-:W4:Y:S01]  /*1140*/  LDCU UR6, c[0x0][0x370] ;  /* 0x00006e00ff0677ac */ /* 0x000f220008000800 */
[----:B------:R-:W1:Y:S01]  /*1150*/  LDCU UR7, c[0x0][0x374] ;  /* 0x00006e80ff0777ac */ /* 0x000e620008000800 */
[----:B------:R-:W1:Y:S01]  /*1160*/  LDCU UR23, c[0x0][0xb20] ;  /* 0x00016400ff1777ac */ /* 0x000e620008000800 */
[----:B--2---:R-:W-:Y:S02]  /*1170*/  UIMAD.WIDE.U32 UR4, UR22, UR12, URZ ;  /* 0x0000000c160472a5 */ /* 0x004fe4000f8e00ff */
[----:B---3--:R-:W-:Y:S01]  /*1180*/  UISETP.NE.AND UP0, UPT, UR21, 0x1, UPT ;  /* 0x000000011500788c */ /* 0x008fe2000bf05270 */
[----:B------:R-:W2:Y:S01]  /*1190*/  LDCU.64 UR8, c[0x0][0xb28] ;  /* 0x00016500ff0877ac */ /* 0x000ea20008000a00 */
[----:B----4-:R-:W-:-:S03]  /*11a0*/  UIMAD.WIDE.U32 UR10, UR6, UR12, URZ ;  /* 0x0000000c060a72a5 */ /* 0x010fc6000f8e00ff */
[----:B------:R-:W-:Y:S01]  /*11b0*/  UMOV UR4, UR5 ;  /* 0x0000000500047c82 */ /* 0x000fe20008000000 */
[----:B------:R-:W-:Y:S02]  /*11c0*/  UISETP.NE.AND UP2, UPT, UR19, 0x1, UPT ;  /* 0x000000011300788c */ /* 0x000fe4000bf45270 */
[----:B------:R-:W-:Y:S01]  /*11d0*/  USHF.R.U32.HI UR4, URZ, UR13, UR4 ;  /* 0x0000000dff047299 */ /* 0x000fe20008011604 */
[----:B------:R-:W-:Y:S01]  /*11e0*/  UMOV UR10, UR11 ;  /* 0x0000000b000a7c82 */ /* 0x000fe20008000000 */
[----:B------:R-:W-:Y:S02]  /*11f0*/  UIMAD.WIDE.U32 UR16, UR20, UR15, URZ ;  /* 0x0000000f141072a5 */ /* 0x000fe4000f8e00ff */
[----:B------:R-:W-:Y:S02]  /*1200*/  USEL UR5, UR22, UR4, !UP0 ;  /* 0x0000000416057287 */ /* 0x000fe4000c000000 */
[----:B------:R-:W-:Y:S02]  /*1210*/  @UP0 USHF.R.U32.HI UR6, URZ, UR13, UR10 ;  /* 0x0000000dff060299 */ /* 0x000fe4000801160a */
[----:B------:R-:W-:-:S02]  /*1220*/  UISETP.NE.AND UP0, UPT, UR14, 0x1, UPT ;  /* 0x000000010e00788c */ /* 0x000fc4000bf05270 */
[----:B-1----:R-:W-:Y:S02]  /*1230*/  UIMAD.WIDE.U32 UR10, UR7, UR15, URZ ;  /* 0x0000000f070a72a5 */ /* 0x002fe4000f8e00ff */
[----:B--2---:R-:W-:Y:S01]  /*1240*/  UIMAD.WIDE.U32 UR12, UR6, UR8, URZ ;  /* 0x00000008060c72a5 */ /* 0x004fe2000f8e00ff */
[----:B------:R-:W-:Y:S01]  /*1250*/  UMOV UR4, UR17 ;  /* 0x0000001100047c82 */ /* 0x000fe20008000000 */
[----:B------:R-:W-:-:S03]  /*1260*/  UIADD3 UR45, UPT, UPT, -UR5, URZ, URZ ;  /* 0x000000ff052d7290 */ /* 0x000fc6000fffe1ff */
[----:B------:R-:W-:Y:S01]  /*1270*/  UMOV UR10, UR11 ;  /* 0x0000000b000a7c82 */ /* 0x000fe20008000000 */
[----:B------:R-:W-:Y:S02]  /*1280*/  USHF.R.U32.HI UR4, URZ, UR23, UR4 ;  /* 0x00000017ff047299 */ /* 0x000fe40008011604 */
[----:B------:R-:W-:Y:S01]  /*1290*/  @UP0 USHF.R.U32.HI UR7, URZ, UR23, UR10 ;  /* 0x00000017ff070299 */ /* 0x000fe2000801160a */
[----:B------:R-:W-:Y:S01]  /*12a0*/  UMOV UR12, UR13 ;  /* 0x0000000d000c7c82 */ /* 0x000fe20008000000 */
[----:B------:R-:W-:Y:S02]  /*12b0*/  USEL UR4, UR20, UR4, !UP0 ;  /* 0x0000000414047287 */ /* 0x000fe4000c000000 */
[----:B------:R-:W-:Y:S02]  /*12c0*/  UIMAD.WIDE.U32 UR10, UR7, UR8, URZ ;  /* 0x00000008070a72a5 */ /* 0x000fe4000f8e00ff */
[----:B------:R-:W-:Y:S02]  /*12d0*/  @UP2 USHF.R.U32.HI UR6, URZ, UR9, UR12 ;  /* 0x00000009ff062299 */ /* 0x000fe4000801160c */
[----:B------:R-:W-:-:S02]  /*12e0*/  UIMAD.WIDE.U32 UR12, UR4, UR8, URZ ;  /* 0x00000008040c72a5 */ /* 0x000fc4000f8e00ff */
[----:B------:R-:W-:Y:S01]  /*12f0*/  UIMAD UR45, UR21, UR45, UR22 ;  /* 0x0000002d152d72a4 */ /* 0x000fe2000f8e0216 */
[----:B------:R-:W-:Y:S02]  /*1300*/  UMOV UR10, UR11 ;  /* 0x0000000b000a7c82 */ /* 0x000fe40008000000 */
[----:B------:R-:W-:Y:S02]  /*1310*/  @UP2 USHF.R.U32.HI UR7, URZ, UR9, UR10 ;  /* 0x00000009ff072299 */ /* 0x000fe4000801160a */
[----:B------:R-:W-:Y:S02]  /*1320*/  UIMAD UR10, UR6, UR19, URZ ;  /* 0x00000013060a72a4 */ /* 0x000fe4000f8e02ff */
[----:B------:R-:W-:-:S04]  /*1330*/  UIMAD UR7, UR7, UR19, URZ ;  /* 0x00000013070772a4 */ /* 0x000fc8000f8e02ff */
[----:B------:R-:W-:-:S03]  /*1340*/  UISETP.GE.AND UP0, UPT, UR4, UR7, UPT ;  /* 0x000000070400728c */ /* 0x000fc6000bf06270 */
[----:B------:R-:W-:Y:S01]  /*1350*/  UMOV UR7, UR13 ;  /* 0x0000000d00077c82 */ /* 0x000fe20008000000 */
[----:B------:R-:W-:Y:S02]  /*1360*/  UISETP.GE.OR UP0, UPT, UR5, UR10, UP0 ;  /* 0x0000000a0500728c */ /* 0x000fe40008706670 */
[----:B------:R-:W-:Y:S02]  /*1370*/  UIMAD.WIDE.U32 UR10, UR5, UR8, URZ ;  /* 0x00000008050a72a5 */ /* 0x000fe4000f8e00ff */
[----:B------:R-:W-:Y:S02]  /*1380*/  USHF.R.U32.HI UR7, URZ, UR9, UR7 ;  /* 0x00000009ff077299 */ /* 0x000fe40008011607 */
[----:B------:R-:W-:Y:S02]  /*1390*/  UIADD3 UR10, UPT, UPT, -UR4, URZ, URZ ;  /* 0x000000ff040a7290 */ /* 0x000fe4000fffe1ff */
[----:B------:R-:W-:Y:S02]  /*13a0*/  USEL UR7, UR4, UR7, !UP2 ;  /* 0x0000000704077287 */ /* 0x000fe4000d000000 */
[----:B------:R-:W-:Y:S01]  /*13b0*/  UIMAD UR10, UR14, UR10, UR20 ;  /* 0x0000000a0e0a72a4 */ /* 0x000fe2000f8e0214 */
[----:B------:R-:W-:-:S02]  /*13c0*/  @!UP0 UMOV UR8, UR11 ;  /* 0x0000000b00088c82 */ /* 0x000fc40008000000 */
[----:B------:R-:W-:Y:S02]  /*13d0*/  @!UP0 USHF.R.U32.HI UR8, URZ, UR9, UR8 ;  /* 0x00000009ff088299 */ /* 0x000fe40008011608 */
[----:B------:R-:W-:Y:S02]  /*13e0*/  UIADD3 UR9, UPT, UPT, -UR7, URZ, URZ ;  /* 0x000000ff07097290 */ /* 0x000fe4000fffe1ff */
[----:B------:R-:W-:Y:S02]  /*13f0*/  @!UP0 USEL UR8, UR5, UR8, !UP2 ;  /* 0x0000000805088287 */ /* 0x000fe4000d000000 */
[----:B------:R-:W-:Y:S02]  /*1400*/  UIMAD UR9, UR19, UR9, UR4 ;  /* 0x00000009130972a4 */ /* 0x000fe4000f8e0204 */
[----:B------:R-:W-:Y:S02]  /*1410*/  @!UP0 UIADD3 UR7, UPT, UPT, UR7, -UR8, URZ ;  /* 0x8000000807078290 */ /* 0x000fe4000fffe0ff */
[----:B------:R-:W-:-:S02]  /*1420*/  @!UP0 UIMAD UR6, UR9, UR6, UR8 ;  /* 0x00000006090682a4 */ /* 0x000fc4000f8e0208 */
[----:B------:R-:W-:-:S04]  /*1430*/  @!UP0 UIMAD UR4, UR7, UR19, UR5 ;  /* 0x00000013070482a4 */ /* 0x000fc8000f8e0205 */
[----:B------:R-:W-:Y:S01]  /*1440*/  UIMAD UR20, UR4, UR14, UR10 ;  /* 0x0000000e041472a4 */ /* 0x000fe2000f8e020a */
[----:B------:R-:W-:Y:S02]  /*1450*/  @!UP0 UMOV UR5, UR6 ;  /* 0x0000000600058c82 */ /* 0x000fe40008000000 */
[----:B------:R-:W-:-:S12]  /*1460*/  UIMAD UR45, UR5, UR21, UR45 ;  /* 0x00000015052d72a4 */ /* 0x000fd8000f8e022d */
.L_x_17:
[----:B------:R-:W-:-:S09]  /*1470*/  UISETP.NE.AND UP0, UPT, UR24, 0x1, UPT ;  /* 0x000000011800788c */ /* 0x000fd2000bf05270 */
[----:B------:R-:W-:Y:S05]  /*1480*/  BRA.U UP0, `(.L_x_18) ;  /* 0x0000000100407547 */ /* 0x000fea000b800000 */
[----:B------:R-:W2:Y:S01]  /*1490*/  LDCU.128 UR8, c[0x0][0xb10] ;  /* 0x00016200ff0877ac */ /* 0x000ea20008000c00 */
[----:B------:R-:W3:Y:S01]  /*14a0*/  LDCU UR12, c[0x0][0xb0c] ;  /* 0x00016180ff0c77ac */ /* 0x000ee20008000800 */
[----:B------:R-:W4:Y:S01]  /*14b0*/  LDCU UR13, c[0x0][0xb20] ;  /* 0x00016400ff0d77ac */ /* 0x000f220008000800 */
[----:B--2---:R-:W-:Y:S02]  /*14c0*/  UIMAD.WIDE.U32 UR4, UR45, UR8, URZ ;  /* 0x000000082d0472a5 */ /* 0x004fe4000f8e00ff */
[----:B------:R-:W-:Y:S02]  /*14d0*/  UIMAD.WIDE.U32 UR6, UR20, UR11, URZ ;  /* 0x0000000b140672a5 */ /* 0x000fe4000f8e00ff */
[----:B---3--:R-:W-:Y:S02]  /*14e0*/  UISETP.NE.AND UP0, UPT, UR12, 0x1, UPT ;  /* 0x000000010c00788c */ /* 0x008fe4000bf05270 */
[----:B------:R-:W-:-:S03]  /*14f0*/  USHF.R.U32.HI UR5, URZ, UR9, UR5 ;  /* 0x00000009ff057299 */ /* 0x000fc60008011605 */
[----:B------:R-:W-:Y:S01]  /*1500*/  UMOV UR4, UR7 ;  /* 0x0000000700047c82 */ /* 0x000fe20008000000 */
[----:B------:R-:W-:Y:S02]  /*1510*/  USEL UR5, UR45, UR5, !UP0 ;  /* 0x000000052d057287 */ /* 0x000fe4000c000000 */
[----:B------:R-:W-:Y:S02]  /*1520*/  UISETP.NE.AND UP0, UPT, UR10, 0x1, UPT ;  /* 0x000000010a00788c */ /* 0x000fe4000bf05270 */
[----:B----4-:R-:W-:-:S04]  /*1530*/  USHF.R.U32.HI UR4, URZ, UR13, UR4 ;  /* 0x0000000dff047299 */ /* 0x010fc80008011604 */
[----:B------:R-:W-:-:S04]  /*1540*/  USEL UR4, UR20, UR4, !UP0 ;  /* 0x0000000414047287 */ /* 0x000fc8000c000000 */
[----:B------:R-:W-:Y:S02]  /*1550*/  UIADD3 UR6, UPT, UPT, -UR4, UR5, URZ ;  /* 0x0000000504067290 */ /* 0x000fe4000fffe1ff */
[----:B------:R-:W-:Y:S02]  /*1560*/  UIADD3 UR4, UPT, UPT, UR4, -UR5, URZ ;  /* 0x8000000504047290 */ /* 0x000fe4000fffe0ff */
[----:B------:R-:W-:Y:S02]  /*1570*/  UIMAD UR20, UR6, UR10, UR20 ;  /* 0x0000000a061472a4 */ /* 0x000fe4000f8e0214 */
[----:B------:R-:W-:-:S12]  /*1580*/  UIMAD UR45, UR4, UR12, UR45 ;  /* 0x0000000c042d72a4 */ /* 0x000fd8000f8e022d */
.L_x_18:
[----:B------:R-:W-:Y:S05]  /*1590*/  BRA.U !UP6, `(.L_x_19) ;  /* 0x000000010e0c7547 */ /* 0x000fea000b800000 */
[----:B------:R-:W-:Y:S01]  /*15a0*/  UCGABAR_WAIT ;  /* 0x0000000000007dc7 */ /* 0x000fe20008000000 */
[----:B------:R-:W-:Y:S01]  /*15b0*/  CCTL.IVALL ;  /* 0x00000000ff00798f */ /* 0x000fe20002000000 */
[----:B------:R-:W-:Y:S05]  /*15c0*/  BRA `(.L_x_20) ;  /* 0x0000000000047947 */ /* 0x000fea0003800000 */
.L_x_19:
[----:B------:R-:W-:Y:S06]  /*15d0*/  BAR.SYNC.DEFER_BLOCKING 0x0 ;  /* 0x0000000000007b1d */ /* 0x000fec0000010000 */
.L_x_20:
[----:B------:R-:W-:Y:S05]  /*15e0*/  BRA.U UP5, `(.L_x_21) ;  /* 0x0000003905107547 */ /* 0x000fea000b800000 */
[----:B------:R-:W2:Y:S01]  /*15f0*/  LDCU UR5, c[0x0][0x388] ;  /* 0x00007100ff0577ac */ /* 0x000ea20008000800 */
[----:B------:R-:W-:Y:S01]  /*1600*/  PLOP3.LUT P1, PT, PT, PT, UP3, 0x80, 0x8 ;  /* 0x000000000008781c */ /* 0x000fe20003f2f038 */
[----:B------:R-:W-:Y:S01]  /*1610*/  IMAD.MOV.U32 R2, RZ, RZ, RZ ;  /* 0x000000ffff027224 */ /* 0x000fe200078e00ff */
[----:B------:R-:W-:Y:S01]  /*1620*/  ISETP.EQ.OR P2, PT, R0, RZ, P3 ;  /* 0x000000ff0000720c */ /* 0x000fe20001f42670 */
[----:B------:R-:W3:Y:S01]  /*1630*/  LDCU UR6, c[0x0][0x38c] ;  /* 0x00007180ff0677ac */ /* 0x000ee20008000800 */
[----:B------:R-:W-:Y:S01]  /*1640*/  PLOP3.LUT P1, PT, P1, PT, PT, 0x8, 0x80 ;  /* 0x000000000080781c */ /* 0x000fe20000f2e170 */
[----:B------:R-:W4:Y:S01]  /*1650*/  LDCU UR7, c[0x0][0x390] ;  /* 0x00007200ff0777ac */ /* 0x000f220008000800 */
[----:B------:R-:W-:Y:S01]  /*1660*/  UISETP.NE.AND UP1, UPT, UR18, URZ, UPT ;  /* 0x000000ff1200728c */ /* 0x000fe2000bf25270 */
[----:B------:R-:W-:Y:S01]  /*1670*/  UMOV UR47, 0x1 ;  /* 0x00000001002f7882 */ /* 0x000fe20000000000 */
[----:B------:R-:W-:Y:S01]  /*1680*/  UMOV UR70, URZ ;  /* 0x000000ff00467c82 */ /* 0x000fe20008000000 */
[----:B------:R-:W-:Y:S01]  /*1690*/  UMOV UR54, URZ ;  /* 0x000000ff00367c82 */ /* 0x000fe20008000000 */
[----:B--2---:R-:W-:-:S04]  /*16a0*/  UIADD3 UR5, UPT, UPT, UR5, 0x3f, URZ ;  /* 0x0000003f05057890 */ /* 0x004fc8000fffe0ff */
[----:B------:R-:W-:-:S04]  /*16b0*/  USHF.R.S32.HI UR4, URZ, 0x1f, UR5 ;  /* 0x0000001fff047899 */ /* 0x000fc80008011405 */
[----:B------:R-:W-:Y:S02]  /*16c0*/  ULEA.HI UR4, UR4, UR5, URZ, 0x6 ;  /* 0x0000000504047291 */ /* 0x000fe4000f8f30ff */
[----:B------:R-:W-:Y:S02]  /*16d0*/  USHF.L.U32 UR5, UR22, 0x6, URZ ;  /* 0x0000000616057899 */ /* 0x000fe400080006ff */
[----:B------:R-:W-:Y:S02]  /*16e0*/  USHF.R.S32.HI UR4, URZ, 0x6, UR4 ;  /* 0x00000006ff047899 */ /* 0x000fe40008011404 */
[----:B------:R-:W-:Y:S02]  /*16f0*/  ULOP3.LUT UR5, UR5, 0x40, URZ, 0xc0, !UPT ;  /* 0x0000004005057892 */ /* 0x000fe4000f8ec0ff */
[----:B---3--:R-:W-:-:S04]  /*1700*/  UIMAD UR4, UR4, UR6, URZ ;  /* 0x00000006040472a4 */ /* 0x008fc8000f8e02ff */
[----:B----4-:R-:W-:Y:S01]  /*1710*/  UIMAD UR6, UR4, UR7, URZ ;  /* 0x00000007040672a4 */ /* 0x010fe2000f8e02ff */
[----:B------:R-:W-:Y:S01]  /*1720*/  MOV R22, UR5 ;  /* 0x0000000500167c02 */ /* 0x000fe20008000f00 */
[----:B------:R-:W-:Y:S02]  /*1730*/  USEL UR7, UR67, 0x2, UP1 ;  /* 0x0000000243077887 */ /* 0x000fe40008800000 */
[----:B------:R-:W-:Y:S02]  /*1740*/  UISETP.NE.AND UP2, UPT, UR6, URZ, UPT ;  /* 0x000000ff0600728c */ /* 0x000fe4000bf45270 */
[----:B------:R-:W-:Y:S01]  /*1750*/  UISETP.LT.U32.AND UP0, UPT, UR6, 0x6, UPT ;  /* 0x000000060600788c */ /* 0x000fe2000bf01070 */
[----:B------:R-:W-:Y:S01]  /*1760*/  IMAD.U32 R21, RZ, RZ, UR6 ;  /* 0x00000006ff157e24 */ /* 0x000fe2000f8e00ff */
[----:B------:R-:W2:Y:S01]  /*1770*/  LDCU UR4, c[0x0][0x370] ;  /* 0x00006e00ff0477ac */ /* 0x000ea20008000800 */
[----:B------:R-:W-:Y:S01]  /*1780*/  MOV R14, UR7 ;  /* 0x00000007000e7c02 */ /* 0x000fe20008000f00 */
[----:B------:R-:W3:Y:S01]  /*1790*/  LDCU UR8, c[0x0][0x374] ;  /* 0x00006e80ff0877ac */ /* 0x000ee20008000800 */
[----:B--2---:R-:W-:Y:S01]  /*17a0*/  IMAD.U32 R16, RZ, RZ, UR4 ;  /* 0x00000004ff107e24 */ /* 0x004fe2000f8e00ff */
[----:B------:R-:W-:Y:S01]  /*17b0*/  USEL UR4, UR6, 0x6, UP0 ;  /* 0x0000000606047887 */ /* 0x000fe20008000000 */
[----:B---3--:R-:W-:-:S03]  /*17c0*/  IMAD.U32 R15, RZ, RZ, UR8 ;  /* 0x00000008ff0f7e24 */ /* 0x008fc6000f8e00ff */
[----:B------:R-:W-:Y:S02]  /*17d0*/  UIADD3 UR5, UPT, UPT, UR4, -0x1, URZ ;  /* 0xffffffff04057890 */ /* 0x000fe4000fffe0ff */
[----:B------:R-:W-:Y:S02]  /*17e0*/  @!UP2 UIADD3 UR5, UPT, UPT, UR4, URZ, URZ ;  /* 0x000000ff0405a290 */ /* 0x000fe4000fffe0ff */
[----:B------:R-:W-:Y:S02]  /*17f0*/  UIADD3 UR6, UPT, UPT, UR6, -UR4, URZ ;  /* 0x8000000406067290 */ /* 0x000fe4000fffe0ff */
[----:B------:R-:W-:-:S04]  /*1800*/  UIADD3 UR4, UPT, UPT, UR5, 0x1, URZ ;  /* 0x0000000105047890 */ /* 0x000fc8000fffe0ff */
[----:B------:R-:W-:Y:S02]  /*1810*/  IMAD.U32 R20, RZ, RZ, UR6 ;  /* 0x00000006ff147e24 */ /* 0x000fe4000f8e00ff */
[----:B------:R-:W-:Y:S01]  /*1820*/  MOV R13, UR4 ;  /* 0x00000004000d7c02 */ /* 0x000fe20008000f00 */
[----:B------:R-:W-:Y:S02]  /*1830*/  UMOV UR4, URZ ;  /* 0x000000ff00047c82 */ /* 0x000fe40008000000 */
[----:B------:R-:W-:-:S07]  /*1840*/  MOV R19, UR4 ;  /* 0x0000000400137c02 */ /* 0x000fce0008000f00 */
.L_x_39:
[----:B------:R-:W2:Y:S01]  /*1850*/  S2UR UR71, SR_CgaCtaId ;  /* 0x00000000004779c3 */ /* 0x000ea20000008800 */
[----:B------:R-:W-:Y:S01]  /*1860*/  UMOV UR4, 0x400 ;  /* 0x0000040000047882 */ /* 0x000fe20000000000 */
[----:B------:R-:W-:Y:S01]  /*1870*/  R2UR UR5, R21 ;  /* 0x00000000150572ca */ /* 0x000fe200000e0000 */
[----:B------:R-:W-:Y:S01]  /*1880*/  IMAD.U32 R0, RZ, RZ, UR47 ;  /* 0x0000002fff007e24 */ /* 0x000fe2000f8e00ff */
[----:B------:R-:W-:Y:S01]  /*1890*/  R2UR UR6, R22 ;  /* 0x00000000160672ca */ /* 0x000fe200000e0000 */
[----:B------:R-:W-:-:S03]  /*18a0*/  UMOV UR38, URZ ;  /* 0x000000ff00267c82 */ /* 0x000fc60008000000 */
[----:B------:R-:W-:-:S07]  /*18b0*/  SHF.L.U32 R0, R0, 0x1f, RZ ;  /* 0x0000001f00007819 */ /* 0x000fce00000006ff */
[----:B------:R-:W-:Y:S02]  /*18c0*/  UISETP.NE.AND UP0, UPT, UR5, URZ, UPT ;  /* 0x000000ff0500728c */ /* 0x000fe4000bf05270 */
[----:B------:R-:W-:Y:S01]  /*18d0*/  ULEA UR7, UR20, UR6, 0x7 ;  /* 0x0000000614077291 */ /* 0x000fe2000f8e38ff */
[----:B------:R-:W-:Y:S02]  /*18e0*/  UMOV UR5, URZ ;  /* 0x000000ff00057c82 */ /* 0x000fe40008000000 */
[----:B------:R-:W-:-:S03]  /*18f0*/  IMAD.U32 R23, RZ, RZ, UR5 ;  /* 0x00000005ff177e24 */ /* 0x000fc6000f8e00ff */
[----:B------:R-:W-:Y:S01]  /*1900*/  IMAD.U32 R12, RZ, RZ, UR7 ;  /* 0x00000007ff0c7e24 */ /* 0x000fe2000f8e00ff */
[----:B--2---:R-:W-:-:S04]  /*1910*/  ULEA UR71, UR71, UR4, 0x18 ;  /* 0x0000000447477291 */ /* 0x004fc8000f8ec0ff */
[----:B------:R-:W-:-:S09]  /*1920*/  ULEA UR4, UR70, UR71, 0x3 ;  /* 0x0000004746047291 */ /* 0x000fd2000f8e18ff */
[----:B------:R2:W3:Y:S01]  /*1930*/  SYNCS.PHASECHK.TRANS64.TRYWAIT P0, [UR4+0x30], R0 ;  /* 0x00003000ff0075a7 */ /* 0x0004e20008001104 */
[----:B------:R-:W-:-:S04]  /*1940*/  ULEA.HI UR4, UR45, UR45, URZ, 0x1 ;  /* 0x0000002d2d047291 */ /* 0x000fc8000f8f08ff */
[----:B------:R-:W-:-:S04]  /*1950*/  USHF.L.U32 UR4, UR4, 0x6, URZ ;  /* 0x0000000604047899 */ /* 0x000fc800080006ff */
[----:B------:R-:W-:-:S03]  /*1960*/  ULOP3.LUT UR55, UR6, 0xffffff80, UR4, 0xf8, !UPT ;  /* 0xffffff8006377892 */ /* 0x000fc6000f8ef804 */
[----:B------:R-:W-:Y:S02]  /*1970*/  UMOV UR4, URZ ;  /* 0x000000ff00047c82 */ /* 0x000fe40008000000 */
[----:B--2---:R-:W-:Y:S01]  /*1980*/  MOV R0, UR4 ;  /* 0x0000000400007c02 */ /* 0x004fe20008000f00 */
[----:B------:R-:W-:Y:S06]  /*1990*/  BRA.U !UP0, `(.L_x_22) ;  /* 0x0000001108f07547 */ /* 0x000fec000b800000 */
[----:B------:R-:W2:Y:S01]  /*19a0*/  LDCU.128 UR8, c[0x0][0x480] ;  /* 0x00009000ff0877ac */ /* 0x000ea20008000c00 */
[----:B------:R-:W-:Y:S02]  /*19b0*/  R2UR UR46, R13 ;  /* 0x000000000d2e72ca */ /* 0x000fe400000e0000 */
[----:B------:R-:W-:Y:S01]  /*19c0*/  R2UR UR42, R12 ;  /* 0x000000000c2a72ca */ /* 0x000fe200000e0000 */
[----:B------:R-:W-:Y:S02]  /*19d0*/  UIADD3 UR40, UPT, UPT, UR55, 0x8, URZ ;  /* 0x0000000837287890 */ /* 0x000fe4000fffe0ff */
[----:B------:R-:W-:Y:S02]  /*19e0*/  UIADD3 UR38, UPT, UPT, UR55, 0x10, URZ ;  /* 0x0000001037267890 */ /* 0x000fe4000fffe0ff */
[----:B------:R-:W-:Y:S02]  /*19f0*/  UIADD3 UR37, UPT, UPT, UR55, 0x18, URZ ;  /* 0x0000001837257890 */ /* 0x000fe4000fffe0ff */
[----:B------:R-:W-:-:S02]  /*1a00*/  UIADD3 UR36, UPT, UPT, UR55, 0x20, URZ ;  /* 0x0000002037247890 */ /* 0x000fc4000fffe0ff */
[----:B------:R-:W-:Y:S02]  /*1a10*/  UIADD3 UR35, UPT, UPT, UR55, 0x28, URZ ;  /* 0x0000002837237890 */ /* 0x000fe4000fffe0ff */
[----:B------:R-:W-:Y:S02]  /*1a20*/  UIADD3 UR34, UPT, UPT, UR55, 0x30, URZ ;  /* 0x0000003037227890 */ /* 0x000fe4000fffe0ff */
[----:B------:R-:W-:Y:S02]  /*1a30*/  UIADD3 UR41, UPT, UPT, UR55, 0x38, URZ ;  /* 0x0000003837297890 */ /* 0x000fe4000fffe0ff */
[----:B--2---:R-:W-:Y:S02]  /*1a40*/  UIMAD.WIDE.U32 UR6, UR40, UR9, URZ ;  /* 0x00000009280672a5 */ /* 0x004fe4000f8e00ff */
[----:B------:R-:W-:Y:S02]  /*1a50*/  UIMAD.WIDE.U32 UR12, UR38, UR9, URZ ;  /* 0x00000009260c72a5 */ /* 0x000fe4000f8e00ff */
[----:B------:R-:W-:-:S02]  /*1a60*/  UIMAD.WIDE.U32 UR14, UR37, UR9, URZ ;  /* 0x00000009250e72a5 */ /* 0x000fc4000f8e00ff */
[----:B------:R-:W-:Y:S01]  /*1a70*/  UIMAD.WIDE.U32 UR16, UR36, UR9, URZ ;  /* 0x00000009241072a5 */ /* 0x000fe2000f8e00ff */
[----:B------:R-:W-:Y:S01]  /*1a80*/  UMOV UR6, UR7 ;  /* 0x0000000700067c82 */ /* 0x000fe20008000000 */
[----:B------:R-:W-:Y:S02]  /*1a90*/  UIMAD.WIDE.U32 UR18, UR35, UR9, URZ ;  /* 0x00000009231272a5 */ /* 0x000fe4000f8e00ff */
[----:B------:R-:W-:Y:S02]  /*1aa0*/  USHF.R.U32.HI UR26, URZ, UR10, UR6 ;  /* 0x0000000aff1a7299 */ /* 0x000fe40008011606 */
[----:B------:R-:W-:Y:S01]  /*1ab0*/  UIMAD.WIDE.U32 UR22, UR55, UR9, URZ ;  /* 0x00000009371672a5 */ /* 0x000fe2000f8e00ff */
[----:B------:R-:W-:Y:S01]  /*1ac0*/  UMOV UR6, UR13 ;  /* 0x0000000d00067c82 */ /* 0x000fe20008000000 */
[----:B------:R-:W-:Y:S02]  /*1ad0*/  UIMAD.WIDE.U32 UR20, UR34, UR9, URZ ;  /* 0x00000009221472a5 */ /* 0x000fe4000f8e00ff */
[----:B------:R-:W-:-:S02]  /*1ae0*/  USHF.R.U32.HI UR12, URZ, UR10, UR6 ;  /* 0x0000000aff0c7299 */ /* 0x000fc40008011606 */
[----:B------:R-:W-:Y:S01]  /*1af0*/  UIMAD.WIDE.U32 UR24, UR41, UR9, URZ ;  /* 0x00000009291872a5 */ /* 0x000fe2000f8e00ff */
[----:B------:R-:W-:Y:S01]  /*1b00*/  UMOV UR6, UR15 ;  /* 0x0000000f00067c82 */ /* 0x000fe20008000000 */
[----:B------:R-:W2:Y:S01]  /*1b10*/  LDCU.64 UR4, c[0x0][0x490] ;  /* 0x00009200ff0477ac */ /* 0x000ea20008000a00 */
[----:B------:R-:W-:Y:S02]  /*1b20*/  USHF.R.U32.HI UR9, URZ, UR10, UR6 ;  /* 0x0000000aff097299 */ /* 0x000fe40008011606 */
[----:B------:R-:W-:Y:S01]  /*1b30*/  UISETP.NE.AND UP0, UPT, UR8, 0x1, UPT ;  /* 0x000000010800788c */ /* 0x000fe2000bf05270 */
[----:B------:R-:W-:Y:S02]  /*1b40*/  UMOV UR6, UR17 ;  /* 0x0000001100067c82 */ /* 0x000fe40008000000 */
[----:B------:R-:W-:Y:S02]  /*1b50*/  USHF.R.U32.HI UR15, URZ, UR10, UR6 ;  /* 0x0000000aff0f7299 */ /* 0x000fe40008011606 */
[----:B------:R-:W-:Y:S01]  /*1b60*/  USEL UR18, UR40, UR26, !UP0 ;  /* 0x0000001a28127287 */ /* 0x000fe2000c000000 */
[----:B------:R-:W-:Y:S01]  /*1b70*/  UMOV UR6, UR19 ;  /* 0x0000001300067c82 */ /* 0x000fe20008000000 */
[----:B------:R-:W-:-:S02]  /*1b80*/  USEL UR16, UR37, UR9, !UP0 ;  /* 0x0000000925107287 */ /* 0x000fc4000c000000 */
[----:B------:R-:W-:Y:S02]  /*1b90*/  USHF.R.U32.HI UR14, URZ, UR10, UR6 ;  /* 0x0000000aff0e7299 */ /* 0x000fe40008011606 */
[----:B------:R-:W-:Y:S01]  /*1ba0*/  USEL UR17, UR38, UR12, !UP0 ;  /* 0x0000000c26117287 */ /* 0x000fe2000c000000 */
[----:B------:R-:W-:Y:S01]  /*1bb0*/  UMOV UR6, UR21 ;  /* 0x0000001500067c82 */ /* 0x000fe20008000000 */
[----:B------:R-:W-:Y:S02]  /*1bc0*/  USEL UR15, UR36, UR15, !UP0 ;  /* 0x0000000f240f7287 */ /* 0x000fe4000c000000 */
[----:B------:R-:W-:Y:S02]  /*1bd0*/  USHF.R.U32.HI UR7, URZ, UR10, UR6 ;  /* 0x0000000aff077299 */ /* 0x000fe40008011606 */
[----:B------:R-:W-:Y:S01]  /*1be0*/  USEL UR14, UR35, UR14, !UP0 ;  /* 0x0000000e230e7287 */ /* 0x000fe2000c000000 */
[----:B------:R-:W-:Y:S01]  /*1bf0*/  UMOV UR6, UR23 ;  /* 0x0000001700067c82 */ /* 0x000fe20008000000 */
[----:B--2---:R-:W-:-:S02]  /*1c00*/  UIMAD.WIDE.U32 UR20, UR17, UR4, URZ ;  /* 0x00000004111472a5 */ /* 0x004fc4000f8e00ff */
[----:B------:R-:W-:Y:S02]  /*1c10*/  USHF.R.U32.HI UR19, URZ, UR10, UR6 ;  /* 0x0000000aff137299 */ /* 0x000fe40008011606 */
[----:B------:R-:W-:Y:S01]  /*1c20*/  UIMAD.WIDE.U32 UR22, UR16, UR4, URZ ;  /* 0x00000004101672a5 */ /* 0x000fe2000f8e00ff */
[----:B------:R-:W-:Y:S01]  /*1c30*/  UMOV UR6, UR25 ;  /* 0x0000001900067c82 */ /* 0x000fe20008000000 */
[----:B------:R-:W-:Y:S02]  /*1c40*/  USEL UR19, UR55, UR19, !UP0 ;  /* 0x0000001337137287 */ /* 0x000fe4000c000000 */
[----:B------:R-:W-:Y:S02]  /*1c50*/  USHF.R.U32.HI UR6, URZ, UR10, UR6 ;  /* 0x0000000aff067299 */ /* 0x000fe40008011606 */
[----:B------:R-:W-:Y:S02]  /*1c60*/  USEL UR10, UR34, UR7, !UP0 ;  /* 0x00000007220a7287 */ /* 0x000fe4000c000000 */
[----:B------:R-:W-:-:S02]  /*1c70*/  USEL UR9, UR41, UR6, !UP0 ;  /* 0x0000000629097287 */ /* 0x000fc4000c000000 */
[----:B------:R-:W-:Y:S02]  /*1c80*/  UIMAD.WIDE.U32 UR6, UR18, UR4, URZ ;  /* 0x00000004120672a5 */ /* 0x000fe4000f8e00ff */
[----:B------:R-:W-:Y:S02]  /*1c90*/  UIMAD.WIDE.U32 UR12, UR19, UR4, URZ ;  /* 0x00000004130c72a5 */ /* 0x000fe4000f8e00ff */
[----:B------:R-:W-:Y:S02]  /*1ca0*/  UIMAD.WIDE.U32 UR24, UR15, UR4, URZ ;  /* 0x000000040f1872a5 */ /* 0x000fe4000f8e00ff */
[----:B------:R-:W-:Y:S02]  /*1cb0*/  UIMAD.WIDE.U32 UR26, UR14, UR4, URZ ;  /* 0x000000040e1a72a5 */ /* 0x000fe4000f8e00ff */
[----:B------:R-:W-:Y:S02]  /*1cc0*/  UIMAD.WIDE.U32 UR30, UR10, UR4, URZ ;  /* 0x000000040a1e72a5 */ /* 0x000fe4000f8e00ff */
[----:B------:R-:W-:Y:S01]  /*1cd0*/  UIMAD.WIDE.U32 UR28, UR9, UR4, URZ ;  /* 0x00000004091c72a5 */ /* 0x000fe2000f8e00ff */
[----:B------:R-:W-:-:S02]  /*1ce0*/  UMOV UR12, UR13 ;  /* 0x0000000d000c7c82 */ /* 0x000fc40008000000 */
[----:B------:R-:W-:Y:S01]  /*1cf0*/  UMOV UR4, UR7 ;  /* 0x0000000700047c82 */ /* 0x000fe20008000000 */
[----:B------:R-:W-:Y:S02]  /*1d00*/  UISETP.NE.AND UP0, UPT, UR11, 0x1, UPT ;  /* 0x000000010b00788c */ /* 0x000fe4000bf05270 */
[----:B------:R-:W-:Y:S02]  /*1d10*/  USHF.R.U32.HI UR32, URZ, UR5, UR4 ;  /* 0x00000005ff207299 */ /* 0x000fe40008011604 */
[----:B------:R-:W-:Y:S01]  /*1d20*/  USHF.R.U32.HI UR33, URZ, UR5, UR12 ;  /* 0x00000005ff217299 */ /* 0x000fe2000801160c */
[----:B------:R-:W-:Y:S01]  /*1d30*/  UMOV UR4, UR21 ;  /* 0x0000001500047c82 */ /* 0x000fe20008000000 */
[----:B------:R-:W2:Y:S01]  /*1d40*/  LDCU.64 UR12, c[0x0][0x4b0] ;  /* 0x00009600ff0c77ac */ /* 0x000ea20008000a00 */
[----:B------:R-:W-:Y:S01]  /*1d50*/  USHF.R.U32.HI UR77, URZ, UR5, UR4 ;  /* 0x00000005ff4d7299 */ /* 0x000fe20008011604 */
[----:B------:R-:W2:Y:S02]  /*1d60*/  LDCU.64 UR6, c[0x0][0x4d0] ;  /* 0x00009a00ff0677ac */ /* 0x000ea40008000a00 */
[----:B------:R-:W-:Y:S01]  /*1d70*/  UMOV UR4, UR23 ;  /* 0x0000001700047c82 */ /* 0x000fe20008000000 */
[----:B------:R-:W-:-:S02]  /*1d80*/  UIADD3 UR23, UPT, UPT, -UR17, URZ, URZ ;  /* 0x000000ff11177290 */ /* 0x000fc4000fffe1ff */
[----:B------:R-:W-:Y:S02]  /*1d90*/  USHF.R.U32.HI UR69, URZ, UR5, UR4 ;  /* 0x00000005ff457299 */ /* 0x000fe40008011604 */
[----:B------:R-:W-:Y:S01]  /*1da0*/  UIADD3 UR24, UPT, UPT, -UR18, URZ, URZ ;  /* 0x000000ff12187290 */ /* 0x000fe2000fffe1ff */
[----:B------:R-:W-:Y:S01]  /*1db0*/  UMOV UR4, UR25 ;  /* 0x0000001900047c82 */ /* 0x000fe20008000000 */
[----:B------:R-:W-:Y:S02]  /*1dc0*/  USEL UR44, UR18, UR32, !UP0 ;  /* 0x00000020122c7287 */ /* 0x000fe4000c000000 */
[----:B------:R-:W-:Y:S02]  /*1dd0*/  USHF.R.U32.HI UR61, URZ, UR5, UR4 ;  /* 0x00000005ff3d7299 */ /* 0x000fe40008011604 */
[----:B------:R-:W-:Y:S01]  /*1de0*/  UIADD3 UR22, UPT, UPT, -UR16, URZ, URZ ;  /* 0x000000ff10167290 */ /* 0x000fe2000fffe1ff */
[----:B------:R-:W-:Y:S01]  /*1df0*/  UMOV UR4, UR27 ;  /* 0x0000001b00047c82 */ /* 0x000fe20008000000 */
[----:B------:R-:W-:Y:S01]  /*1e00*/  UIADD3 UR21, UPT, UPT, -UR15, URZ, URZ ;  /* 0x000000ff0f157290 */ /* 0x000fe2000fffe1ff */
[----:B------:R-:W-:Y:S01]  /*1e10*/  MOV R5, UR44 ;  /* 0x0000002c00057c02 */ /* 0x000fe20008000f00 */
[----:B------:R-:W-:-:S02]  /*1e20*/  USHF.R.U32.HI UR53, URZ, UR5, UR4 ;  /* 0x00000005ff357299 */ /* 0x000fc40008011604 */
[----:B------:R-:W-:Y:S01]  /*1e30*/  UIADD3 UR20, UPT, UPT, -UR14, URZ, URZ ;  /* 0x000000ff0e147290 */ /* 0x000fe2000fffe1ff */
[----:B------:R-:W-:Y:S01]  /*1e40*/  UMOV UR4, UR31 ;  /* 0x0000001f00047c82 */ /* 0x000fe20008000000 */
[----:B------:R-:W-:Y:S02]  /*1e50*/  UIADD3 UR25, UPT, UPT, -UR19, URZ, URZ ;  /* 0x000000ff13197290 */ /* 0x000fe4000fffe1ff */
[----:B------:R-:W-:Y:S02]  /*1e60*/  USHF.R.U32.HI UR45, URZ, UR5, UR4 ;  /* 0x00000005ff2d7299 */ /* 0x000fe40008011604 */
[----:B-1----:R-:W-:Y:S01]  /*1e70*/  USEL UR48, UR19, UR33, !UP0 ;  /* 0x0000002113307287 */ /* 0x002fe2000c000000 */
[----:B------:R-:W-:Y:S01]  /*1e80*/  UMOV UR4, UR29 ;  /* 0x0000001d00047c82 */ /* 0x000fe20008000000 */
[----:B------:R-:W-:Y:S02]  /*1e90*/  USEL UR77, UR17, UR77, !UP0 ;  /* 0x0000004d114d7287 */ /* 0x000fe4000c000000 */
[----:B------:R-:W-:-:S02]  /*1ea0*/  USHF.R.U32.HI UR29, URZ, UR5, UR4 ;  /* 0x00000005ff1d7299 */ /* 0x000fc40008011604 */
[----:B------:R-:W-:Y:S01]  /*1eb0*/  IMAD.U32 R8, RZ, RZ, UR48 ;  /* 0x00000030ff087e24 */ /* 0x000fe2000f8e00ff */
[----:B------:R-:W-:Y:S02]  /*1ec0*/  UIADD3 UR4, UPT, UPT, -UR9, URZ, URZ ;  /* 0x000000ff09047290 */ /* 0x000fe4000fffe1ff */
[----:B------:R-:W-:Y:S02]  /*1ed0*/  USEL UR29, UR9, UR29, !UP0 ;  /* 0x0000001d091d7287 */ /* 0x000fe4000c000000 */
[----:B------:R-:W-:Y:S02]  /*1ee0*/  UIMAD UR27, UR8, UR4, UR41 ;  /* 0x00000004081b72a4 */ /* 0x000fe4000f8e0229 */
[----:B------:R-:W-:Y:S02]  /*1ef0*/  UIADD3 UR4, UPT, UPT, -UR29, URZ, URZ ;  /* 0x000000ff1d047290 */ /* 0x000fe4000fffe1ff */
[----:B------:R-:W-:Y:S02]  /*1f00*/  UIADD3 UR5, UPT, UPT, -UR10, URZ, URZ ;  /* 0x000000ff0a057290 */ /* 0x000fe4000fffe1ff */
[----:B------:R-:W-:-:S02]  /*1f10*/  UIMAD UR28, UR11, UR4, UR9 ;  /* 0x000000040b1c72a4 */ /* 0x000fc4000f8e0209 */
[----:B------:R-:W-:Y:S02]  /*1f20*/  UIADD3 UR9, UPT, UPT, UR46, UR54, URZ ;  /* 0x000000362e097290 */ /* 0x000fe4000fffe0ff */
[----:B------:R-:W-:Y:S02]  /*1f30*/  USEL UR69, UR16, UR69, !UP0 ;  /* 0x0000004510457287 */ /* 0x000fe4000c000000 */
[----:B------:R-:W-:Y:S02]  /*1f40*/  USEL UR61, UR15, UR61, !UP0 ;  /* 0x0000003d0f3d7287 */ /* 0x000fe4000c000000 */
[----:B------:R-:W-:Y:S01]  /*1f50*/  USEL UR53, UR14, UR53, !UP0 ;  /* 0x000000350e357287 */ /* 0x000fe2000c000000 */
[----:B------:R-:W-:Y:S01]  /*1f60*/  IMAD.U32 R19, RZ, RZ, UR9 ;  /* 0x00000009ff137e24 */ /* 0x000fe2000f8e00ff */
[----:B------:R-:W-:Y:S02]  /*1f70*/  USEL UR45, UR10, UR45, !UP0 ;  /* 0x0000002d0a2d7287 */ /* 0x000fe4000c000000 */
[----:B------:R-:W-:-:S02]  /*1f80*/  UIMAD UR75, UR8, UR23, UR38 ;  /* 0x00000017084b72a4 */ /* 0x000fc4000f8e0226 */
[----:B------:R-:W-:Y:S02]  /*1f90*/  UIMAD UR40, UR8, UR24, UR40 ;  /* 0x00000018082872a4 */ /* 0x000fe4000f8e0228 */
[----:B------:R-:W-:Y:S02]  /*1fa0*/  UIADD3 UR23, UPT, UPT, -UR44, URZ, URZ ;  /* 0x000000ff2c177290 */ /* 0x000fe4000fffe1ff */
[----:B------:R-:W-:Y:S02]  /*1fb0*/  UIMAD UR67, UR8, UR22, UR37 ;  /* 0x00000016084372a4 */ /* 0x000fe4000f8e0225 */
[----:B------:R-:W-:Y:S02]  /*1fc0*/  UIMAD UR59, UR8, UR21, UR36 ;  /* 0x00000015083b72a4 */ /* 0x000fe4000f8e0224 */
[----:B------:R-:W-:Y:S02]  /*1fd0*/  UIMAD UR51, UR8, UR20, UR35 ;  /* 0x00000014083372a4 */ /* 0x000fe4000f8e0223 */
[----:B------:R-:W-:-:S02]  /*1fe0*/  UIMAD UR43, UR8, UR5, UR34 ;  /* 0x00000005082b72a4 */ /* 0x000fc4000f8e0222 */
[----:B------:R-:W-:Y:S02]  /*1ff0*/  UIMAD UR25, UR8, UR25, UR55 ;  /* 0x00000019081972a4 */ /* 0x000fe4000f8e0237 */
[----:B------:R-:W-:Y:S02]  /*2000*/  UIADD3 UR24, UPT, UPT, -UR48, URZ, URZ ;  /* 0x000000ff30187290 */ /* 0x000fe4000fffe1ff */
[----:B------:R-:W-:Y:S02]  /*2010*/  UIADD3 UR22, UPT, UPT, -UR77, URZ, URZ ;  /* 0x000000ff4d167290 */ /* 0x000fe4000fffe1ff */
[----:B------:R-:W-:Y:S02]  /*2020*/  UIADD3 UR21, UPT, UPT, -UR69, URZ, URZ ;  /* 0x000000ff45157290 */ /* 0x000fe4000fffe1ff */
[----:B------:R-:W-:Y:S02]  /*2030*/  UIADD3 UR20, UPT, UPT, -UR61, URZ, URZ ;  /* 0x000000ff3d147290 */ /* 0x000fe4000fffe1ff */
[----:B------:R-:W-:-:S02]  /*2040*/  UIADD3 UR8, UPT, UPT, -UR53, URZ, URZ ;  /* 0x000000ff35087290 */ /* 0x000fc4000fffe1ff */
[----:B------:R-:W-:Y:S02]  /*2050*/  UIADD3 UR5, UPT, UPT, -UR45, URZ, URZ ;  /* 0x000000ff2d057290 */ /* 0x000fe4000fffe1ff */
[----:B------:R-:W-:Y:S02]  /*2060*/  UIMAD UR23, UR11, UR23, UR18 ;  /* 0x000000170b1772a4 */ /* 0x000fe4000f8e0212 */
[----:B--2---:R-:W-:Y:S02]  /*2070*/  UIMAD UR9, UR40, UR12, UR6 ;  /* 0x0000000c280972a4 */ /* 0x004fe4000f8e0206 */
[----:B------:R-:W-:Y:S02]  /*2080*/  UIMAD UR24, UR11, UR24, UR19 ;  /* 0x000000180b1872a4 */ /* 0x000fe4000f8e0213 */
[----:B------:R-:W-:Y:S02]  /*2090*/  UIMAD UR22, UR11, UR22, UR17 ;  /* 0x000000160b1672a4 */ /* 0x000fe4000f8e0211 */
[----:B------:R-:W-:Y:S01]  /*20a0*/  UIMAD UR21, UR11, UR21, UR16 ;  /* 0x000000150b1572a4 */ /* 0x000fe2000f8e0210 */
[----:B------:R-:W-:Y:S01]  /*20b0*/  IMAD.U32 R4, RZ, RZ, UR9 ;  /* 0x00000009ff047e24 */ /* 0x000fe2000f8e00ff */
[----:B------:R-:W-:-:S02]  /*20c0*/  UIMAD UR20, UR11, UR20, UR15 ;  /* 0x000000140b1472a4 */ /* 0x000fc4000f8e020f */
[----:B------:R-:W-:Y:S02]  /*20d0*/  UIMAD UR8, UR11, UR8, UR14 ;  /* 0x000000080b0872a4 */ /* 0x000fe4000f8e020e */
[----:B------:R-:W-:Y:S02]  /*20e0*/  UIMAD UR44, UR11, UR5, UR10 ;  /* 0x000000050b2c72a4 */ /* 0x000fe4000f8e020a */
[----:B------:R-:W-:Y:S02]  /*20f0*/  UIMAD UR11, UR25, UR12, UR6 ;  /* 0x0000000c190b72a4 */ /* 0x000fe4000f8e0206 */
[----:B------:R-:W-:Y:S02]  /*2100*/  UIMAD UR75, UR75, UR12, UR6 ;  /* 0x0000000c4b4b72a4 */ /* 0x000fe4000f8e0206 */
[----:B------:R-:W-:Y:S02]  /*2110*/  UIMAD UR67, UR67, UR12, UR6 ;  /* 0x0000000c434372a4 */ /* 0x000fe4000f8e0206 */
[----:B------:R-:W-:Y:S01]  /*2120*/  UIMAD UR59, UR59, UR12, UR6 ;  /* 0x0000000c3b3b72a4 */ /* 0x000fe2000f8e0206 */
[----:B------:R-:W-:Y:S01]  /*2130*/  MOV R7, UR11 ;  /* 0x0000000b00077c02 */ /* 0x000fe20008000f00 */
[----:B------:R-:W-:-:S02]  /*2140*/  UIMAD UR51, UR51, UR12, UR6 ;  /* 0x0000000c333372a4 */ /* 0x000fc4000f8e0206 */
[----:B------:R-:W-:Y:S02]  /*2150*/  UIMAD UR43, UR43, UR12, UR6 ;  /* 0x0000000c2b2b72a4 */ /* 0x000fe4000f8e0206 */
[----:B------:R-:W-:Y:S02]  /*2160*/  UIMAD UR27, UR27, UR12, UR6 ;  /* 0x0000000c1b1b72a4 */ /* 0x000fe4000f8e0206 */
[----:B------:R-:W-:Y:S02]  /*2170*/  UIMAD UR6, UR23, UR13, UR7 ;  /* 0x0000000d170672a4 */ /* 0x000fe4000f8e0207 */
[----:B------:R-:W-:Y:S02]  /*2180*/  UIMAD UR9, UR24, UR13, UR7 ;  /* 0x0000000d180972a4 */ /* 0x000fe4000f8e0207 */
[----:B------:R-:W-:Y:S02]  /*2190*/  UIMAD UR76, UR22, UR13, UR7 ;  /* 0x0000000d164c72a4 */ /* 0x000fe4000f8e0207 */
[----:B------:R-:W-:Y:S01]  /*21a0*/  UIMAD UR68, UR21, UR13, UR7 ;  /* 0x0000000d154472a4 */ /* 0x000fe2000f8e0207 */
[----:B------:R-:W-:Y:S01]  /*21b0*/  IMAD.U32 R3, RZ, RZ, UR6 ;  /* 0x00000006ff037e24 */ /* 0x000fe2000f8e00ff */
[----:B------:R-:W-:Y:S01]  /*21c0*/  UIMAD UR60, UR20, UR13, UR7 ;  /* 0x0000000d143c72a4 */ /* 0x000fe2000f8e0207 */
[----:B------:R-:W-:Y:S01]  /*21d0*/  MOV R6, UR9 ;  /* 0x0000000900067c02 */ /* 0x000fe20008000f00 */
[----:B------:R-:W-:-:S02]  /*21e0*/  UIMAD UR52, UR8, UR13, UR7 ;  /* 0x0000000d083472a4 */ /* 0x000fc4000f8e0207 */
[----:B------:R-:W-:Y:S02]  /*21f0*/  UIMAD UR44, UR44, UR13, UR7 ;  /* 0x0000000d2c2c72a4 */ /* 0x000fe4000f8e0207 */
[----:B------:R-:W-:Y:S01]  /*2200*/  UIMAD UR28, UR28, UR13, UR7 ;  /* 0x0000000d1c1c72a4 */ /* 0x000fe2000f8e0207 */
[----:B------:R-:W-:Y:S02]  /*2210*/  UMOV UR6, URZ ;  /* 0x000000ff00067c82 */ /* 0x000fe40008000000 */
[----:B------:R-:W-:Y:S01]  /*2220*/  UMOV UR7, URZ ;  /* 0x000000ff00077c82 */ /* 0x000fe20008000000 */
[----:B------:R-:W-:Y:S01]  /*2230*/  MOV R23, UR6 ;  /* 0x0000000600177c02 */ /* 0x000fe20008000f00 */
[----:B------:R-:W-:Y:S01]  /*2240*/  IMAD.U32 R0, RZ, RZ, UR7 ;  /* 0x00000007ff007e24 */ /* 0x000fe2000f8e00ff */
[----:B------:R-:W1:Y:S01]  /*2250*/  LDCU.64 UR14, c[0x0][0x4b8] ;  /* 0x00009700ff0e77ac */ /* 0x000e620008000a00 */
[----:B------:R-:W2:Y:S01]  /*2260*/  LDCU.64 UR4, c[0x0][0x4d8] ;  /* 0x00009b00ff0477ac */ /* 0x000ea20008000a00 */
[----:B------:R-:W-:Y:S01]  /*2270*/  UIADD3 UR10, UPT, UPT, UR42, 0x20, URZ ;  /* 0x000000202a0a7890 */ /* 0x000fe2000fffe0ff */
[----:B------:R-:W-:Y:S01]  /*2280*/  UMOV UR8, UR70 ;  /* 0x0000004600087c82 */ /* 0x000fe20008000000 */
[----:B------:R-:W-:-:S10]  /*2290*/  UMOV UR38, URZ ;  /* 0x000000ff00267c82 */ /* 0x000fd40008000000 */
.L_x_28:
[----:B------:R-:W-:Y:S01]  /*22a0*/  @!P3 MOV R10, 0x10000 ;  /* 0x00010000000ab802 */ /* 0x000fe20000000f00 */
[----:B------:R-:W-:Y:S01]  /*22b0*/  ULEA UR6, UR8, UR71, 0x3 ;  /* 0x0000004708067291 */ /* 0x000fe2000f8e18ff */
[----:B---3--:R-:W-:Y:S11]  /*22c0*/  @P0 BRA `(.L_x_23) ;  /* 0x0000000000100947 */ /* 0x008ff60003800000 */
[----:B------:R-:W-:Y:S04]  /*22d0*/  MOV R9, UR47 ;  /* 0x0000002f00097c02 */ /* 0x000fe80008000f00 */
[----:B-----5:R-:W-:Y:S04]  /*22e0*/  SHF.L.U32 R24, R9, 0x1f, RZ ;  /* 0x0000001f09187819 */ /* 0x020fe800000006ff */
[----:B------:R-:W3:Y:S02]  /*22f0*/  SYNCS.PHASECHK.TRANS64.TRYWAIT P0, [UR6+0x30], R24 ;  /* 0x00003018ff0075a7 */ /* 0x000ee40008001106 */
[----:B---3--:R-:W-:Y:S05]  /*2300*/  @!P0 BRA `(.L_x_24) ;  /* 0x0000009000dc8947 */ /* 0x008fea0003800000 */
.L_x_23:
[----:B------:R4:W-:Y:S01]  /*2310*/  @!P3 SYNCS.ARRIVE.TRANS64 RZ, [UR6], R10 ;  /* 0x0000000affffb9a7 */ /* 0x0009e20008000006 */
[----:B------:R-:W-:Y:S11]  /*2320*/  R2UR UR7, R14 ;  /* 0x000000000e0772ca */ /* 0x000ff600000e0000 */
[----:B------:R-:W-:Y:S02]  /*2330*/  @!UPT UIADD3 URZ, UPT, UPT, URZ, URZ, URZ ;  /* 0x000000fffffff290 */ /* 0x000fe4000fffe0ff */
[----:B------:R-:W-:Y:S04]  /*2340*/  ULOP3.LUT UR7, UR7, 0x2, URZ, 0xfc, !UPT ;  /* 0x0000000207077892 */ /* 0x000fe8000f8efcff */
[----:B------:R-:W-:Y:S09]  /*2350*/  UISETP.NE.AND UP0, UPT, UR7, 0x2, UPT ;  /* 0x000000020700788c */ /* 0x000ff2000bf05270 */
[----:B----4-:R-:W-:Y:S05]  /*2360*/  BRA.U UP0, `(.L_x_25) ;  /* 0x0000000100047547 */ /* 0x010fea000b800000 */
[----:B-12---:R-:W-:Y:S05]  /*2370*/  BPT.TRAP 0x1 ;  /* 0x000000040000795c */ /* 0x006fea0000300000 */
.L_x_25:
[----:B------:R-:W-:Y:S04]  /*2380*/  BSSY.RECONVERGENT B0, `(.L_x_26) ;  /* 0x0000003000007945 */ /* 0x000fe80003800200 */
[----:B------:R-:W-:Y:S05]  /*2390*/  @P2 BRA `(.L_x_27) ;  /* 0x0000000000042947 */ /* 0x000fea0003800000 */
[----:B-12---:R-:W-:Y:S05]  /*23a0*/  BPT.TRAP 0x1 ;  /* 0x000000040000795c */ /* 0x006fea0000300000 */
.L_x_27:
[----:B-12---:R-:W-:Y:S05]  /*23b0*/  BSYNC.RECONVERGENT B0 ;  /* 0x0000000000007941 */ /* 0x006fea0003800200 */
.L_x_26:
[----:B------:R-:W-:Y:S01]  /*23c0*/  UIADD3 UR9, UPT, UPT, UR8, 0x1, URZ ;  /* 0x0000000108097890 */ /* 0x000fe2000fffe0ff */
[----:B------:R-:W-:Y:S01]  /*23d0*/  R2UR UR13, R0 ;  /* 0x00000000000d72ca */ /* 0x000fe200000e0000 */
[----:B------:R-:W-:Y:S01]  /*23e0*/  ULOP3.LUT UR49, UR6, 0xfefffff8, URZ, 0xc0, !UPT ;  /* 0xfefffff806317892 */ /* 0x000fe2000f8ec0ff */
[----:B------:R-:W-:Y:S01]  /*23f0*/  R2UR UR12, R23 ;  /* 0x00000000170c72ca */ /* 0x000fe200000e0000 */
[----:B------:R-:W-:Y:S01]  /*2400*/  UISETP.NE.AND UP0, UPT, UR9, 0x6, UPT ;  /* 0x000000060900788c */ /* 0x000fe2000bf05270 */
[----:B------:R-:W-:Y:S01]  /*2410*/  MOV.SPILL R26, UR53 ;  /* 0x00000035001a7c02 */ /* 0x000fe20009000f00 */
[----:B------:R-:W-:Y:S01]  /*2420*/  ULEA UR8, UR8, UR71, 0xe ;  /* 0x0000004708087291 */ /* 0x000fe2000f8e70ff */
[----:B------:R-:W-:Y:S01]  /*2430*/  R2UR UR53, R8 ;  /* 0x00000000083572ca */ /* 0x000fe200000e0000 */
[----:B------:R-:W-:Y:S01]  /*2440*/  USEL UR11, URZ, 0x1, UP0 ;  /* 0x00000001ff0b7887 */ /* 0x000fe20008000000 */
[----:B------:R-:W-:Y:S01]  /*2450*/  MOV.SPILL R25, UR52 ;  /* 0x0000003400197c02 */ /* 0x000fe20009000f00 */
[----:B------:R-:W-:Y:S01]  /*2460*/  USEL UR70, UR9, URZ, UP0 ;  /* 0x000000ff09467287 */ /* 0x000fe20008000000 */
[----:B------:R-:W-:Y:S01]  /*2470*/  R2UR UR52, R6 ;  /* 0x00000000063472ca */ /* 0x000fe200000e0000 */
[----:B------:R-:W-:Y:S01]  /*2480*/  ULOP3.LUT UR47, UR47, UR11, URZ, 0x3c, !UPT ;  /* 0x0000000b2f2f7292 */ /* 0x000fe2000f8e3cff */
[----:B---3-5:R-:W-:Y:S01]  /*2490*/  MOV.SPILL R24, UR51 ;  /* 0x0000003300187c02 */ /* 0x028fe20009000f00 */
[----:B------:R-:W-:Y:S01]  /*24a0*/  UIMAD UR7, UR13, UR14, UR4 ;  /* 0x0000000e0d0772a4 */ /* 0x000fe2000f8e0204 */
[----:B------:R-:W-:Y:S01]  /*24b0*/  R2UR UR51, R7 ;  /* 0x00000000073372ca */ /* 0x000fe200000e0000 */
[----:B------:R-:W-:Y:S01]  /*24c0*/  UIMAD UR6, UR12, UR15, UR5 ;  /* 0x0000000f0c0672a4 */ /* 0x000fe2000f8e0205 */
[----:B------:R-:W-:Y:S01]  /*24d0*/  MOV.SPILL R11, UR29 ;  /* 0x0000001d000b7c02 */ /* 0x000fe20009000f00 */
[----:B------:R-:W-:Y:S01]  /*24e0*/  USHF.L.U32 UR50, UR38, 0x6, URZ ;  /* 0x0000000626327899 */ /* 0x000fe200080006ff */
[----:B------:R-:W-:Y:S01]  /*24f0*/  IMAD.U32 R23, RZ, RZ, UR47 ;  /* 0x0000002fff177e24 */ /* 0x000fe2000f8e00ff */
[----:B------:R-:W1:Y:S01]  /*2500*/  LDCU.64 UR16, c[0x0][0x348] ;  /* 0x00006900ff1077ac */ /* 0x000e620008000a00 */
[----:B------:R-:W-:Y:S02]  /*2510*/  MOV.SPILL R10, UR28 ;  /* 0x0000001c000a7c02 */ /* 0x000fe40009000f00 */
[----:B------:R-:W-:Y:S01]  /*2520*/  MOV.SPILL R9, UR27 ;  /* 0x0000001b00097c02 */ /* 0x000fe20009000f00 */
[----:B------:R-:W-:Y:S01]  /*2530*/  UPRMT UR6, UR7, 0x40, UR6 ;  /* 0x0000004007067896 */ /* 0x000fe20008000006 */
[----:B------:R-:W-:Y:S01]  /*2540*/  SHF.L.U32 R29, R23, 0x1f, RZ ;  /* 0x0000001f171d7819 */ /* 0x000fe200000006ff */
[----:B------:R-:W-:Y:S01]  /*2550*/  ULEA UR9, UR70, UR71, 0x3 ;  /* 0x0000004746097291 */ /* 0x000fe2000f8e18ff */
[----:B------:R-:W-:Y:S01]  /*2560*/  R2UR UR27, R4 ;  /* 0x00000000041b72ca */ /* 0x000fe200000e0000 */
[----:B------:R-:W-:Y:S01]  /*2570*/  UIADD3 UR48, UPT, UPT, UR8, 0x8400, URZ ;  /* 0x0000840008307890 */ /* 0x000fe2000fffe0ff */
[----:B------:R-:W-:Y:S01]  /*2580*/  R2UR UR28, R3 ;  /* 0x00000000031c72ca */ /* 0x000fe200000e0000 */
[----:B------:R-:W-:Y:S01]  /*2590*/  UPRMT UR6, UR6, 0x5410, URZ ;  /* 0x0000541006067896 */ /* 0x000fe200080000ff */
[----:B------:R-:W-:Y:S01]  /*25a0*/  R2UR UR29, R5 ;  /* 0x00000000051d72ca */ /* 0x000fe200000e0000 */
[----:B------:R-:W-:Y:S01]  /*25b0*/  UMOV UR62, 0x0 ;  /* 0x00000000003e7882 */ /* 0x000fe20000000000 */
[----:B------:R-:W-:Y:S01]  /*25c0*/  UMOV UR63, 0x10000000 ;  /* 0x10000000003f7882 */ /* 0x000fe20000000000 */
[----:B------:R-:W-:Y:S01]  /*25d0*/  UIADD3 UR34, UPT, UPT, UR50, 0x20, URZ ;  /* 0x0000002032227890 */ /* 0x000fe2000fffe0ff */
[----:B------:R4:W2:Y:S01]  /*25e0*/  SYNCS.PHASECHK.TRANS64.TRYWAIT P0, [UR9+0x30], R29 ;  /* 0x0000301dff0075a7 */ /* 0x0008a20008001109 */
[----:B------:R-:W-:Y:S01]  /*25f0*/  UIADD3 UR32, UPT, UPT, UR8, 0x8800, URZ ;  /* 0x0000880008207890 */ /* 0x000fe2000fffe0ff */
[----:B------:R-:W-:Y:S01]  /*2600*/  MOV.SPILL R27, UR54 ;  /* 0x00000036001b7c02 */ /* 0x000fe20009000f00 */
[----:B-1----:R-:W-:Y:S01]  /*2610*/  UIADD3 UR22, UP1, UPT, UR16, 0x80, URZ ;  /* 0x0000008010167890 */ /* 0x002fe2000ff3e0ff */
[----:B------:R-:W-:Y:S01]  /*2620*/  MOV.SPILL R28, UR55 ;  /* 0x00000037001c7c02 */ /* 0x000fe20009000f00 */
[----:B------:R-:W-:Y:S01]  /*2630*/  UMOV UR35, UR51 ;  /* 0x0000003300237c82 */ /* 0x000fe20008000000 */
[----:B------:R-:W-:Y:S01]  /*2640*/  UMOV UR36, UR52 ;  /* 0x0000003400247c82 */ /* 0x000fe20008000000 */
[----:B------:R-:W-:Y:S01]  /*2650*/  UIADD3.X UR23, UPT, UPT, URZ, UR17, URZ, UP1, !UPT ;  /* 0x00000011ff177290 */ /* 0x000fe20008ffe4ff */
[----:B------:R-:W-:Y:S01]  /*2660*/  R2UR.FILL UR54, R27 ;  /* 0x000000001b3672ca */ /* 0x000fe200004e0000 */
[----:B------:R-:W-:Y:S01]  /*2670*/  UMOV UR9, UR49 ;  /* 0x0000003100097c82 */ /* 0x000fe20008000000 */
[----:B------:R-:W-:Y:S01]  /*2680*/  UMOV UR11, UR50 ;  /* 0x00000032000b7c82 */ /* 0x000fe20008000000 */
[----:B------:R-:W-:Y:S01]  /*2690*/  UIADD3 UR72, UPT, UPT, UR8, 0x9400, URZ ;  /* 0x0000940008487890 */ /* 0x000fe2000fffe0ff */
[----:B------:R-:W-:Y:S01]  /*26a0*/  R2UR.FILL UR55, R28 ;  /* 0x000000001c3772ca */ /* 0x000fe200004e0000 */
[----:B------:R-:W-:Y:S01]  /*26b0*/  UMOV UR73, UR9 ;  /* 0x0000000900497c82 */ /* 0x000fe20008000000 */
[----:B------:R-:W-:Y:S01]  /*26c0*/  UMOV UR66, UR11 ;  /* 0x0000000b00427c82 */ /* 0x000fe20008000000 */
[----:B------:R-:W-:Y:S01]  /*26d0*/  UMOV UR37, UR53 ;  /* 0x0000003500257c82 */ /* 0x000fe20008000000 */
[----:B------:R1:W-:Y:S01]  /*26e0*/  UTMALDG.4D.IM2COL.2CTA [UR48], [UR22], UR6, desc[UR62] ;  /* 0x00003e30160073b4 */ /* 0x0003e20008259006 */
[----:B------:R-:W-:Y:S01]  /*26f0*/  UMOV UR33, UR49 ;  /* 0x0000003100217c82 */ /* 0x000fe20008000000 */
[----:B------:R-:W-:Y:S01]  /*2700*/  UIADD3 UR24, UPT, UPT, UR8, 0x8c00, URZ ;  /* 0x00008c0008187890 */ /* 0x000fe2000fffe0ff */
[----:B------:R-:W-:Y:S01]  /*2710*/  UMOV UR25, UR9 ;  /* 0x0000000900197c82 */ /* 0x000fe20008000000 */
[----:B------:R-:W-:Y:S01]  /*2720*/  UMOV UR26, UR11 ;  /* 0x0000000b001a7c82 */ /* 0x000fe20008000000 */
[----:B------:R-:W-:Y:S01]  /*2730*/  UIADD3 UR16, UPT, UPT, UR8, 0x9000, URZ ;  /* 0x0000900008107890 */ /* 0x000fe2000fffe0ff */
[----:B------:R3:W-:Y:S01]  /*2740*/  UTMALDG.4D.IM2COL.2CTA [UR32], [UR22], UR6, desc[UR62] ;  /* 0x00003e20160073b4 */ /* 0x0007e20008259006 */
[----:B------:R-:W-:Y:S01]  /*2750*/  UMOV UR19, UR27 ;  /* 0x0000001b00137c82 */ /* 0x000fe20008000000 */
[----:B------:R-:W-:Y:S01]  /*2760*/  UMOV UR20, UR28 ;  /* 0x0000001c00147c82 */ /* 0x000fe20008000000 */
[----:B------:R-:W-:Y:S01]  /*2770*/  UMOV UR21, UR29 ;  /* 0x0000001d00157c82 */ /* 0x000fe20008000000 */
[----:B------:R-:W-:Y:S01]  /*2780*/  UMOV UR17, UR9 ;  /* 0x0000000900117c82 */ /* 0x000fe20008000000 */
[----:B------:R-:W-:Y:S01]  /*2790*/  UMOV UR18, UR34 ;  /* 0x0000002200127c82 */ /* 0x000fe20008000000 */
[----:B------:R-:W-:Y:S01]  /*27a0*/  UMOV UR74, UR11 ;  /* 0x0000000b004a7c82 */ /* 0x000fe20008000000 */
[----:B------:R-:W-:Y:S01]  /*27b0*/  UIADD3 UR64, UPT, UPT, UR8, 0x9c00, URZ ;  /* 0x00009c0008407890 */ /* 0x000fe2000fffe0ff */
        /* <DEDUP_REMOVED lines=9> */
[----:B------:R-:W-:Y:S01]  /*2850*/  UIADD3 UR54, UPT, UPT, UR54, 0x1, URZ ;  /* 0x0000000136367890 */ /* 0x000fe2000fffe0ff */
[----:B------:R4:W-:Y:S01]  /*2860*/  UTMALDG.4D.IM2COL.2CTA [UR72], [UR22], UR6, desc[UR62] ;  /* 0x00003e48160073b4 */ /* 0x0009e20008259006 */
[----:B-1----:R-:W-:Y:S01]  /*2870*/  R2UR.FILL UR53, R26 ;  /* 0x000000001a3572ca */ /* 0x002fe200004e0000 */
[----:B------:R-:W-:Y:S01]  /*2880*/  UIADD3 UR48, UPT, UPT, UR8, 0xac00, URZ ;  /* 0x0000ac0008307890 */ /* 0x000fe2000fffe0ff */
[----:B------:R-:W-:Y:S01]  /*2890*/  R2UR.FILL UR52, R25 ;  /* 0x00000000193472ca */ /* 0x000fe200004e0000 */
[----:B------:R-:W-:Y:S01]  /*28a0*/  UMOV UR49, UR9 ;  /* 0x0000000900317c82 */ /* 0x000fe20008000000 */
[----:B------:R-:W-:Y:S01]  /*28b0*/  R2UR.FILL UR51, R24 ;  /* 0x00000000183372ca */ /* 0x000fe200004e0000 */
[----:B------:R-:W-:Y:S01]  /*28c0*/  UMOV UR50, UR11 ;  /* 0x0000000b00327c82 */ /* 0x000fe20008000000 */
[----:B---3--:R-:W-:Y:S01]  /*28d0*/  UIADD3 UR32, UPT, UPT, UR8, 0x9800, URZ ;  /* 0x0000980008207890 */ /* 0x008fe2000fffe0ff */
[----:B------:R-:W-:Y:S01]  /*28e0*/  UMOV UR35, UR75 ;  /* 0x0000004b00237c82 */ /* 0x000fe20008000000 */
[----:B------:R-:W-:Y:S01]  /*28f0*/  UMOV UR36, UR76 ;  /* 0x0000004c00247c82 */ /* 0x000fe20008000000 */
[----:B------:R-:W-:Y:S01]  /*2900*/  UMOV UR37, UR77 ;  /* 0x0000004d00257c82 */ /* 0x000fe20008000000 */
[----:B------:R-:W-:Y:S01]  /*2910*/  UMOV UR33, UR9 ;  /* 0x0000000900217c82 */ /* 0x000fe20008000000 */
[----:B----4-:R-:W-:Y:S04]  /*2920*/  R2UR.FILL UR29, R11 ;  /* 0x000000000b1d72ca */ /* 0x010fe800004e0000 */
[----:B------:R1:W-:Y:S01]  /*2930*/  UTMALDG.4D.IM2COL.2CTA [UR32], [UR22], UR6, desc[UR62] ;  /* 0x00003e20160073b4 */ /* 0x0003e20008259006 */
[----:B------:R-:W-:Y:S01]  /*2940*/  R2UR.FILL UR28, R10 ;  /* 0x000000000a1c72ca */ /* 0x000fe200004e0000 */
[----:B------:R-:W-:Y:S01]  /*2950*/  UIADD3 UR24, UPT, UPT, UR8, 0xbc00, URZ ;  /* 0x0000bc0008187890 */ /* 0x000fe2000fffe0ff */
[----:B------:R-:W-:Y:S01]  /*2960*/  R2UR.FILL UR27, R9 ;  /* 0x00000000091b72ca */ /* 0x000fe200004e0000 */
[----:B------:R-:W-:Y:S01]  /*2970*/  UIADD3 UR16, UPT, UPT, UR8, 0xa000, URZ ;  /* 0x0000a00008107890 */ /* 0x000fe2000fffe0ff */
[----:B------:R3:W-:Y:S01]  /*2980*/  UTMALDG.4D.IM2COL.2CTA [UR64], [UR22], UR6, desc[UR62] ;  /* 0x00003e40160073b4 */ /* 0x0007e20008259006 */
[----:B------:R-:W-:Y:S01]  /*2990*/  UMOV UR19, UR67 ;  /* 0x0000004300137c82 */ /* 0x000fe20008000000 */
[----:B------:R-:W-:Y:S01]  /*29a0*/  UMOV UR20, UR68 ;  /* 0x0000004400147c82 */ /* 0x000fe20008000000 */
[----:B------:R-:W-:Y:S01]  /*29b0*/  UMOV UR21, UR69 ;  /* 0x0000004500157c82 */ /* 0x000fe20008000000 */
[----:B------:R-:W4:Y:S04]  /*29c0*/  LDCU.64 UR72, c[0x0][0x348] ;  /* 0x00006900ff4877ac */ /* 0x000f280008000a00 */
[----:B------:R3:W-:Y:S01]  /*29d0*/  UTMALDG.4D.IM2COL.2CTA [UR16], [UR22], UR6, desc[UR62] ;  /* 0x00003e10160073b4 */ /* 0x0007e20008259006 */
[----:B------:R-:W-:Y:S01]  /*29e0*/  R2UR UR74, R19 ;  /* 0x00000000134a72ca */ /* 0x000fe200000e0000 */
[----:B------:R-:W-:Y:S01]  /*29f0*/  UTMALDG.4D.IM2COL.2CTA [UR56], [UR22], UR6, desc[UR62] ;  /* 0x00003e38160073b4 */ /* 0x000fe20008259006 */
[----:B----4-:R-:W-:Y:S04]  /*2a00*/  UIADD3 UR30, UP0, UPT, UR72, 0x180, URZ ;  /* 0x00000180481e7890 */ /* 0x010fe8000ff1e0ff */
[----:B------:R-:W-:Y:S01]  /*2a10*/  UIADD3.X UR31, UPT, UPT, URZ, UR73, URZ, UP0, !UPT ;  /* 0x00000049ff1f7290 */ /* 0x000fe200087fe4ff */
[----:B------:R-:W4:Y:S01]  /*2a20*/  LDCU UR73, c[0x0][0x390] ;  /* 0x00007200ff4977ac */ /* 0x000f220008000800 */
[----:B-1----:R-:W-:Y:S01]  /*2a30*/  UIADD3 UR32, UPT, UPT, UR8, 0xa800, URZ ;  /* 0x0000a80008207890 */ /* 0x002fe2000fffe0ff */
[----:B------:R-:W-:Y:S01]  /*2a40*/  UMOV UR35, UR59 ;  /* 0x0000003b00237c82 */ /* 0x000fe20008000000 */
[----:B------:R-:W-:Y:S01]  /*2a50*/  UMOV UR36, UR60 ;  /* 0x0000003c00247c82 */ /* 0x000fe20008000000 */
[----:B------:R-:W-:Y:S01]  /*2a60*/  UMOV UR37, UR61 ;  /* 0x0000003d00257c82 */ /* 0x000fe20008000000 */
[----:B---3--:R-:W-:Y:S05]  /*2a70*/  UMOV UR66, UR12 ;  /* 0x0000000c00427c82 */ /* 0x008fea0008000000 */
[----:B------:R1:W-:Y:S01]  /*2a80*/  UTMALDG.4D.IM2COL.2CTA [UR32], [UR22], UR6, desc[UR62] ;  /* 0x00003e20160073b4 */ /* 0x0003e20008259006 */
[----:B------:R-:W3:Y:S01]  /*2a90*/  LDCU UR12, c[0x0][0x38c] ;  /* 0x00007180ff0c77ac */ /* 0x000ee20008000800 */
[----:B------:R-:W-:Y:S01]  /*2aa0*/  UMOV UR65, UR13 ;  /* 0x0000000d00417c82 */ /* 0x000fe20008000000 */
[----:B------:R-:W-:Y:S01]  /*2ab0*/  UMOV UR13, UR66 ;  /* 0x00000042000d7c82 */ /* 0x000fe20008000000 */
[----:B------:R-:W-:Y:S01]  /*2ac0*/  UIADD3 UR16, UPT, UPT, UR8, 0xb000, URZ ;  /* 0x0000b00008107890 */ /* 0x000fe2000fffe0ff */
[----:B------:R-:W-:Y:S01]  /*2ad0*/  UTMALDG.4D.IM2COL.2CTA [UR48], [UR22], UR6, desc[UR62] ;  /* 0x00003e30160073b4 */ /* 0x000fe20008259006 */
[----:B------:R-:W-:Y:S01]  /*2ae0*/  UMOV UR19, UR51 ;  /* 0x0000003300137c82 */ /* 0x000fe20008000000 */
[----:B------:R-:W-:Y:S01]  /*2af0*/  UMOV UR20, UR52 ;  /* 0x0000003400147c82 */ /* 0x000fe20008000000 */
[----:B------:R-:W-:Y:S01]  /*2b00*/  UMOV UR21, UR53 ;  /* 0x0000003500157c82 */ /* 0x000fe20008000000 */
[----:B------:R-:W-:Y:S02]  /*2b10*/  UIADD3 UR46, UPT, UPT, UR65, 0x1, URZ ;  /* 0x00000001412e7890 */ /* 0x000fe4000fffe0ff */
[----:B------:R-:W-:Y:S02]  /*2b20*/  UIADD3 UR7, UPT, UPT, UR66, 0x1, URZ ;  /* 0x0000000142077890 */ /* 0x000fe4000fffe0ff */
[----:B------:R2:W-:Y:S01]  /*2b30*/  UTMALDG.4D.IM2COL.2CTA [UR16], [UR22], UR6, desc[UR62] ;  /* 0x00003e10160073b4 */ /* 0x0005e20008259006 */
[----:B---3--:R-:W-:Y:S03]  /*2b40*/  UISETP.NE.AND UP1, UPT, UR46, UR12, UPT ;  /* 0x0000000c2e00728c */ /* 0x008fe6000bf25270 */
[----:B------:R-:W-:Y:S01]  /*2b50*/  UMOV UR12, UR65 ;  /* 0x00000041000c7c82 */ /* 0x000fe20008000000 */
[----:B------:R-:W-:Y:S01]  /*2b60*/  UTMALDG.4D.IM2COL.2CTA [UR40], [UR22], UR6, desc[UR62] ;  /* 0x00003e28160073b4 */ /* 0x000fe20008259006 */
[----:B-1----:R-:W-:Y:S01]  /*2b70*/  UIADD3 UR32, UPT, UPT, UR8, 0xb800, URZ ;  /* 0x0000b80008207890 */ /* 0x002fe2000fffe0ff */
[----:B------:R-:W-:Y:S01]  /*2b80*/  UMOV UR35, UR43 ;  /* 0x0000002b00237c82 */ /* 0x000fe20008000000 */
[----:B------:R-:W-:Y:S01]  /*2b90*/  UMOV UR36, UR44 ;  /* 0x0000002c00247c82 */ /* 0x000fe20008000000 */
[----:B------:R-:W-:Y:S06]  /*2ba0*/  UMOV UR37, UR45 ;  /* 0x0000002d00257c82 */ /* 0x000fec0008000000 */
[----:B------:R-:W-:Y:S01]  /*2bb0*/  UTMALDG.4D.IM2COL.2CTA [UR32], [UR22], UR6, desc[UR62] ;  /* 0x00003e20160073b4 */ /* 0x000fe20008259006 */
[----:B--2---:R-:W-:Y:S01]  /*2bc0*/  UIADD3 UR16, UPT, UPT, UR8, 0xc000, URZ ;  /* 0x0000c00008107890 */ /* 0x004fe2000fffe0ff */
[----:B------:R-:W-:Y:S01]  /*2bd0*/  UTMALDG.4D.IM2COL.2CTA [UR24], [UR22], UR6, desc[UR62] ;  /* 0x00003e18160073b4 */ /* 0x000fe20008259006 */
[----:B------:R-:W-:Y:S01]  /*2be0*/  UMOV UR19, UR27 ;  /* 0x0000001b00137c82 */ /* 0x000fe20008000000 */
[----:B------:R-:W-:Y:S01]  /*2bf0*/  UMOV UR20, UR28 ;  /* 0x0000001c00147c82 */ /* 0x000fe20008000000 */
[----:B------:R-:W-:Y:S05]  /*2c00*/  UMOV UR21, UR29 ;  /* 0x0000001d00157c82 */ /* 0x000fea0008000000 */
[----:B------:R1:W-:Y:S02]  /*2c10*/  UTMALDG.4D.IM2COL.2CTA [UR16], [UR22], UR6, desc[UR62] ;  /* 0x00003e10160073b4 */ /* 0x0003e40008259006 */
[----:B-1----:R-:W-:Y:S01]  /*2c20*/  UIADD3 UR16, UPT, UPT, UR8, 0x20400, URZ ;  /* 0x0002040008107890 */ /* 0x002fe2000fffe0ff */
[----:B------:R-:W-:Y:S01]  /*2c30*/  R2UR UR18, R12 ;  /* 0x000000000c1272ca */ /* 0x000fe200000e0000 */
[----:B------:R-:W-:Y:S02]  /*2c40*/  UIADD3 UR8, UPT, UPT, UR8, 0x22400, URZ ;  /* 0x0002240008087890 */ /* 0x000fe4000fffe0ff */
[----:B------:R-:W-:Y:S01]  /*2c50*/  UIADD3 UR6, UPT, UPT, UR38, 0x1, URZ ;  /* 0x0000000126067890 */ /* 0x000fe2000fffe0ff */
[----:B------:R-:W-:Y:S01]  /*2c60*/  UMOV UR20, UR65 ;  /* 0x0000004100147c82 */ /* 0x000fe20008000000 */
[----:B------:R-:W-:Y:S01]  /*2c70*/  UMOV UR21, UR66 ;  /* 0x0000004200157c82 */ /* 0x000fe20008000000 */
[----:B------:R-:W-:Y:S01]  /*2c80*/  UMOV UR19, UR11 ;  /* 0x0000000b00137c82 */ /* 0x000fe20008000000 */
[----:B------:R-:W-:Y:S04]  /*2c90*/  @UP1 UIADD3 UR7, UPT, UPT, UR21, URZ, URZ ;  /* 0x000000ff15071290 */ /* 0x000fe8000fffe0ff */
[----:B----4-:R-:W-:Y:S02]  /*2ca0*/  UISETP.NE.AND UP0, UPT, UR7, UR73, UPT ;  /* 0x000000490700728c */ /* 0x010fe4000bf05270 */
[----:B------:R-:W-:Y:S02]  /*2cb0*/  UTMALDG.4D.2CTA [UR16], [UR30], desc[UR62] ;  /* 0x00003e101e0075b4 */ /* 0x000fe40008219000 */
[----:B------:R-:W-:Y:S01]  /*2cc0*/  USEL UR7, UR7, URZ, UP0 ;  /* 0x000000ff07077287 */ /* 0x000fe20008000000 */
[----:B------:R1:W-:Y:S05]  /*2cd0*/  UTMALDG.4D.2CTA [UR8], [UR30], desc[UR62] ;  /* 0x00003e081e0075b4 */ /* 0x0003ea0008219000 */
[----:B------:R-:W-:Y:S01]  /*2ce0*/  IMAD.U32 R23, RZ, RZ, UR7 ;  /* 0x00000007ff177e24 */ /* 0x000fe2000f8e00ff */
[----:B------:R-:W-:Y:S02]  /*2cf0*/  @UP0 UIADD3 UR6, UPT, UPT, UR38, URZ, URZ ;  /* 0x000000ff26060290 */ /* 0x000fe4000fffe0ff */
[----:B------:R-:W-:Y:S05]  /*2d00*/  UISETP.NE.AND UP0, UPT, UR54, UR74, UPT ;  /* 0x0000004a3600728c */ /* 0x000fea000bf05270 */
[----:B------:R-:W-:Y:S01]  /*2d10*/  UMOV UR38, UR6 ;  /* 0x0000000600267c82 */ /* 0x000fe20008000000 */
[----:B-1----:R-:W-:Y:S06]  /*2d20*/  USEL UR8, UR46, URZ, UP1 ;  /* 0x000000ff2e087287 */ /* 0x002fec0008800000 */
[----:B------:R-:W-:Y:S01]  /*2d30*/  IMAD.U32 R0, RZ, RZ, UR8 ;  /* 0x00000008ff007e24 */ /* 0x000fe2000f8e00ff */
[----:B------:R-:W-:Y:S01]  /*2d40*/  UMOV UR8, UR70 ;  /* 0x0000004600087c82 */ /* 0x000fe20008000000 */
[----:B------:R-:W-:Y:S05]  /*2d50*/  BRA.U UP0, `(.L_x_28) ;  /* 0xfffffff500507547 */ /* 0x000fea000b83ffff */
.L_x_22:
[----:B------:R-:W-:Y:S01]  /*2d60*/  ULEA UR4, UR70, UR71, 0x3 ;  /* 0x0000004746047291 */ /* 0x000fe2000f8e18ff */
[----:B------:R-:W-:Y:S01]  /*2d70*/  IMAD.U32 R3, RZ, RZ, UR47 ;  /* 0x0000002fff037e24 */ /* 0x000fe2000f8e00ff */
[----:B------:R-:W-:Y:S01]  /*2d80*/  @!P1 SYNCS.ARRIVE.TRANS64.A1T0 RZ, [UR71+0xa8], RZ ;  /* 0x0000a8ffffff99a7 */ /* 0x000fe20008100047 */
[----:B------:R-:W-:-:S03]  /*2d90*/  R2UR UR5, R20 ;  /* 0x00000000140572ca */ /* 0x000fc600000e0000 */
[----:B------:R-:W-:-:S04]  /*2da0*/  SHF.L.U32 R3, R3, 0x1f, RZ ;  /* 0x0000001f03037819 */ /* 0x000fc800000006ff */
[----:B---3--:R2:W3:Y:S06]  /*2db0*/  SYNCS.PHASECHK.TRANS64.TRYWAIT P0, [UR4+0x30], R3 ;  /* 0x00003003ff0075a7 */ /* 0x0084ec0008001104 */
[----:B------:R-:W-:-:S09]  /*2dc0*/  UISETP.GE.AND UP0, UPT, UR5, 0x1, UPT ;  /* 0x000000010500788c */ /* 0x000fd2000bf06270 */
[----:B------:R-:W-:Y:S05]  /*2dd0*/  BRA.U !UP0, `(.L_x_29) ;  /* 0x00000015083c7547 */ /* 0x000fea000b800000 */
[----:B------:R-:W4:Y:S01]  /*2de0*/  LDCU.128 UR8, c[0x0][0x480] ;  /* 0x00009000ff0877ac */ /* 0x000f220008000c00 */
[----:B------:R-:W-:Y:S02]  /*2df0*/  R2UR UR46, R19 ;  /* 0x00000000132e72ca */ /* 0x000fe400000e0000 */
[----:B-1----:R-:W-:Y:S01]  /*2e00*/  R2UR UR48, R20 ;  /* 0x00000000143072ca */ /* 0x002fe200000e0000 */
[----:B------:R-:W-:Y:S01]  /*2e10*/  UIADD3 UR42, UPT, UPT, UR55, 0x8, URZ ;  /* 0x00000008372a7890 */ /* 0x000fe2000fffe0ff */
[----:B------:R-:W-:Y:S01]  /*2e20*/  R2UR UR49, R12 ;  /* 0x000000000c3172ca */ /* 0x000fe200000e0000 */
[----:B------:R-:W-:Y:S02]  /*2e30*/  UIADD3 UR41, UPT, UPT, UR55, 0x10, URZ ;  /* 0x0000001037297890 */ /* 0x000fe4000fffe0ff */
[----:B------:R-:W-:Y:S02]  /*2e40*/  UIADD3 UR40, UPT, UPT, UR55, 0x18, URZ ;  /* 0x0000001837287890 */ /* 0x000fe4000fffe0ff */
[----:B------:R-:W-:-:S02]  /*2e50*/  UIADD3 UR36, UPT, UPT, UR55, 0x20, URZ ;  /* 0x0000002037247890 */ /* 0x000fc4000fffe0ff */
[----:B------:R-:W-:Y:S02]  /*2e60*/  UIADD3 UR35, UPT, UPT, UR55, 0x28, URZ ;  /* 0x0000002837237890 */ /* 0x000fe4000fffe0ff */
[----:B------:R-:W-:Y:S02]  /*2e70*/  UIADD3 UR34, UPT, UPT, UR55, 0x30, URZ ;  /* 0x0000003037227890 */ /* 0x000fe4000fffe0ff */
[----:B------:R-:W-:Y:S02]  /*2e80*/  UIADD3 UR44, UPT, UPT, UR55, 0x38, URZ ;  /* 0x00000038372c7890 */ /* 0x000fe4000fffe0ff */
[----:B----4-:R-:W-:Y:S02]  /*2e90*/  UIMAD.WIDE.U32 UR6, UR42, UR9, URZ ;  /* 0x000000092a0672a5 */ /* 0x010fe4000f8e00ff */
        /* <DEDUP_REMOVED lines=12> */
[----:B------:R-:W1:Y:S01]  /*2f60*/  LDCU.64 UR4, c[0x0][0x490] ;  /* 0x00009200ff0477ac */ /* 0x000e620008000a00 */
[----:B------:R-:W-:Y:S02]  /*2f70*/  USHF.R.U32.HI UR9, URZ, UR10, UR6 ;  /* 0x0000000aff097299 */ /* 0x000fe40008011606 */
[----:B------:R-:W-:Y:S01]  /*2f80*/  UISETP.NE.AND UP0, UPT, UR8, 0x1, UPT ;  /* 0x000000010800788c */ /* 0x000fe2000bf05270 */
[----:B------:R-:W-:Y:S01]  /*2f90*/  UMOV UR6, UR17 ;  /* 0x0000001100067c82 */ /* 0x000fe20008000000 */
[----:B------:R-:W-:Y:S02]  /*2fa0*/  UIADD3 UR46, UPT, UPT, UR48, UR46, URZ ;  /* 0x0000002e302e7290 */ /* 0x000fe4000fffe0ff */
[----:B------:R-:W-:Y:S02]  /*2fb0*/  USHF.R.U32.HI UR15, URZ, UR10, UR6 ;  /* 0x0000000aff0f7299 */ /* 0x000fe40008011606 */
[----:B------:R-:W-:Y:S01]  /*2fc0*/  USEL UR18, UR42, UR26, !UP0 ;  /* 0x0000001a2a127287 */ /* 0x000fe2000c000000 */
[----:B------:R-:W-:Y:S01]  /*2fd0*/  UMOV UR6, UR19 ;  /* 0x0000001300067c82 */ /* 0x000fe20008000000 */
[----:B------:R-:W-:Y:S01]  /*2fe0*/  USEL UR16, UR40, UR9, !UP0 ;  /* 0x0000000928107287 */ /* 0x000fe2000c000000 */
[----:B------:R-:W-:Y:S01]  /*2ff0*/  IMAD.U32 R19, RZ, RZ, UR46 ;  /* 0x0000002eff137e24 */ /* 0x000fe2000f8e00ff */
[----:B------:R-:W-:-:S02]  /*3000*/  USHF.R.U32.HI UR14, URZ, UR10, UR6 ;  /* 0x0000000aff0e7299 */ /* 0x000fc40008011606 */
[----:B------:R-:W-:Y:S01]  /*3010*/  USEL UR17, UR41, UR12, !UP0 ;  /* 0x0000000c29117287 */ /* 0x000fe2000c000000 */
[----:B------:R-:W-:Y:S01]  /*3020*/  UMOV UR6, UR21 ;  /* 0x0000001500067c82 */ /* 0x000fe20008000000 */
[----:B------:R-:W-:Y:S02]  /*3030*/  USEL UR15, UR36, UR15, !UP0 ;  /* 0x0000000f240f7287 */ /* 0x000fe4000c000000 */
[----:B------:R-:W-:Y:S02]  /*3040*/  USHF.R.U32.HI UR7, URZ, UR10, UR6 ;  /* 0x0000000aff077299 */ /* 0x000fe40008011606 */
[----:B------:R-:W-:Y:S01]  /*3050*/  USEL UR14, UR35, UR14, !UP0 ;  /* 0x0000000e230e7287 */ /* 0x000fe2000c000000 */
[----:B------:R-:W-:Y:S01]  /*3060*/  UMOV UR6, UR23 ;  /* 0x0000001700067c82 */ /* 0x000fe20008000000 */
[----:B-1----:R-:W-:Y:S02]  /*3070*/  UIMAD.WIDE.U32 UR20, UR17, UR4, URZ ;  /* 0x00000004111472a5 */ /* 0x002fe4000f8e00ff */
[----:B------:R-:W-:-:S02]  /*3080*/  USHF.R.U32.HI UR19, URZ, UR10, UR6 ;  /* 0x0000000aff137299 */ /* 0x000fc40008011606 */
[----:B------:R-:W-:Y:S01]  /*3090*/  UIMAD.WIDE.U32 UR22, UR16, UR4, URZ ;  /* 0x00000004101672a5 */ /* 0x000fe2000f8e00ff */
[----:B------:R-:W-:Y:S01]  /*30a0*/  UMOV UR6, UR25 ;  /* 0x0000001900067c82 */ /* 0x000fe20008000000 */
[----:B------:R-:W-:Y:S02]  /*30b0*/  USEL UR19, UR55, UR19, !UP0 ;  /* 0x0000001337137287 */ /* 0x000fe4000c000000 */
[----:B------:R-:W-:Y:S02]  /*30c0*/  USHF.R.U32.HI UR6, URZ, UR10, UR6 ;  /* 0x0000000aff067299 */ /* 0x000fe40008011606 */
[----:B------:R-:W-:Y:S02]  /*30d0*/  USEL UR10, UR34, UR7, !UP0 ;  /* 0x00000007220a7287 */ /* 0x000fe4000c000000 */
[----:B------:R-:W-:Y:S02]  /*30e0*/  USEL UR9, UR44, UR6, !UP0 ;  /* 0x000000062c097287 */ /* 0x000fe4000c000000 */
[----:B------:R-:W-:-:S02]  /*30f0*/  UIMAD.WIDE.U32 UR6, UR18, UR4, URZ ;  /* 0x00000004120672a5 */ /* 0x000fc4000f8e00ff */
[----:B------:R-:W-:Y:S02]  /*3100*/  UIMAD.WIDE.U32 UR12, UR19, UR4, URZ ;  /* 0x00000004130c72a5 */ /* 0x000fe4000f8e00ff */
[----:B------:R-:W-:Y:S02]  /*3110*/  UIMAD.WIDE.U32 UR24, UR15, UR4, URZ ;  /* 0x000000040f1872a5 */ /* 0x000fe4000f8e00ff */
[----:B------:R-:W-:Y:S02]  /*3120*/  UIMAD.WIDE.U32 UR26, UR14, UR4, URZ ;  /* 0x000000040e1a72a5 */ /* 0x000fe4000f8e00ff */
[----:B------:R-:W-:Y:S02]  /*3130*/  UIMAD.WIDE.U32 UR30, UR10, UR4, URZ ;  /* 0x000000040a1e72a5 */ /* 0x000fe4000f8e00ff */
[----:B------:R-:W-:Y:S01]  /*3140*/  UIMAD.WIDE.U32 UR28, UR9, UR4, URZ ;  /* 0x00000004091c72a5 */ /* 0x000fe2000f8e00ff */
[----:B------:R-:W-:Y:S02]  /*3150*/  UMOV UR12, UR13 ;  /* 0x0000000d000c7c82 */ /* 0x000fe40008000000 */
[----:B------:R-:W-:Y:S01]  /*3160*/  UMOV UR4, UR7 ;  /* 0x0000000700047c82 */ /* 0x000fe20008000000 */
[----:B------:R-:W-:-:S02]  /*3170*/  USHF.R.U32.HI UR43, URZ, UR5, UR12 ;  /* 0x00000005ff2b7299 */ /* 0x000fc4000801160c */
[----:B------:R-:W-:Y:S01]  /*3180*/  USHF.R.U32.HI UR33, URZ, UR5, UR4 ;  /* 0x00000005ff217299 */ /* 0x000fe20008011604 */
[----:B------:R-:W1:Y:S02]  /*3190*/  LDCU.64 UR12, c[0x0][0x4b0] ;  /* 0x00009600ff0c77ac */ /* 0x000e640008000a00 */
[----:B------:R-:W-:Y:S01]  /*31a0*/  UMOV UR4, UR21 ;  /* 0x0000001500047c82 */ /* 0x000fe20008000000 */
[----:B------:R-:W1:Y:S01]  /*31b0*/  LDCU.64 UR6, c[0x0][0x4d0] ;  /* 0x00009a00ff0677ac */ /* 0x000e620008000a00 */
[----:B------:R-:W-:Y:S02]  /*31c0*/  USHF.R.U32.HI UR32, URZ, UR5, UR4 ;  /* 0x00000005ff207299 */ /* 0x000fe40008011604 */
[----:B------:R-:W-:Y:S01]  /*31d0*/  UISETP.NE.AND UP0, UPT, UR11, 0x1, UPT ;  /* 0x000000010b00788c */ /* 0x000fe2000bf05270 */
[----:B------:R-:W-:Y:S01]  /*31e0*/  UMOV UR4, UR23 ;  /* 0x0000001700047c82 */ /* 0x000fe20008000000 */
[----:B------:R-:W-:Y:S02]  /*31f0*/  UIADD3 UR20, UPT, UPT, -UR14, URZ, URZ ;  /* 0x000000ff0e147290 */ /* 0x000fe4000fffe1ff */
[----:B------:R-:W-:-:S02]  /*3200*/  USHF.R.U32.HI UR69, URZ, UR5, UR4 ;  /* 0x00000005ff457299 */ /* 0x000fc40008011604 */
[----:B------:R-:W-:Y:S01]  /*3210*/  UIADD3 UR24, UPT, UPT, -UR18, URZ, URZ ;  /* 0x000000ff12187290 */ /* 0x000fe2000fffe1ff */
[----:B------:R-:W-:Y:S01]  /*3220*/  UMOV UR4, UR25 ;  /* 0x0000001900047c82 */ /* 0x000fe20008000000 */
[----:B------:R-:W-:Y:S02]  /*3230*/  UIADD3 UR23, UPT, UPT, -UR17, URZ, URZ ;  /* 0x000000ff11177290 */ /* 0x000fe4000fffe1ff */
[----:B------:R-:W-:Y:S02]  /*3240*/  USHF.R.U32.HI UR61, URZ, UR5, UR4 ;  /* 0x00000005ff3d7299 */ /* 0x000fe40008011604 */
[----:B------:R-:W-:Y:S01]  /*3250*/  UIADD3 UR22, UPT, UPT, -UR16, URZ, URZ ;  /* 0x000000ff10167290 */ /* 0x000fe2000fffe1ff */
[----:B------:R-:W-:Y:S01]  /*3260*/  UMOV UR4, UR27 ;  /* 0x0000001b00047c82 */ /* 0x000fe20008000000 */
[----:B------:R-:W-:Y:S02]  /*3270*/  UIADD3 UR21, UPT, UPT, -UR15, URZ, URZ ;  /* 0x000000ff0f157290 */ /* 0x000fe4000fffe1ff */
[----:B------:R-:W-:-:S02]  /*3280*/  USHF.R.U32.HI UR53, URZ, UR5, UR4 ;  /* 0x00000005ff357299 */ /* 0x000fc40008011604 */
[----:B------:R-:W-:Y:S01]  /*3290*/  UIADD3 UR25, UPT, UPT, -UR19, URZ, URZ ;  /* 0x000000ff13197290 */ /* 0x000fe2000fffe1ff */
[----:B------:R-:W-:Y:S01]  /*32a0*/  UMOV UR4, UR31 ;  /* 0x0000001f00047c82 */ /* 0x000fe20008000000 */
[----:B------:R-:W-:Y:S02]  /*32b0*/  USEL UR54, UR19, UR43, !UP0 ;  /* 0x0000002b13367287 */ /* 0x000fe4000c000000 */
[----:B------:R-:W-:Y:S02]  /*32c0*/  USHF.R.U32.HI UR45, URZ, UR5, UR4 ;  /* 0x00000005ff2d7299 */ /* 0x000fe40008011604 */
[----:B------:R-:W-:Y:S01]  /*32d0*/  USEL UR52, UR18, UR33, !UP0 ;  /* 0x0000002112347287 */ /* 0x000fe2000c000000 */
[----:B------:R-:W-:Y:S01]  /*32e0*/  UMOV UR4, UR29 ;  /* 0x0000001d00047c82 */ /* 0x000fe20008000000 */
[----:B------:R-:W-:Y:S01]  /*32f0*/  USEL UR50, UR17, UR32, !UP0 ;  /* 0x0000002011327287 */ /* 0x000fe2000c000000 */
[----:B------:R-:W-:Y:S01]  /*3300*/  IMAD.U32 R8, RZ, RZ, UR54 ;  /* 0x00000036ff087e24 */ /* 0x000fe2000f8e00ff */
[----:B------:R-:W-:-:S02]  /*3310*/  USHF.R.U32.HI UR37, URZ, UR5, UR4 ;  /* 0x00000005ff257299 */ /* 0x000fc40008011604 */
[----:B------:R-:W-:Y:S01]  /*3320*/  IMAD.U32 R6, RZ, RZ, UR52 ;  /* 0x00000034ff067e24 */ /* 0x000fe2000f8e00ff */
[----:B------:R-:W-:Y:S02]  /*3330*/  UIADD3 UR5, UPT, UPT, -UR10, URZ, URZ ;  /* 0x000000ff0a057290 */ /* 0x000fe4000fffe1ff */
[----:B------:R-:W-:Y:S01]  /*3340*/  UIADD3 UR4, UPT, UPT, -UR9, URZ, URZ ;  /* 0x000000ff09047290 */ /* 0x000fe2000fffe1ff */
[----:B------:R-:W-:Y:S01]  /*3350*/  MOV R4, UR50 ;  /* 0x0000003200047c02 */ /* 0x000fe20008000f00 */
[----:B------:R-:W-:Y:S02]  /*3360*/  USEL UR69, UR16, UR69, !UP0 ;  /* 0x0000004510457287 */ /* 0x000fe4000c000000 */
[----:B------:R-:W-:Y:S02]  /*3370*/  USEL UR61, UR15, UR61, !UP0 ;  /* 0x0000003d0f3d7287 */ /* 0x000fe4000c000000 */
[----:B------:R-:W-:Y:S02]  /*3380*/  USEL UR53, UR14, UR53, !UP0 ;  /* 0x000000350e357287 */ /* 0x000fe4000c000000 */
[----:B------:R-:W-:-:S02]  /*3390*/  USEL UR45, UR10, UR45, !UP0 ;  /* 0x0000002d0a2d7287 */ /* 0x000fc4000c000000 */
[----:B------:R-:W-:Y:S02]  /*33a0*/  USEL UR37, UR9, UR37, !UP0 ;  /* 0x0000002509257287 */ /* 0x000fe4000c000000 */
[----:B------:R-:W-:Y:S02]  /*33b0*/  UIMAD UR51, UR8, UR20, UR35 ;  /* 0x00000014083372a4 */ /* 0x000fe4000f8e0223 */
[----:B------:R-:W-:Y:S02]  /*33c0*/  UIMAD UR42, UR8, UR24, UR42 ;  /* 0x00000018082a72a4 */ /* 0x000fe4000f8e022a */
[----:B------:R-:W-:Y:S02]  /*33d0*/  UIMAD UR41, UR8, UR23, UR41 ;  /* 0x00000017082972a4 */ /* 0x000fe4000f8e0229 */
[----:B------:R-:W-:Y:S02]  /*33e0*/  UIMAD UR67, UR8, UR22, UR40 ;  /* 0x00000016084372a4 */ /* 0x000fe4000f8e0228 */
[----:B------:R-:W-:-:S02]  /*33f0*/  UIMAD UR59, UR8, UR21, UR36 ;  /* 0x00000015083b72a4 */ /* 0x000fc4000f8e0224 */
[----:B------:R-:W-:Y:S02]  /*3400*/  UIMAD UR34, UR8, UR5, UR34 ;  /* 0x00000005082272a4 */ /* 0x000fe4000f8e0222 */
[----:B------:R-:W-:Y:S02]  /*3410*/  UIMAD UR25, UR8, UR25, UR55 ;  /* 0x00000019081972a4 */ /* 0x000fe4000f8e0237 */
[----:B------:R-:W-:Y:S02]  /*3420*/  UIMAD UR35, UR8, UR4, UR44 ;  /* 0x00000004082372a4 */ /* 0x000fe4000f8e022c */
[----:B------:R-:W-:Y:S02]  /*3430*/  UIADD3 UR24, UPT, UPT, -UR54, URZ, URZ ;  /* 0x000000ff36187290 */ /* 0x000fe4000fffe1ff */
[----:B------:R-:W-:Y:S02]  /*3440*/  UIADD3 UR23, UPT, UPT, -UR52, URZ, URZ ;  /* 0x000000ff34177290 */ /* 0x000fe4000fffe1ff */
[----:B------:R-:W-:-:S02]  /*3450*/  UIADD3 UR22, UPT, UPT, -UR50, URZ, URZ ;  /* 0x000000ff32167290 */ /* 0x000fc4000fffe1ff */
[----:B------:R-:W-:Y:S02]  /*3460*/  UIADD3 UR21, UPT, UPT, -UR69, URZ, URZ ;  /* 0x000000ff45157290 */ /* 0x000fe4000fffe1ff */
[----:B------:R-:W-:Y:S02]  /*3470*/  UIADD3 UR20, UPT, UPT, -UR61, URZ, URZ ;  /* 0x000000ff3d147290 */ /* 0x000fe4000fffe1ff */
[----:B------:R-:W-:Y:S02]  /*3480*/  UIADD3 UR8, UPT, UPT, -UR53, URZ, URZ ;  /* 0x000000ff35087290 */ /* 0x000fe4000fffe1ff */
[----:B------:R-:W-:Y:S02]  /*3490*/  UIADD3 UR5, UPT, UPT, -UR45, URZ, URZ ;  /* 0x000000ff2d057290 */ /* 0x000fe4000fffe1ff */
[----:B------:R-:W-:Y:S02]  /*34a0*/  UIADD3 UR4, UPT, UPT, -UR37, URZ, URZ ;  /* 0x000000ff25047290 */ /* 0x000fe4000fffe1ff */
[----:B------:R-:W-:-:S02]  /*34b0*/  UIMAD UR24, UR11, UR24, UR19 ;  /* 0x000000180b1872a4 */ /* 0x000fc4000f8e0213 */
[----:B------:R-:W-:Y:S02]  /*34c0*/  UIMAD UR23, UR11, UR23, UR18 ;  /* 0x000000170b1772a4 */ /* 0x000fe4000f8e0212 */
[----:B------:R-:W-:Y:S02]  /*34d0*/  UIMAD UR22, UR11, UR22, UR17 ;  /* 0x000000160b1672a4 */ /* 0x000fe4000f8e0211 */
[----:B------:R-:W-:Y:S02]  /*34e0*/  UIMAD UR21, UR11, UR21, UR16 ;  /* 0x000000150b1572a4 */ /* 0x000fe4000f8e0210 */
[----:B------:R-:W-:Y:S02]  /*34f0*/  UIMAD UR20, UR11, UR20, UR15 ;  /* 0x000000140b1472a4 */ /* 0x000fe4000f8e020f */
[----:B------:R-:W-:Y:S02]  /*3500*/  UIMAD UR8, UR11, UR8, UR14 ;  /* 0x000000080b0872a4 */ /* 0x000fe4000f8e020e */
[----:B------:R-:W-:-:S02]  /*3510*/  UIMAD UR44, UR11, UR5, UR10 ;  /* 0x000000050b2c72a4 */ /* 0x000fc4000f8e020a */
[----:B------:R-:W-:Y:S02]  /*3520*/  UIMAD UR36, UR11, UR4, UR9 ;  /* 0x000000040b2472a4 */ /* 0x000fe4000f8e0209 */
[----:B-1----:R-:W-:Y:S02]  /*3530*/  UIMAD UR11, UR42, UR12, UR6 ;  /* 0x0000000c2a0b72a4 */ /* 0x002fe4000f8e0206 */
[----:B------:R-:W-:Y:S02]  /*3540*/  UIMAD UR9, UR41, UR12, UR6 ;  /* 0x0000000c290972a4 */ /* 0x000fe4000f8e0206 */
[----:B------:R-:W-:Y:S02]  /*3550*/  UIMAD UR16, UR25, UR12, UR6 ;  /* 0x0000000c191072a4 */ /* 0x000fe4000f8e0206 */
[----:B------:R-:W-:Y:S01]  /*3560*/  UIMAD UR67, UR67, UR12, UR6 ;  /* 0x0000000c434372a4 */ /* 0x000fe2000f8e0206 */
[----:B------:R-:W-:Y:S01]  /*3570*/  IMAD.U32 R5, RZ, RZ, UR11 ;  /* 0x0000000bff057e24 */ /* 0x000fe2000f8e00ff */
[----:B------:R-:W-:Y:S01]  /*3580*/  UIMAD UR59, UR59, UR12, UR6 ;  /* 0x0000000c3b3b72a4 */ /* 0x000fe2000f8e0206 */
[----:B--2---:R-:W-:Y:S01]  /*3590*/  MOV R3, UR9 ;  /* 0x0000000900037c02 */ /* 0x004fe20008000f00 */
[----:B------:R-:W-:Y:S01]  /*35a0*/  UIMAD UR51, UR51, UR12, UR6 ;  /* 0x0000000c333372a4 */ /* 0x000fe2000f8e0206 */
[----:B------:R-:W-:Y:S01]  /*35b0*/  MOV R7, UR16 ;  /* 0x0000001000077c02 */ /* 0x000fe20008000f00 */
[----:B------:R-:W-:-:S02]  /*35c0*/  UIMAD UR43, UR34, UR12, UR6 ;  /* 0x0000000c222b72a4 */ /* 0x000fc4000f8e0206 */
[----:B------:R-:W-:Y:S02]  /*35d0*/  UIMAD UR35, UR35, UR12, UR6 ;  /* 0x0000000c232372a4 */ /* 0x000fe4000f8e0206 */
[----:B------:R-:W-:Y:S02]  /*35e0*/  UIMAD UR11, UR24, UR13, UR7 ;  /* 0x0000000d180b72a4 */ /* 0x000fe4000f8e0207 */
[----:B------:R-:W-:Y:S02]  /*35f0*/  UIMAD UR9, UR23, UR13, UR7 ;  /* 0x0000000d170972a4 */ /* 0x000fe4000f8e0207 */
[----:B------:R-:W-:Y:S02]  /*3600*/  UIMAD UR6, UR22, UR13, UR7 ;  /* 0x0000000d160672a4 */ /* 0x000fe4000f8e0207 */
[----:B------:R-:W-:Y:S01]  /*3610*/  IMAD.U32 R11, RZ, RZ, UR11 ;  /* 0x0000000bff0b7e24 */ /* 0x000fe2000f8e00ff */
[----:B------:R-:W-:Y:S01]  /*3620*/  UIMAD UR52, UR8, UR13, UR7 ;  /* 0x0000000d083472a4 */ /* 0x000fe2000f8e0207 */
[----:B------:R-:W-:Y:S01]  /*3630*/  MOV R10, UR9 ;  /* 0x00000009000a7c02 */ /* 0x000fe20008000f00 */
[----:B------:R-:W1:Y:S01]  /*3640*/  LDCU UR46, c[0x0][0x390] ;  /* 0x00007200ff2e77ac */ /* 0x000e620008000800 */
[----:B------:R-:W-:Y:S01]  /*3650*/  IMAD.U32 R9, RZ, RZ, UR6 ;  /* 0x00000006ff097e24 */ /* 0x000fe2000f8e00ff */
[----:B------:R-:W2:Y:S01]  /*3660*/  LDCU UR62, c[0x0][0x38c] ;  /* 0x00007180ff3e77ac */ /* 0x000ea20008000800 */
[----:B------:R-:W4:Y:S01]  /*3670*/  LDCU.64 UR14, c[0x0][0x4b8] ;  /* 0x00009700ff0e77ac */ /* 0x000f220008000a00 */
[----:B------:R-:W1:Y:S01]  /*3680*/  LDCU.64 UR4, c[0x0][0x4d8] ;  /* 0x00009b00ff0477ac */ /* 0x000e620008000a00 */
[----:B------:R-:W-:-:S02]  /*3690*/  UIADD3 UR10, UPT, UPT, UR49, 0x20, URZ ;  /* 0x00000020310a7890 */ /* 0x000fc4000fffe0ff */
[----:B------:R-:W-:Y:S02]  /*36a0*/  UIMAD UR68, UR21, UR13, UR7 ;  /* 0x0000000d154472a4 */ /* 0x000fe4000f8e0207 */
[----:B------:R-:W-:Y:S02]  /*36b0*/  UIMAD UR60, UR20, UR13, UR7 ;  /* 0x0000000d143c72a4 */ /* 0x000fe4000f8e0207 */
[----:B------:R-:W-:Y:S02]  /*36c0*/  UIMAD UR44, UR44, UR13, UR7 ;  /* 0x0000000d2c2c72a4 */ /* 0x000fe4000f8e0207 */
[----:B------:R-:W-:Y:S01]  /*36d0*/  UIMAD UR36, UR36, UR13, UR7 ;  /* 0x0000000d242472a4 */ /* 0x000fe2000f8e0207 */
[----:B------:R-:W-:Y:S01]  /*36e0*/  UMOV UR8, UR70 ;  /* 0x0000004600087c82 */ /* 0x000fe20008000000 */
[----:B------:R-:W-:-:S10]  /*36f0*/  UMOV UR31, UR48 ;  /* 0x00000030001f7c82 */ /* 0x000fd40008000000 */
.L_x_35:
[----:B------:R-:W-:Y:S01]  /*3700*/  @!P3 MOV R25, 0x10000 ;  /* 0x000100000019b802 */ /* 0x000fe20000000f00 */
[----:B------:R-:W-:Y:S01]  /*3710*/  ULEA UR6, UR8, UR71, 0x3 ;  /* 0x0000004708067291 */ /* 0x000fe2000f8e18ff */
[----:B---3--:R-:W-:Y:S11]  /*3720*/  @P0 BRA `(.L_x_30) ;  /* 0x0000000000100947 */ /* 0x008ff60003800000 */
[----:B-----5:R-:W-:Y:S04]  /*3730*/  MOV R24, UR47 ;  /* 0x0000002f00187c02 */ /* 0x020fe80008000f00 */
[----:B------:R-:W-:Y:S04]  /*3740*/  SHF.L.U32 R27, R24, 0x1f, RZ ;  /* 0x0000001f181b7819 */ /* 0x000fe800000006ff */
[----:B------:R-:W3:Y:S02]  /*3750*/  SYNCS.PHASECHK.TRANS64.TRYWAIT P0, [UR6+0x30], R27 ;  /* 0x0000301bff0075a7 */ /* 0x000ee40008001106 */
[----:B---3--:R-:W-:Y:S05]  /*3760*/  @!P0 BRA `(.L_x_31) ;  /* 0x0000007c00dc8947 */ /* 0x008fea0003800000 */
.L_x_30:
[----:B------:R1:W-:Y:S01]  /*3770*/  @!P3 SYNCS.ARRIVE.TRANS64 RZ, [UR6], R25 ;  /* 0x00000019ffffb9a7 */ /* 0x0003e20008000006 */
[----:B------:R-:W-:Y:S11]  /*3780*/  R2UR UR7, R14 ;  /* 0x000000000e0772ca */ /* 0x000ff600000e0000 */
[----:B------:R-:W-:Y:S02]  /*3790*/  @!UPT UIADD3 URZ, UPT, UPT, URZ, URZ, URZ ;  /* 0x000000fffffff290 */ /* 0x000fe4000fffe0ff */
[----:B------:R-:W-:Y:S04]  /*37a0*/  ULOP3.LUT UR7, UR7, 0x2, URZ, 0xfc, !UPT ;  /* 0x0000000207077892 */ /* 0x000fe8000f8efcff */
[----:B------:R-:W-:Y:S09]  /*37b0*/  UISETP.NE.AND UP0, UPT, UR7, 0x2, UPT ;  /* 0x000000020700788c */ /* 0x000ff2000bf05270 */
[----:B-1----:R-:W-:Y:S05]  /*37c0*/  BRA.U UP0, `(.L_x_32) ;  /* 0x0000000100047547 */ /* 0x002fea000b800000 */
[----:B--2-4-:R-:W-:Y:S05]  /*37d0*/  BPT.TRAP 0x1 ;  /* 0x000000040000795c */ /* 0x014fea0000300000 */
.L_x_32:
[----:B------:R-:W-:Y:S04]  /*37e0*/  BSSY.RECONVERGENT B0, `(.L_x_33) ;  /* 0x0000003000007945 */ /* 0x000fe80003800200 */
[----:B------:R-:W-:Y:S05]  /*37f0*/  @P2 BRA `(.L_x_34) ;  /* 0x0000000000042947 */ /* 0x000fea0003800000 */
[----:B--2-4-:R-:W-:Y:S05]  /*3800*/  BPT.TRAP 0x1 ;  /* 0x000000040000795c */ /* 0x014fea0000300000 */
.L_x_34:
[----:B--2-4-:R-:W-:Y:S05]  /*3810*/  BSYNC.RECONVERGENT B0 ;  /* 0x0000000000007941 */ /* 0x014fea0003800200 */
.L_x_33:
[----:B------:R-:W1:Y:S01]  /*3820*/  LDCU.64 UR16, c[0x0][0x348] ;  /* 0x00006900ff1077ac */ /* 0x000e620008000a00 */
[----:B------:R-:W-:Y:S02]  /*3830*/  R2UR UR22, R0 ;  /* 0x00000000001672ca */ /* 0x000fe400000e0000 */
[----:B------:R-:W-:Y:S01]  /*3840*/  R2UR UR63, R23 ;  /* 0x00000000173f72ca */ /* 0x000fe200000e0000 */
[----:B------:R-:W-:Y:S01]  /*3850*/  UIADD3 UR9, UPT, UPT, UR8, 0x1, URZ ;  /* 0x0000000108097890 */ /* 0x000fe2000fffe0ff */
[----:B---3-5:R-:W-:Y:S01]  /*3860*/  MOV.SPILL R27, UR37 ;  /* 0x00000025001b7c02 */ /* 0x028fe20009000f00 */
[----:B------:R-:W-:Y:S01]  /*3870*/  USHF.L.U32 UR7, UR38, 0x6, URZ ;  /* 0x0000000626077899 */ /* 0x000fe200080006ff */
[----:B------:R-:W-:Y:S01]  /*3880*/  MOV.SPILL R26, UR36 ;  /* 0x00000024001a7c02 */ /* 0x000fe20009000f00 */
[----:B------:R-:W-:Y:S01]  /*3890*/  ULOP3.LUT UR6, UR6, 0xfefffff8, URZ, 0xc0, !UPT ;  /* 0xfefffff806067892 */ /* 0x000fe2000f8ec0ff */
[----:B------:R-:W-:Y:S01]  /*38a0*/  MOV.SPILL R25, UR35 ;  /* 0x0000002300197c02 */ /* 0x000fe20009000f00 */
[----:B------:R-:W-:Y:S01]  /*38b0*/  UISETP.NE.AND UP0, UPT, UR9, 0x6, UPT ;  /* 0x000000060900788c */ /* 0x000fe2000bf05270 */
[----:B------:R-:W-:Y:S01]  /*38c0*/  R2UR UR35, R3 ;  /* 0x00000000032372ca */ /* 0x000fe200000e0000 */
[----:B------:R-:W-:Y:S01]  /*38d0*/  IMAD.U32 R24, RZ, RZ, UR7 ;  /* 0x00000007ff187e24 */ /* 0x000fe2000f8e00ff */
[----:B------:R-:W-:Y:S01]  /*38e0*/  R2UR UR36, R9 ;  /* 0x00000000092472ca */ /* 0x000fe200000e0000 */
[----:B------:R-:W-:Y:S01]  /*38f0*/  UIMAD UR7, UR22, UR14, UR4 ;  /* 0x0000000e160772a4 */ /* 0x000fe2000f8e0204 */
[----:B------:R-:W-:Y:S01]  /*3900*/  R2UR UR37, R4 ;  /* 0x00000000042572ca */ /* 0x000fe200000e0000 */
[----:B------:R-:W-:Y:S01]  /*3910*/  USEL UR11, URZ, 0x1, UP0 ;  /* 0x00000001ff0b7887 */ /* 0x000fe20008000000 */
[----:B------:R-:W-:Y:S01]  /*3920*/  IMAD.U32 R23, RZ, RZ, UR6 ;  /* 0x00000006ff177e24 */ /* 0x000fe2000f8e00ff */
[----:B------:R-:W-:Y:S01]  /*3930*/  UIMAD UR6, UR63, UR15, UR5 ;  /* 0x0000000f3f0672a4 */ /* 0x000fe2000f8e0205 */
[----:B------:R-:W-:Y:S01]  /*3940*/  R2UR UR34, R24 ;  /* 0x00000000182272ca */ /* 0x000fe200000e0000 */
[----:B------:R-:W-:Y:S01]  /*3950*/  ULOP3.LUT UR47, UR47, UR11, URZ, 0x3c, !UPT ;  /* 0x0000000b2f2f7292 */ /* 0x000fe2000f8e3cff */
[----:B------:R-:W-:Y:S01]  /*3960*/  R2UR UR24, R5 ;  /* 0x00000000051872ca */ /* 0x000fe200000e0000 */
[----:B-1----:R-:W-:Y:S01]  /*3970*/  UIADD3 UR12, UP1, UPT, UR16, 0x80, URZ ;  /* 0x00000080100c7890 */ /* 0x002fe2000ff3e0ff */
[----:B------:R-:W-:Y:S01]  /*3980*/  R2UR UR33, R23 ;  /* 0x00000000172172ca */ /* 0x000fe200000e0000 */
[----:B------:R-:W-:Y:S01]  /*3990*/  ULEA UR8, UR8, UR71, 0xe ;  /* 0x0000004708087291 */ /* 0x000fe2000f8e70ff */
[----:B------:R-:W-:Y:S01]  /*39a0*/  MOV.SPILL R35, UR35 ;  /* 0x0000002300237c02 */ /* 0x000fe20009000f00 */
[----:B------:R-:W-:Y:S01]  /*39b0*/  USEL UR70, UR9, URZ, UP0 ;  /* 0x000000ff09467287 */ /* 0x000fe20008000000 */
[----:B------:R-:W-:Y:S01]  /*39c0*/  MOV.SPILL R36, UR36 ;  /* 0x0000002400247c02 */ /* 0x000fe20009000f00 */
[----:B------:R-:W-:Y:S01]  /*39d0*/  UPRMT UR6, UR7, 0x40, UR6 ;  /* 0x0000004007067896 */ /* 0x000fe20008000006 */
[----:B------:R-:W-:Y:S01]  /*39e0*/  MOV.SPILL R37, UR37 ;  /* 0x0000002500257c02 */ /* 0x000fe20009000f00 */
[----:B------:R-:W-:Y:S01]  /*39f0*/  UIADD3.X UR13, UPT, UPT, URZ, UR17, URZ, UP1, !UPT ;  /* 0x00000011ff0d7290 */ /* 0x000fe20008ffe4ff */
[----:B------:R-:W-:Y:S01]  /*3a00*/  R2UR UR35, R7 ;  /* 0x00000000072372ca */ /* 0x000fe200000e0000 */
[----:B------:R-:W-:Y:S01]  /*3a10*/  UIADD3 UR32, UPT, UPT, UR8, 0x8400, URZ ;  /* 0x0000840008207890 */ /* 0x000fe2000fffe0ff */
[----:B------:R-:W-:Y:S01]  /*3a20*/  R2UR UR36, R11 ;  /* 0x000000000b2472ca */ /* 0x000fe200000e0000 */
[----:B------:R-:W-:Y:S01]  /*3a30*/  ULEA UR9, UR70, UR71, 0x3 ;  /* 0x0000004746097291 */ /* 0x000fe2000f8e18ff */
[C---:B------:R-:W-:Y:S01]  /*3a40*/  R2UR UR37, R8.reuse ;  /* 0x00000000082572ca */ /* 0x040fe200000e0000 */
[----:B------:R-:W-:Y:S01]  /*3a50*/  UPRMT UR6, UR6, 0x5410, URZ ;  /* 0x0000541006067896 */ /* 0x000fe200080000ff */
[----:B------:R-:W-:Y:S01]  /*3a60*/  IMAD.U32 R23, RZ, RZ, UR47 ;  /* 0x0000002fff177e24 */ /* 0x000fe2000f8e00ff */
[----:B------:R-:W-:Y:S01]  /*3a70*/  UMOV UR54, 0x0 ;  /* 0x0000000000367882 */ /* 0x000fe20000000000 */
[----:B------:R-:W-:Y:S01]  /*3a80*/  UMOV UR55, 0x10000000 ;  /* 0x1000000000377882 */ /* 0x000fe20000000000 */
[----:B------:R-:W-:Y:S01]  /*3a90*/  R2UR UR27, R7 ;  /* 0x00000000071b72ca */ /* 0x000fe200000e0000 */
[----:B------:R-:W-:Y:S01]  /*3aa0*/  UMOV UR19, UR24 ;  /* 0x0000001800137c82 */ /* 0x000fe20008000000 */
[----:B------:R-:W-:Y:S01]  /*3ab0*/  SHF.L.U32 R24, R23, 0x1f, RZ ;  /* 0x0000001f17187819 */ /* 0x000fe200000006ff */
[----:B------:R-:W-:Y:S01]  /*3ac0*/  UIADD3 UR26, UPT, UPT, UR34, 0x20, URZ ;  /* 0x00000020221a7890 */ /* 0x000fe2000fffe0ff */
[----:B------:R-:W-:Y:S01]  /*3ad0*/  R2UR UR28, R11 ;  /* 0x000000000b1c72ca */ /* 0x000fe200000e0000 */
[----:B------:R-:W-:Y:S01]  /*3ae0*/  UMOV UR25, UR33 ;  /* 0x0000002100197c82 */ /* 0x000fe20008000000 */
[----:B------:R1:W2:Y:S01]  /*3af0*/  SYNCS.PHASECHK.TRANS64.TRYWAIT P0, [UR9+0x30], R24 ;  /* 0x00003018ff0075a7 */ /* 0x0002a20008001109 */
[----:B------:R-:W-:Y:S01]  /*3b00*/  R2UR UR29, R8 ;  /* 0x00000000081d72ca */ /* 0x000fe200000e0000 */
[----:B------:R3:W-:Y:S01]  /*3b10*/  UTMALDG.4D.IM2COL.2CTA [UR32], [UR12], UR6, desc[UR54] ;  /* 0x000036200c0073b4 */ /* 0x0007e20008259006 */
[----:B------:R-:W-:Y:S01]  /*3b20*/  MOV.SPILL R30, UR59 ;  /* 0x0000003b001e7c02 */ /* 0x000fe20009000f00 */
[----:B------:R-:W-:Y:S01]  /*3b30*/  UMOV UR59, UR24 ;  /* 0x00000018003b7c82 */ /* 0x000fe20008000000 */
[----:B------:R-:W-:Y:S01]  /*3b40*/  UIADD3 UR24, UPT, UPT, UR8, 0x8800, URZ ;  /* 0x0000880008187890 */ /* 0x000fe2000fffe0ff */
[----:B------:R-:W-:Y:S01]  /*3b50*/  R2UR UR23, R10 ;  /* 0x000000000a1772ca */ /* 0x000fe200000e0000 */
[----:B------:R-:W-:Y:S01]  /*3b60*/  UIADD3 UR56, UPT, UPT, UR8, 0x8c00, URZ ;  /* 0x00008c0008387890 */ /* 0x000fe2000fffe0ff */
[----:B------:R-:W-:Y:S01]  /*3b70*/  R2UR UR18, R6 ;  /* 0x00000000061272ca */ /* 0x000fe200000e0000 */
[----:B------:R-:W-:Y:S01]  /*3b80*/  UMOV UR9, UR33 ;  /* 0x0000002100097c82 */ /* 0x000fe20008000000 */
[----:B------:R-:W-:Y:S01]  /*3b90*/  UMOV UR11, UR34 ;  /* 0x00000022000b7c82 */ /* 0x000fe20008000000 */
[----:B------:R-:W-:Y:S01]  /*3ba0*/  UMOV UR57, UR9 ;  /* 0x0000000900397c82 */ /* 0x000fe20008000000 */
[----:B------:R-:W-:Y:S01]  /*3bb0*/  UMOV UR58, UR11 ;  /* 0x0000000b003a7c82 */ /* 0x000fe20008000000 */
[----:B------:R-:W-:Y:S01]  /*3bc0*/  UIADD3 UR16, UPT, UPT, UR8, 0x9000, URZ ;  /* 0x0000900008107890 */ /* 0x000fe2000fffe0ff */
[----:B------:R4:W-:Y:S01]  /*3bd0*/  UTMALDG.4D.IM2COL.2CTA [UR24], [UR12], UR6, desc[UR54] ;  /* 0x000036180c0073b4 */ /* 0x0009e20008259006 */
[----:B------:R-:W-:Y:S01]  /*3be0*/  MOV.SPILL R32, UR61 ;  /* 0x0000003d00207c02 */ /* 0x000fe20009000f00 */
[----:B------:R-:W-:Y:S01]  /*3bf0*/  UMOV UR17, UR9 ;  /* 0x0000000900117c82 */ /* 0x000fe20008000000 */
[----:B------:R-:W-:Y:S01]  /*3c00*/  MOV.SPILL R31, UR60 ;  /* 0x0000003c001f7c02 */ /* 0x000fe20009000f00 */
[----:B------:R-:W-:Y:S01]  /*3c10*/  UIADD3 UR72, UPT, UPT, UR8, 0x9800, URZ ;  /* 0x0000980008487890 */ /* 0x000fe2000fffe0ff */
[----:B------:R-:W-:Y:S01]  /*3c20*/  MOV.SPILL R34, UR63 ;  /* 0x0000003f00227c02 */ /* 0x000fe20009000f00 */
[----:B------:R-:W-:Y:S01]  /*3c30*/  UMOV UR60, UR23 ;  /* 0x00000017003c7c82 */ /* 0x000fe20008000000 */
[----:B------:R-:W-:Y:S01]  /*3c40*/  UMOV UR61, UR18 ;  /* 0x00000012003d7c82 */ /* 0x000fe20008000000 */
[----:B------:R-:W-:Y:S01]  /*3c50*/  UMOV UR21, UR18 ;  /* 0x0000001200157c82 */ /* 0x000fe20008000000 */
[----:B------:R1:W-:Y:S01]  /*3c60*/  UTMALDG.4D.IM2COL.2CTA [UR56], [UR12], UR6, desc[UR54] ;  /* 0x000036380c0073b4 */ /* 0x0003e20008259006 */
[----:B------:R-:W-:Y:S01]  /*3c70*/  UMOV UR20, UR23 ;  /* 0x0000001700147c82 */ /* 0x000fe20008000000 */
[----:B------:R-:W-:Y:S01]  /*3c80*/  UMOV UR18, UR26 ;  /* 0x0000001a00127c82 */ /* 0x000fe20008000000 */
[----:B------:R-:W-:Y:S01]  /*3c90*/  UMOV UR73, UR9 ;  /* 0x0000000900497c82 */ /* 0x000fe20008000000 */
[----:B------:R-:W-:Y:S01]  /*3ca0*/  UMOV UR74, UR26 ;  /* 0x0000001a004a7c82 */ /* 0x000fe20008000000 */
[----:B------:R-:W-:Y:S01]  /*3cb0*/  UIADD3 UR64, UPT, UPT, UR8, 0x9c00, URZ ;  /* 0x00009c0008407890 */ /* 0x000fe2000fffe0ff */
[----:B------:R-:W-:Y:S01]  /*3cc0*/  R2UR.FILL UR63, R34 ;  /* 0x00000000223f72ca */ /* 0x000fe200004e0000 */
[----:B------:R-:W-:Y:S01]  /*3cd0*/  UMOV UR65, UR9 ;  /* 0x0000000900417c82 */ /* 0x000fe20008000000 */
[----:B------:R1:W-:Y:S01]  /*3ce0*/  UTMALDG.4D.IM2COL.2CTA [UR16], [UR12], UR6, desc[UR54] ;  /* 0x000036100c0073b4 */ /* 0x0003e20008259006 */
[----:B------:R-:W-:Y:S01]  /*3cf0*/  UMOV UR66, UR11 ;  /* 0x0000000b00427c82 */ /* 0x000fe20008000000 */
[----:B------:R-:W-:Y:S01]  /*3d00*/  UIADD3 UR48, UPT, UPT, UR8, 0xac00, URZ ;  /* 0x0000ac0008307890 */ /* 0x000fe2000fffe0ff */
[----:B------:R-:W-:Y:S01]  /*3d10*/  MOV.SPILL R33, UR62 ;  /* 0x0000003e00217c02 */ /* 0x000fe20009000f00 */
[----:B------:R-:W-:Y:S01]  /*3d20*/  UMOV UR49, UR9 ;  /* 0x0000000900317c82 */ /* 0x000fe20008000000 */
[----:B------:R-:W-:Y:S01]  /*3d30*/  UMOV UR50, UR11 ;  /* 0x0000000b00327c82 */ /* 0x000fe20008000000 */
[----:B------:R-:W-:Y:S01]  /*3d40*/  UIADD3 UR40, UPT, UPT, UR8, 0xb400, URZ ;  /* 0x0000b40008287890 */ /* 0x000fe2000fffe0ff */
[----:B------:R-:W-:Y:S01]  /*3d50*/  R2UR.FILL UR62, R33 ;  /* 0x00000000213e72ca */ /* 0x000fe200004e0000 */
[----:B------:R-:W-:Y:S01]  /*3d60*/  UMOV UR41, UR9 ;  /* 0x0000000900297c82 */ /* 0x000fe20008000000 */
[----:B------:R-:W-:Y:S01]  /*3d70*/  UMOV UR42, UR11 ;  /* 0x0000000b002a7c82 */ /* 0x000fe20008000000 */
[----:B------:R-:W-:Y:S01]  /*3d80*/  MOV.SPILL R28, UR38 ;  /* 0x00000026001c7c02 */ /* 0x000fe20009000f00 */
[----:B------:R-:W-:Y:S01]  /*3d90*/  UIADD3 UR7, UPT, UPT, UR63, 0x1, URZ ;  /* 0x000000013f077890 */ /* 0x000fe2000fffe0ff */
[----:B------:R-:W-:Y:S02]  /*3da0*/  MOV.SPILL R29, UR39 ;  /* 0x00000027001d7c02 */ /* 0x000fe40009000f00 */
[----:B---3--:R-:W-:Y:S01]  /*3db0*/  R2UR.FILL UR37, R37 ;  /* 0x00000000252572ca */ /* 0x008fe200004e0000 */
[----:B------:R-:W-:Y:S01]  /*3dc0*/  UIADD3 UR32, UPT, UPT, UR8, 0x9400, URZ ;  /* 0x0000940008207890 */ /* 0x000fe2000fffe0ff */
[----:B------:R-:W-:Y:S01]  /*3dd0*/  R2UR.FILL UR36, R36 ;  /* 0x00000000242472ca */ /* 0x000fe200004e0000 */
[----:B------:R-:W-:Y:S01]  /*3de0*/  UMOV UR33, UR9 ;  /* 0x0000000900217c82 */ /* 0x000fe20008000000 */
[----:B------:R-:W-:Y:S01]  /*3df0*/  R2UR.FILL UR35, R35 ;  /* 0x00000000232372ca */ /* 0x000fe200004e0000 */
[----:B------:R-:W-:Y:S01]  /*3e00*/  UMOV UR34, UR11 ;  /* 0x0000000b00227c82 */ /* 0x000fe20008000000 */
[----:B------:R-:W-:Y:S02]  /*3e10*/  R2UR.FILL UR38, R28 ;  /* 0x000000001c2672ca */ /* 0x000fe400004e0000 */
[----:B------:R-:W-:Y:S01]  /*3e20*/  R2UR.FILL UR39, R29 ;  /* 0x000000001d2772ca */ /* 0x000fe200004e0000 */
[----:B----4-:R-:W-:Y:S04]  /*3e30*/  UIADD3 UR24, UPT, UPT, UR8, 0xa000, URZ ;  /* 0x0000a00008187890 */ /* 0x010fe8000fffe0ff */
[----:B------:R-:W-:Y:S02]  /*3e40*/  UMOV UR77, UR37 ;  /* 0x00000025004d7c82 */ /* 0x000fe40008000000 */
[----:B------:R-:W-:Y:S01]  /*3e50*/  UMOV UR76, UR36 ;  /* 0x00000024004c7c82 */ /* 0x000fe20008000000 */
[----:B------:R-:W-:Y:S01]  /*3e60*/  UMOV UR27, UR67 ;  /* 0x00000043001b7c82 */ /* 0x000fe20008000000 */
[----:B------:R3:W-:Y:S01]  /*3e70*/  UTMALDG.4D.IM2COL.2CTA [UR32], [UR12], UR6, desc[UR54] ;  /* 0x000036200c0073b4 */ /* 0x0007e20008259006 */
[----:B------:R-:W-:Y:S01]  /*3e80*/  UMOV UR75, UR35 ;  /* 0x00000023004b7c82 */ /* 0x000fe20008000000 */
[----:B------:R-:W-:Y:S01]  /*3e90*/  UMOV UR28, UR68 ;  /* 0x00000044001c7c82 */ /* 0x000fe20008000000 */
[----:B------:R-:W-:Y:S01]  /*3ea0*/  UMOV UR29, UR69 ;  /* 0x00000045001d7c82 */ /* 0x000fe20008000000 */
[----:B------:R-:W-:Y:S01]  /*3eb0*/  UMOV UR25, UR9 ;  /* 0x0000000900197c82 */ /* 0x000fe20008000000 */
[----:B-1----:R-:W-:Y:S01]  /*3ec0*/  R2UR.FILL UR61, R32 ;  /* 0x00000000203d72ca */ /* 0x002fe200004e0000 */
[----:B------:R-:W-:Y:S01]  /*3ed0*/  UIADD3 UR56, UPT, UPT, UR8, 0xa400, URZ ;  /* 0x0000a40008387890 */ /* 0x000fe2000fffe0ff */
[----:B------:R-:W-:Y:S01]  /*3ee0*/  R2UR.FILL UR60, R31 ;  /* 0x000000001f3c72ca */ /* 0x000fe200004e0000 */
[----:B------:R1:W-:Y:S01]  /*3ef0*/  UTMALDG.4D.IM2COL.2CTA [UR72], [UR12], UR6, desc[UR54] ;  /* 0x000036480c0073b4 */ /* 0x0003e20008259006 */
[----:B------:R-:W-:Y:S01]  /*3f00*/  R2UR.FILL UR59, R30 ;  /* 0x000000001e3b72ca */ /* 0x000fe200004e0000 */
[----:B------:R-:W-:Y:S01]  /*3f10*/  UIADD3 UR16, UPT, UPT, UR8, 0xa800, URZ ;  /* 0x0000a80008107890 */ /* 0x000fe2000fffe0ff */
[----:B------:R-:W-:Y:S07]  /*3f20*/  UTMALDG.4D.IM2COL.2CTA [UR64], [UR12], UR6, desc[UR54] ;  /* 0x000036400c0073b4 */ /* 0x000fee0008259006 */
[----:B------:R-:W-:Y:S02]  /*3f30*/  UMOV UR21, UR61 ;  /* 0x0000003d00157c82 */ /* 0x000fe40008000000 */
[----:B------:R-:W-:Y:S02]  /*3f40*/  UMOV UR20, UR60 ;  /* 0x0000003c00147c82 */ /* 0x000fe40008000000 */
[----:B------:R-:W-:Y:S01]  /*3f50*/  UMOV UR19, UR59 ;  /* 0x0000003b00137c82 */ /* 0x000fe20008000000 */
[----:B------:R4:W-:Y:S01]  /*3f60*/  UTMALDG.4D.IM2COL.2CTA [UR24], [UR12], UR6, desc[UR54] ;  /* 0x000036180c0073b4 */ /* 0x0009e20008259006 */
[----:B------:R-:W-:Y:S01]  /*3f70*/  UTMALDG.4D.IM2COL.2CTA [UR56], [UR12], UR6, desc[UR54] ;  /* 0x000036380c0073b4 */ /* 0x000fe20008259006 */
[----:B------:R2:W-:Y:S01]  /*3f80*/  UTMALDG.4D.IM2COL.2CTA [UR16], [UR12], UR6, desc[UR54] ;  /* 0x000036100c0073b4 */ /* 0x0005e20008259006 */
[----:B---3--:R-:W-:Y:S01]  /*3f90*/  R2UR.FILL UR37, R27 ;  /* 0x000000001b2572ca */ /* 0x008fe200004e0000 */
[----:B------:R-:W-:Y:S01]  /*3fa0*/  UIADD3 UR32, UPT, UPT, UR8, 0xbc00, URZ ;  /* 0x0000bc0008207890 */ /* 0x000fe2000fffe0ff */
[----:B------:R-:W-:Y:S02]  /*3fb0*/  R2UR.FILL UR36, R26 ;  /* 0x000000001a2472ca */ /* 0x000fe400004e0000 */
[----:B------:R-:W-:Y:S01]  /*3fc0*/  R2UR.FILL UR35, R25 ;  /* 0x00000000192372ca */ /* 0x000fe200004e0000 */
[----:B------:R-:W-:Y:S01]  /*3fd0*/  UTMALDG.4D.IM2COL.2CTA [UR48], [UR12], UR6, desc[UR54] ;  /* 0x000036300c0073b4 */ /* 0x000fe20008259006 */
[----:B-1----:R-:W1:Y:S01]  /*3fe0*/  LDCU.64 UR76, c[0x0][0x348] ;  /* 0x00006900ff4c77ac */ /* 0x002e620008000a00 */
[----:B------:R-:W-:Y:S02]  /*3ff0*/  UMOV UR75, UR22 ;  /* 0x00000016004b7c82 */ /* 0x000fe40008000000 */
[----:B------:R-:W-:Y:S04]  /*4000*/  UIADD3 UR30, UPT, UPT, UR75, 0x1, URZ ;  /* 0x000000014b1e7890 */ /* 0x000fe8000fffe0ff */
[----:B------:R-:W-:Y:S02]  /*4010*/  UISETP.NE.AND UP1, UPT, UR30, UR62, UPT ;  /* 0x0000003e1e00728c */ /* 0x000fe4000bf25270 */
[----:B----4-:R-:W-:Y:S01]  /*4020*/  UIADD3 UR24, UPT, UPT, UR8, 0xb000, URZ ;  /* 0x0000b00008187890 */ /* 0x010fe2000fffe0ff */
[----:B------:R-:W-:Y:S01]  /*4030*/  UMOV UR27, UR51 ;  /* 0x00000033001b7c82 */ /* 0x000fe20008000000 */
[----:B------:R-:W-:Y:S01]  /*4040*/  UMOV UR28, UR52 ;  /* 0x00000034001c7c82 */ /* 0x000fe20008000000 */
[----:B------:R-:W-:Y:S01]  /*4050*/  UMOV UR29, UR53 ;  /* 0x00000035001d7c82 */ /* 0x000fe20008000000 */
[----:B-1----:R-:W-:Y:S05]  /*4060*/  UIADD3 UR22, UP0, UPT, UR76, 0x180, URZ ;  /* 0x000001804c167890 */ /* 0x002fea000ff1e0ff */
[----:B------:R-:W-:Y:S01]  /*4070*/  @UP1 UIADD3 UR7, UPT, UPT, UR63, URZ, URZ ;  /* 0x000000ff3f071290 */ /* 0x000fe2000fffe0ff */
[----:B------:R1:W-:Y:S01]  /*4080*/  UTMALDG.4D.IM2COL.2CTA [UR24], [UR12], UR6, desc[UR54] ;  /* 0x000036180c0073b4 */ /* 0x0003e20008259006 */
[----:B------:R-:W-:Y:S02]  /*4090*/  UIADD3.X UR23, UPT, UPT, URZ, UR77, URZ, UP0, !UPT ;  /* 0x0000004dff177290 */ /* 0x000fe400087fe4ff */
[----:B------:R-:W-:Y:S02]  /*40a0*/  UISETP.NE.AND UP0, UPT, UR7, UR46, UPT ;  /* 0x0000002e0700728c */ /* 0x000fe4000bf05270 */
[----:B--2---:R-:W-:Y:S01]  /*40b0*/  UIADD3 UR16, UPT, UPT, UR8, 0xb800, URZ ;  /* 0x0000b80008107890 */ /* 0x004fe2000fffe0ff */
[----:B------:R-:W-:Y:S01]  /*40c0*/  UTMALDG.4D.IM2COL.2CTA [UR40], [UR12], UR6, desc[UR54] ;  /* 0x000036280c0073b4 */ /* 0x000fe20008259006 */
[----:B------:R-:W-:Y:S01]  /*40d0*/  UMOV UR19, UR43 ;  /* 0x0000002b00137c82 */ /* 0x000fe20008000000 */
[----:B------:R-:W-:Y:S01]  /*40e0*/  UMOV UR20, UR44 ;  /* 0x0000002c00147c82 */ /* 0x000fe20008000000 */
[----:B------:R-:W-:Y:S01]  /*40f0*/  UMOV UR21, UR45 ;  /* 0x0000002d00157c82 */ /* 0x000fe20008000000 */
[----:B------:R-:W-:Y:S04]  /*4100*/  USEL UR7, UR7, URZ, UP0 ;  /* 0x000000ff07077287 */ /* 0x000fe80008000000 */
[----:B------:R2:W-:Y:S02]  /*4110*/  UTMALDG.4D.IM2COL.2CTA [UR16], [UR12], UR6, desc[UR54] ;  /* 0x000036100c0073b4 */ /* 0x0005e40008259006 */
[----:B------:R-:W-:Y:S01]  /*4120*/  IMAD.U32 R23, RZ, RZ, UR7 ;  /* 0x00000007ff177e24 */ /* 0x000fe2000f8e00ff */
[----:B------:R-:W-:Y:S01]  /*4130*/  UTMALDG.4D.IM2COL.2CTA [UR32], [UR12], UR6, desc[UR54] ;  /* 0x000036200c0073b4 */ /* 0x000fe20008259006 */
[----:B-1----:R-:W-:Y:S01]  /*4140*/  UIADD3 UR24, UPT, UPT, UR8, 0xc000, URZ ;  /* 0x0000c00008187890 */ /* 0x002fe2000fffe0ff */
[----:B------:R-:W-:Y:S01]  /*4150*/  UMOV UR27, UR35 ;  /* 0x00000023001b7c82 */ /* 0x000fe20008000000 */
[----:B------:R-:W-:Y:S01]  /*4160*/  UMOV UR28, UR36 ;  /* 0x00000024001c7c82 */ /* 0x000fe20008000000 */
[----:B------:R-:W-:Y:S06]  /*4170*/  UMOV UR29, UR37 ;  /* 0x00000025001d7c82 */ /* 0x000fec0008000000 */
[----:B------:R1:W-:Y:S01]  /*4180*/  UTMALDG.4D.IM2COL.2CTA [UR24], [UR12], UR6, desc[UR54] ;  /* 0x000036180c0073b4 */ /* 0x0003e20008259006 */
[----:B--2---:R-:W-:Y:S01]  /*4190*/  UIADD3 UR16, UPT, UPT, UR8, 0x20400, URZ ;  /* 0x0002040008107890 */ /* 0x004fe2000fffe0ff */
[----:B------:R-:W-:Y:S01]  /*41a0*/  R2UR UR18, R12 ;  /* 0x000000000c1272ca */ /* 0x000fe200000e0000 */
[----:B------:R-:W-:Y:S01]  /*41b0*/  UIADD3 UR8, UPT, UPT, UR8, 0x22400, URZ ;  /* 0x0002240008087890 */ /* 0x000fe2000fffe0ff */
[----:B------:R-:W-:Y:S01]  /*41c0*/  UMOV UR20, UR75 ;  /* 0x0000004b00147c82 */ /* 0x000fe20008000000 */
[----:B------:R-:W-:Y:S01]  /*41d0*/  UMOV UR21, UR63 ;  /* 0x0000003f00157c82 */ /* 0x000fe20008000000 */
[----:B------:R-:W-:Y:S09]  /*41e0*/  UMOV UR19, UR11 ;  /* 0x0000000b00137c82 */ /* 0x000ff20008000000 */
[----:B------:R-:W-:Y:S01]  /*41f0*/  UTMALDG.4D.2CTA [UR16], [UR22], desc[UR54] ;  /* 0x00003610160075b4 */ /* 0x000fe20008219000 */
[----:B-1----:R-:W-:Y:S02]  /*4200*/  UIADD3 UR6, UPT, UPT, UR38, 0x1, URZ ;  /* 0x0000000126067890 */ /* 0x002fe4000fffe0ff */
[----:B------:R-:W-:Y:S02]  /*4210*/  @UP0 UIADD3 UR6, UPT, UPT, UR38, URZ, URZ ;  /* 0x000000ff26060290 */ /* 0x000fe4000fffe0ff */
[----:B------:R-:W-:Y:S01]  /*4220*/  UISETP.GT.U32.AND UP0, UPT, UR31, 0x1, UPT ;  /* 0x000000011f00788c */ /* 0x000fe2000bf04070 */
[----:B------:R-:W-:Y:S01]  /*4230*/  UMOV UR12, UR75 ;  /* 0x0000004b000c7c82 */ /* 0x000fe20008000000 */
[----:B------:R-:W-:Y:S02]  /*4240*/  UMOV UR13, UR63 ;  /* 0x0000003f000d7c82 */ /* 0x000fe40008000000 */
[----:B------:R1:W-:Y:S01]  /*4250*/  UTMALDG.4D.2CTA [UR8], [UR22], desc[UR54] ;  /* 0x00003608160075b4 */ /* 0x0003e20008219000 */
[----:B------:R-:W-:Y:S01]  /*4260*/  UMOV UR38, UR6 ;  /* 0x0000000600267c82 */ /* 0x000fe20008000000 */
[----:B-1----:R-:W-:Y:S02]  /*4270*/  USEL UR9, UR30, URZ, UP1 ;  /* 0x000000ff1e097287 */ /* 0x002fe40008800000 */
[----:B------:R-:W-:Y:S04]  /*4280*/  UIADD3 UR8, UPT, UPT, UR31, -0x1, URZ ;  /* 0xffffffff1f087890 */ /* 0x000fe8000fffe0ff */
[----:B------:R-:W-:Y:S03]  /*4290*/  IMAD.U32 R0, RZ, RZ, UR9 ;  /* 0x00000009ff007e24 */ /* 0x000fe6000f8e00ff */
[----:B------:R-:W-:Y:S01]  /*42a0*/  UMOV UR31, UR8 ;  /* 0x00000008001f7c82 */ /* 0x000fe20008000000 */
[----:B------:R-:W-:Y:S01]  /*42b0*/  UMOV UR8, UR70 ;  /* 0x0000004600087c82 */ /* 0x000fe20008000000 */
[----:B------:R-:W-:Y:S05]  /*42c0*/  BRA.U UP0, `(.L_x_35) ;  /* 0xfffffff5000c7547 */ /* 0x000fea000b83ffff */
.L_x_29:
[----:B--2---:R-:W-:Y:S01]  /*42d0*/  SHF.L.U32 R3, R2, 0x1f, RZ ;  /* 0x0000001f02037819 */ /* 0x004fe200000006ff */
[----:B------:R-:W-:-:S03]  /*42e0*/  NOP ;  /* 0x0000000000007918 */ /* 0x000fc60000000000 */
[----:B---3--:R-:W2:Y:S02]  /*42f0*/  SYNCS.PHASECHK.TRANS64.TRYWAIT P0, [UR71+0xb0], R3 ;  /* 0x0000b003ff0075a7 */ /* 0x008ea40008001147 */
[----:B--2---:R-:W-:Y:S05]  /*4300*/  @!P0 BRA `(.L_x_36) ;  /* 0x00000074000c8947 */ /* 0x004fea0003800000 */
.L_x_147:
[----:B------:R-:W3:Y:S01]  /*4310*/  LDS.128 R4, [UR71+0xf0] ;  /* 0x0000f047ff047984 */ /* 0x000ee20008000c00 */
[----:B------:R-:W-:Y:S01]  /*4320*/  UIADD3 UR4, UPT, UPT, UR71, 0xb8, URZ ;  /* 0x000000b847047890 */ /* 0x000fe2000fffe0ff */
[----:B------:R-:W-:Y:S01]  /*4330*/  R2UR UR8, R18 ;  /* 0x00000000120872ca */ /* 0x000fe200000e0000 */
[----:B------:R-:W-:Y:S01]  /*4340*/  UISETP.GE.AND UP0, UPT, UR39, 0x1, UPT ;  /* 0x000000012700788c */ /* 0x000fe2000bf06270 */
[----:B------:R-:W-:Y:S01]  /*4350*/  @!PT LDS RZ, [RZ] ;  /* 0x00000000fffff984 */ /* 0x000fe20000000800 */
[----:B------:R-:W-:Y:S01]  /*4360*/  @!PT LDS RZ, [RZ] ;  /* 0x00000000fffff984 */ /* 0x000fe20000000800 */
[----:B------:R-:W-:Y:S01]  /*4370*/  @!PT LDS RZ, [RZ] ;  /* 0x00000000fffff984 */ /* 0x000fe20000000800 */
[----:B------:R-:W-:Y:S01]  /*4380*/  @!PT LDS RZ, [RZ] ;  /* 0x00000000fffff984 */ /* 0x000fe20000000800 */
[----:B------:R4:W-:Y:S06]  /*4390*/  MEMBAR.ALL.CTA ;  /* 0x0000000000007992 */ /* 0x0009ec0000008000 */
[----:B----4-:R-:W4:Y:S01]  /*43a0*/  FENCE.VIEW.ASYNC.S ;  /* 0x00000000000073c6 */ /* 0x010f220000000000 */
[----:B------:R-:W-:Y:S01]  /*43b0*/  UPRMT UR4, URZ, 0x654, UR4 ;  /* 0x00000654ff047896 */ /* 0x000fe20008000004 */
[----:B------:R-:W-:-:S08]  /*43c0*/  R2UR UR7, R17 ;  /* 0x00000000110772ca */ /* 0x000fd000000e0000 */
[----:B----4-:R-:W-:Y:S01]  /*43d0*/  SYNCS.ARRIVE.TRANS64.RED.A1T0 RZ, [UR4], RZ ;  /* 0x000000ffffff79a7 */ /* 0x010fe20008100404 */
[----:B---3--:R-:W-:-:S13]  /*43e0*/  LOP3.LUT P0, RZ, R6, 0x1, RZ, 0xc0, !PT ;  /* 0x0000000106ff7812 */ /* 0x008fda000780c0ff */
[----:B------:R-:W-:Y:S01]  /*43f0*/  VOTEU.ANY UP1, P0 ;  /* 0x0000000000ff7886 */ /* 0x000fe20000020100 */
[----:B------:R-:W-:-:S13]  /*4400*/  PLOP3.LUT P0, PT, PT, PT, UP1, 0x80, 0x8 ;  /* 0x000000000008781c */ /* 0x000fda0003f0f018 */
[----:B--2---:R-:W-:Y:S02]  /*4410*/  @P0 MOV R0, R4 ;  /* 0x0000000400000202 */ /* 0x004fe40000000f00 */
[----:B------:R-:W-:Y:S02]  /*4420*/  @P0 LOP3.LUT R4, R5, 0xffff, RZ, 0xc0, !PT ;  /* 0x0000ffff05040812 */ /* 0x000fe400078ec0ff */
[----:B------:R-:W-:Y:S02]  /*4430*/  @P0 R2UR UR6, R0 ;  /* 0x00000000000602ca */ /* 0x000fe400000e0000 */
[----:B------:R-:W-:-:S11]  /*4440*/  @P0 R2UR UR5, R4 ;  /* 0x00000000040502ca */ /* 0x000fd600000e0000 */
[----:B------:R-:W-:Y:S02]  /*4450*/  @UP1 UMOV UR8, UR6 ;  /* 0x0000000600081c82 */ /* 0x000fe40008000000 */
[----:B------:R-:W-:Y:S01]  /*4460*/  @UP1 UMOV UR7, UR5 ;  /* 0x0000000500071c82 */ /* 0x000fe20008000000 */
[----:B------:R-:W-:Y:S02]  /*4470*/  IMAD.U32 R18, RZ, RZ, UR8 ;  /* 0x00000008ff127e24 */ /* 0x000fe4000f8e00ff */
[----:B------:R-:W-:Y:S01]  /*4480*/  IMAD.U32 R17, RZ, RZ, UR7 ;  /* 0x00000007ff117e24 */ /* 0x000fe2000f8e00ff */
[----:B------:R-:W-:Y:S06]  /*4490*/  BRA.U !UP0, `(.L_x_37) ;  /* 0x0000000108ec7547 */ /* 0x000fec000b800000 */
[----:B------:R-:W2:Y:S01]  /*44a0*/  LDCU.128 UR16, c[0x0][0xb10] ;  /* 0x00016200ff1077ac */ /* 0x000ea20008000c00 */
[----:B------:R-:W-:Y:S02]  /*44b0*/  R2UR UR8, R15 ;  /* 0x000000000f0872ca */ /* 0x000fe400000e0000 */
[----:B------:R-:W-:Y:S01]  /*44c0*/  R2UR UR9, R16 ;  /* 0x00000000100972ca */ /* 0x000fe200000e0000 */
[----:B------:R-:W3:Y:S01]  /*44d0*/  LDCU UR20, c[0x0][0xb20] ;  /* 0x00016400ff1477ac */ /* 0x000ee20008000800 */
[----:B------:R-:W-:Y:S02]  /*44e0*/  R2UR UR22, R17 ;  /* 0x00000000111672ca */ /* 0x000fe400000e0000 */
[----:B------:R-:W-:Y:S01]  /*44f0*/  R2UR UR21, R18 ;  /* 0x00000000121572ca */ /* 0x000fe200000e0000 */
[----:B------:R-:W4:Y:S01]  /*4500*/  LDCU UR13, c[0x0][0xb0c] ;  /* 0x00016180ff0d77ac */ /* 0x000f220008000800 */
[----:B------:R-:W1:Y:S01]  /*4510*/  LDCU.64 UR14, c[0x0][0xb28] ;  /* 0x00016500ff0e77ac */ /* 0x000e620008000a00 */
[----:B------:R-:W-:-:S04]  /*4520*/  UISETP.NE.AND UP3, UPT, UR39, 0x1, UPT ;  /* 0x000000012700788c */ /* 0x000fc8000bf65270 */
[----:B--2---:R-:W-:Y:S02]  /*4530*/  UIMAD.WIDE.U32 UR4, UR8, UR19, URZ ;  /* 0x00000013080472a5 */ /* 0x004fe4000f8e00ff */
[----:B------:R-:W-:Y:S02]  /*4540*/  UIMAD.WIDE.U32 UR6, UR9, UR16, URZ ;  /* 0x00000010090672a5 */ /* 0x000fe4000f8e00ff */
[----:B------:R-:W-:Y:S02]  /*4550*/  UISETP.NE.AND UP0, UPT, UR18, 0x1, UPT ;  /* 0x000000011200788c */ /* 0x000fe4000bf05270 */
[----:B------:R-:W-:Y:S01]  /*4560*/  UIMAD.WIDE.U32 UR10, UR22, UR19, URZ ;  /* 0x00000013160a72a5 */ /* 0x000fe2000f8e00ff */
[----:B------:R-:W-:Y:S01]  /*4570*/  UMOV UR4, UR5 ;  /* 0x0000000500047c82 */ /* 0x000fe20008000000 */
[----:B----4-:R-:W-:Y:S02]  /*4580*/  UISETP.NE.AND UP2, UPT, UR13, 0x1, UPT ;  /* 0x000000010d00788c */ /* 0x010fe4000bf45270 */
[----:B---3--:R-:W-:-:S03]  /*4590*/  USHF.R.U32.HI UR5, URZ, UR20, UR4 ;  /* 0x00000014ff057299 */ /* 0x008fc60008011604 */
[----:B------:R-:W-:Y:S01]  /*45a0*/  UMOV UR4, UR7 ;  /* 0x0000000700047c82 */ /* 0x000fe20008000000 */
[----:B------:R-:W-:Y:S02]  /*45b0*/  USEL UR8, UR8, UR5, !UP0 ;  /* 0x0000000508087287 */ /* 0x000fe4000c000000 */
[----:B------:R-:W-:Y:S02]  /*45c0*/  USHF.R.U32.HI UR4, URZ, UR17, UR4 ;  /* 0x00000011ff047299 */ /* 0x000fe40008011604 */
[----:B------:R-:W-:Y:S02]  /*45d0*/  UIMAD.WIDE.U32 UR6, UR21, UR16, URZ ;  /* 0x00000010150672a5 */ /* 0x000fe4000f8e00ff */
[----:B------:R-:W-:Y:S02]  /*45e0*/  USEL UR12, UR9, UR4, !UP2 ;  /* 0x00000004090c7287 */ /* 0x000fe4000d000000 */
[----:B-1----:R-:W-:Y:S01]  /*45f0*/  UIMAD.WIDE.U32 UR4, UR8, UR14, URZ ;  /* 0x0000000e080472a5 */ /* 0x002fe2000f8e00ff */
[----:B------:R-:W-:Y:S01]  /*4600*/  UMOV UR9, UR11 ;  /* 0x0000000b00097c82 */ /* 0x000fe20008000000 */
[----:B------:R-:W-:-:S02]  /*4610*/  UIMAD.WIDE.U32 UR10, UR12, UR14, URZ ;  /* 0x0000000e0c0a72a5 */ /* 0x000fc4000f8e00ff */
[----:B------:R-:W-:-:S03]  /*4620*/  USHF.R.U32.HI UR9, URZ, UR20, UR9 ;  /* 0x00000014ff097299 */ /* 0x000fc60008011609 */
[----:B------:R-:W-:Y:S01]  /*4630*/  UMOV UR4, UR5 ;  /* 0x0000000500047c82 */ /* 0x000fe20008000000 */
[----:B------:R-:W-:Y:S01]  /*4640*/  UMOV UR6, UR7 ;  /* 0x0000000700067c82 */ /* 0x000fe20008000000 */
[----:B------:R-:W-:Y:S01]  /*4650*/  @UP3 USHF.R.U32.HI UR8, URZ, UR15, UR4 ;  /* 0x0000000fff083299 */ /* 0x000fe20008011604 */
[----:B------:R-:W-:Y:S01]  /*4660*/  UMOV UR5, UR11 ;  /* 0x0000000b00057c82 */ /* 0x000fe20008000000 */
[----:B------:R-:W-:Y:S02]  /*4670*/  USHF.R.U32.HI UR17, URZ, UR17, UR6 ;  /* 0x00000011ff117299 */ /* 0x000fe40008011606 */
[----:B------:R-:W-:Y:S02]  /*4680*/  USEL UR4, UR22, UR9, !UP0 ;  /* 0x0000000916047287 */ /* 0x000fe4000c000000 */
[----:B------:R-:W-:Y:S02]  /*4690*/  @UP3 USHF.R.U32.HI UR12, URZ, UR15, UR5 ;  /* 0x0000000fff0c3299 */ /* 0x000fe40008011605 */
[----:B------:R-:W-:-:S02]  /*46a0*/  UIMAD UR6, UR39, UR8, URZ ;  /* 0x00000008270672a4 */ /* 0x000fc4000f8e02ff */
[----:B------:R-:W-:Y:S02]  /*46b0*/  USEL UR5, UR21, UR17, !UP2 ;  /* 0x0000001115057287 */ /* 0x000fe4000d000000 */
[----:B------:R-:W-:Y:S02]  /*46c0*/  UIMAD UR8, UR39, UR12, URZ ;  /* 0x0000000c270872a4 */ /* 0x000fe4000f8e02ff */
[----:B------:R-:W-:Y:S02]  /*46d0*/  UISETP.GE.AND UP0, UPT, UR4, UR6, UPT ;  /* 0x000000060400728c */ /* 0x000fe4000bf06270 */
[----:B------:R-:W-:Y:S02]  /*46e0*/  UIMAD.WIDE.U32 UR6, UR4, UR14, URZ ;  /* 0x0000000e040672a5 */ /* 0x000fe4000f8e00ff */
[----:B------:R-:W-:Y:S02]  /*46f0*/  UISETP.GE.OR UP0, UPT, UR5, UR8, UP0 ;  /* 0x000000080500728c */ /* 0x000fe40008706670 */
[----:B------:R-:W-:-:S02]  /*4700*/  UIMAD.WIDE.U32 UR8, UR5, UR14, URZ ;  /* 0x0000000e050872a5 */ /* 0x000fc4000f8e00ff */
[----:B------:R-:W-:Y:S01]  /*4710*/  UIADD3 UR10, UPT, UPT, -UR4, URZ, URZ ;  /* 0x000000ff040a7290 */ /* 0x000fe2000fffe1ff */
[----:B------:R-:W-:Y:S02]  /*4720*/  UMOV UR6, UR7 ;  /* 0x0000000700067c82 */ /* 0x000fe40008000000 */
[----:B------:R-:W-:Y:S02]  /*4730*/  USHF.R.U32.HI UR6, URZ, UR15, UR6 ;  /* 0x0000000fff067299 */ /* 0x000fe40008011606 */
[----:B------:R-:W-:Y:S02]  /*4740*/  UIMAD UR10, UR18, UR10, UR22 ;  /* 0x0000000a120a72a4 */ /* 0x000fe4000f8e0216 */
[----:B------:R-:W-:Y:S01]  /*4750*/  USEL UR6, UR4, UR6, !UP3 ;  /* 0x0000000604067287 */ /* 0x000fe2000d800000 */
[----:B------:R-:W-:Y:S01]  /*4760*/  @!UP0 UMOV UR7, UR9 ;  /* 0x0000000900078c82 */ /* 0x000fe20008000000 */
[----:B------:R-:W-:Y:S02]  /*4770*/  UIADD3 UR9, UPT, UPT, -UR5, URZ, URZ ;  /* 0x000000ff05097290 */ /* 0x000fe4000fffe1ff */
[----:B------:R-:W-:-:S02]  /*4780*/  @!UP0 USHF.R.U32.HI UR7, URZ, UR15, UR7 ;  /* 0x0000000fff078299 */ /* 0x000fc40008011607 */
[----:B------:R-:W-:Y:S02]  /*4790*/  UIADD3 UR8, UPT, UPT, -UR6, URZ, URZ ;  /* 0x000000ff06087290 */ /* 0x000fe4000fffe1ff */
[----:B------:R-:W-:Y:S02]  /*47a0*/  @!UP0 USEL UR7, UR5, UR7, !UP3 ;  /* 0x0000000705078287 */ /* 0x000fe4000d800000 */
[----:B------:R-:W-:Y:S02]  /*47b0*/  UIMAD UR8, UR39, UR8, UR4 ;  /* 0x00000008270872a4 */ /* 0x000fe4000f8e0204 */
[----:B------:R-:W-:Y:S02]  /*47c0*/  @!UP0 UIADD3 UR6, UPT, UPT, UR6, -UR7, URZ ;  /* 0x8000000706068290 */ /* 0x000fe4000fffe0ff */
[----:B------:R-:W-:Y:S02]  /*47d0*/  @!UP0 UIMAD UR7, UR8, UR12, UR7 ;  /* 0x0000000c080782a4 */ /* 0x000fe4000f8e0207 */
[----:B------:R-:W-:-:S02]  /*47e0*/  @!UP0 UIMAD UR4, UR39, UR6, UR5 ;  /* 0x00000006270482a4 */ /* 0x000fc4000f8e0205 */
[----:B------:R-:W-:Y:S02]  /*47f0*/  UIMAD UR6, UR13, UR9, UR21 ;  /* 0x000000090d0672a4 */ /* 0x000fe4000f8e0215 */
[----:B------:R-:W-:Y:S01]  /*4800*/  UIMAD UR8, UR4, UR18, UR10 ;  /* 0x00000012040872a4 */ /* 0x000fe2000f8e020a */
[----:B------:R-:W-:Y:S02]  /*4810*/  @!UP0 UMOV UR5, UR7 ;  /* 0x0000000700058c82 */ /* 0x000fe40008000000 */
[----:B------:R-:W-:-:S03]  /*4820*/  UIMAD UR4, UR5, UR13, UR6 ;  /* 0x0000000d050472a4 */ /* 0x000fc6000f8e0206 */
[----:B------:R-:W-:-:S03]  /*4830*/  IMAD.U32 R17, RZ, RZ, UR8 ;  /* 0x00000008ff117e24 */ /* 0x000fc6000f8e00ff */
[----:B------:R-:W-:-:S07]  /*4840*/  IMAD.U32 R18, RZ, RZ, UR4 ;  /* 0x00000004ff127e24 */ /* 0x000fce000f8e00ff */
.L_x_37:
[----:B------:R-:W2:Y:S02]  /*4850*/  LDCU UR4, c[0x0][0xb30] ;  /* 0x00016600ff0477ac */ /* 0x000ea40008000800 */
[----:B--2---:R-:W-:-:S09]  /*4860*/  UISETP.NE.AND UP0, UPT, UR4, 0x1, UPT ;  /* 0x000000010400788c */ /* 0x004fd2000bf05270 */
[----:B------:R-:W-:Y:S05]  /*4870*/  BRA.U UP0, `(.L_x_38) ;  /* 0x0000000100547547 */ /* 0x000fea000b800000 */
[----:B------:R-:W2:Y:S01]  /*4880*/  LDCU.128 UR8, c[0x0][0xb10] ;  /* 0x00016200ff0877ac */ /* 0x000ea20008000c00 */
[----:B------:R-:W-:Y:S02]  /*4890*/  R2UR UR15, R17 ;  /* 0x00000000110f72ca */ /* 0x000fe400000e0000 */
[----:B------:R-:W-:Y:S01]  /*48a0*/  R2UR UR14, R18 ;  /* 0x00000000120e72ca */ /* 0x000fe200000e0000 */
[----:B------:R-:W3:Y:S01]  /*48b0*/  LDCU UR12, c[0x0][0xb0c] ;  /* 0x00016180ff0c77ac */ /* 0x000ee20008000800 */
[----:B------:R-:W4:Y:S11]  /*48c0*/  LDCU UR13, c[0x0][0xb20] ;  /* 0x00016400ff0d77ac */ /* 0x000f360008000800 */
[----:B--2---:R-:W-:-:S02]  /*48d0*/  UIMAD.WIDE.U32 UR6, UR14, UR8, URZ ;  /* 0x000000080e0672a5 */ /* 0x004fc4000f8e00ff */
[----:B------:R-:W-:Y:S02]  /*48e0*/  UIMAD.WIDE.U32 UR4, UR15, UR11, URZ ;  /* 0x0000000b0f0472a5 */ /* 0x000fe4000f8e00ff */
[----:B---3--:R-:W-:Y:S02]  /*48f0*/  UISETP.NE.AND UP2, UPT, UR12, 0x1, UPT ;  /* 0x000000010c00788c */ /* 0x008fe4000bf45270 */
[----:B------:R-:W-:Y:S01]  /*4900*/  UISETP.NE.AND UP0, UPT, UR10, 0x1, UPT ;  /* 0x000000010a00788c */ /* 0x000fe2000bf05270 */
[----:B------:R-:W-:Y:S02]  /*4910*/  UMOV UR6, UR7 ;  /* 0x0000000700067c82 */ /* 0x000fe40008000000 */
[----:B------:R-:W-:Y:S01]  /*4920*/  UMOV UR4, UR5 ;  /* 0x0000000500047c82 */ /* 0x000fe20008000000 */
[----:B------:R-:W-:Y:S02]  /*4930*/  USHF.R.U32.HI UR6, URZ, UR9, UR6 ;  /* 0x00000009ff067299 */ /* 0x000fe40008011606 */
[----:B----4-:R-:W-:-:S02]  /*4940*/  USHF.R.U32.HI UR4, URZ, UR13, UR4 ;  /* 0x0000000dff047299 */ /* 0x010fc40008011604 */
[----:B------:R-:W-:Y:S02]  /*4950*/  USEL UR5, UR14, UR6, !UP2 ;  /* 0x000000060e057287 */ /* 0x000fe4000d000000 */
[----:B------:R-:W-:-:S04]  /*4960*/  USEL UR4, UR15, UR4, !UP0 ;  /* 0x000000040f047287 */ /* 0x000fc8000c000000 */
[----:B------:R-:W-:Y:S02]  /*4970*/  UIADD3 UR6, UPT, UPT, UR5, -UR4, URZ ;  /* 0x8000000405067290 */ /* 0x000fe4000fffe0ff */
[----:B------:R-:W-:Y:S02]  /*4980*/  UIADD3 UR4, UPT, UPT, -UR5, UR4, URZ ;  /* 0x0000000405047290 */ /* 0x000fe4000fffe1ff */
[----:B------:R-:W-:Y:S02]  /*4990*/  UIMAD UR15, UR6, UR10, UR15 ;  /* 0x0000000a060f72a4 */ /* 0x000fe4000f8e020f */
[----:B------:R-:W-:-:S04]  /*49a0*/  UIMAD UR14, UR4, UR12, UR14 ;  /* 0x0000000c040e72a4 */ /* 0x000fc8000f8e020e */
[----:B------:R-:W-:Y:S02]  /*49b0*/  IMAD.U32 R17, RZ, RZ, UR15 ;  /* 0x0000000fff117e24 */ /* 0x000fe4000f8e00ff */
[----:B------:R-:W-:-:S07]  /*49c0*/  IMAD.U32 R18, RZ, RZ, UR14 ;  /* 0x0000000eff127e24 */ /* 0x000fce000f8e00ff */
.L_x_38:
[----:B------:R-:W-:Y:S02]  /*49d0*/  R2UR UR7, R63 ;  /* 0x000000003f0772ca */ /* 0x000fe400000e0000 */
[----:B------:R-:W-:Y:S02]  /*49e0*/  R2UR UR6, R18 ;  /* 0x00000000120672ca */ /* 0x000fe400000e0000 */
[----:B------:R-:W-:Y:S02]  /*49f0*/  R2UR UR5, R62 ;  /* 0x000000003e0572ca */ /* 0x000fe400000e0000 */
[----:B------:R-:W-:Y:S02]  /*4a00*/  R2UR UR4, R17 ;  /* 0x00000000110472ca */ /* 0x000fe400000e0000 */
[----:B------:R-:W-:Y:S02]  /*4a10*/  R2UR UR54, R19 ;  /* 0x00000000133672ca */ /* 0x000fe400000e0000 */
[----:B------:R-:W-:-:S02]  /*4a20*/  PLOP3.LUT P1, PT, PT, PT, PT, 0x80, 0x8 ;  /* 0x000000000008781c */ /* 0x000fc40003f2f070 */
[----:B------:R-:W-:-:S03]  /*4a30*/  LOP3.LUT R2, R2, 0x1, RZ, 0x3c, !PT ;  /* 0x0000000102027812 */ /* 0x000fc600078e3cff */
[----:B------:R-:W-:-:S04]  /*4a40*/  UIADD3 UR45, UPT, UPT, UR6, UR7, URZ ;  /* 0x00000007062d7290 */ /* 0x000fc8000fffe0ff */
[----:B------:R-:W-:Y:S01]  /*4a50*/  UIADD3 UR20, UPT, UPT, UR4, UR5, URZ ;  /* 0x0000000504147290 */ /* 0x000fe2000fffe0ff */
[----:B------:R-:W-:Y:S11]  /*4a60*/  BRA.U UP1, `(.L_x_39) ;  /* 0xffffffcd01787547 */ /* 0x000ff6000b83ffff */
[----:B------:R-:W-:Y:S01]  /*4a70*/  UIADD3 UR71, UPT, UPT, UR71, 0x30, URZ ;  /* 0x0000003047477890 */ /* 0x000fe2000fffe0ff */
[----:B------:R-:W-:-:S03]  /*4a80*/  MOV R3, UR47 ;  /* 0x0000002f00037c02 */ /* 0x000fc60008000f00 */
[----:B------:R-:W-:Y:S01]  /*4a90*/  ULEA UR4, UR70, UR71, 0x3 ;  /* 0x0000004746047291 */ /* 0x000fe2000f8e18ff */
[----:B------:R-:W-:-:S08]  /*4aa0*/  SHF.L.U32 R3, R3, 0x1f, RZ ;  /* 0x0000001f03037819 */ /* 0x000fd000000006ff */
[----:B------:R-:W2:Y:S02]  /*4ab0*/  SYNCS.PHASECHK.TRANS64.TRYWAIT P0, [UR4], R3 ;  /* 0x00000003ff0075a7 */ /* 0x000ea40008001104 */
[----:B--2---:R-:W-:Y:S05]  /*4ac0*/  @!P0 BRA `(.L_x_40) ;  /* 0x0000006c00348947 */ /* 0x004fea0003800000 */
.L_x_149:
[----:B------:R-:W-:-:S04]  /*4ad0*/  UIADD3 UR4, UPT, UPT, UR70, 0x1, URZ ;  /* 0x0000000146047890 */ /* 0x000fc8000fffe0ff */
[----:B------:R-:W-:-:S04]  /*4ae0*/  UISETP.NE.AND UP0, UPT, UR4, 0x6, UPT ;  /* 0x000000060400788c */ /* 0x000fc8000bf05270 */
[----:B------:R-:W-:Y:S02]  /*4af0*/  USEL UR5, URZ, 0x1, UP0 ;  /* 0x00000001ff057887 */ /* 0x000fe40008000000 */
[----:B------:R-:W-:Y:S02]  /*4b00*/  USEL UR4, UR4, URZ, UP0 ;  /* 0x000000ff04047287 */ /* 0x000fe40008000000 */
[----:B------:R-:W-:Y:S02]  /*4b10*/  ULOP3.LUT UR6, UR47, UR5, URZ, 0x3c, !UPT ;  /* 0x000000052f067292 */ /* 0x000fe4000f8e3cff */
[----:B------:R-:W-:-:S04]  /*4b20*/  ULEA UR5, UR4, UR71, 0x3 ;  /* 0x0000004704057291 */ /* 0x000fc8000f8e18ff */
[----:B--2---:R-:W-:-:S04]  /*4b30*/  MOV R3, UR6 ;  /* 0x0000000600037c02 */ /* 0x004fc80008000f00 */
[----:B------:R-:W-:-:S04]  /*4b40*/  SHF.L.U32 R3, R3, 0x1f, RZ ;  /* 0x0000001f03037819 */ /* 0x000fc800000006ff */
[----:B------:R-:W2:Y:S02]  /*4b50*/  SYNCS.PHASECHK.TRANS64.TRYWAIT P0, [UR5], R3 ;  /* 0x00000003ff0075a7 */ /* 0x000ea40008001105 */
[----:B--2---:R-:W-:Y:S05]  /*4b60*/  @!P0 BRA `(.L_x_41) ;  /* 0x0000006c00248947 */ /* 0x004fea0003800000 */
.L_x_151:
        /* <DEDUP_REMOVED lines=10> */
.L_x_153:
        /* <DEDUP_REMOVED lines=10> */
.L_x_155:
        /* <DEDUP_REMOVED lines=10> */
.L_x_157:
[----:B------:R-:W-:-:S04]  /*4d50*/  UIADD3 UR4, UPT, UPT, UR4, 0x1, URZ ;  /* 0x0000000104047890 */ /* 0x000fc8000fffe0ff */
[----:B------:R-:W-:-:S04]  /*4d60*/  UISETP.NE.AND UP0, UPT, UR4, 0x6, UPT ;  /* 0x000000060400788c */ /* 0x000fc8000bf05270 */
[----:B------:R-:W-:Y:S02]  /*4d70*/  USEL UR5, URZ, 0x1, UP0 ;  /* 0x00000001ff057887 */ /* 0x000fe40008000000 */
[----:B------:R-:W-:Y:S02]  /*4d80*/  USEL UR4, UR4, URZ, UP0 ;  /* 0x000000ff04047287 */ /* 0x000fe40008000000 */
[----:B------:R-:W-:Y:S02]  /*4d90*/  ULOP3.LUT UR5, UR6, UR5, URZ, 0x3c, !UPT ;  /* 0x0000000506057292 */ /* 0x000fe4000f8e3cff */
[----:B------:R-:W-:-:S04]  /*4da0*/  ULEA UR4, UR4, UR71, 0x3 ;  /* 0x0000004704047291 */ /* 0x000fc8000f8e18ff */
[----:B------:R-:W-:Y:S02]  /*4db0*/  IMAD.U32 R2, RZ, RZ, UR5 ;  /* 0x00000005ff027e24 */ /* 0x000fe4000f8e00ff */
[----:B--2---:R-:W-:-:S03]  /*4dc0*/  MOV R0, UR4 ;  /* 0x0000000400007c02 */ /* 0x004fc60008000f00 */
[----:B------:R-:W-:-:S07]  /*4dd0*/  SHF.L.U32 R3, R2, 0x1f, RZ ;  /* 0x0000001f02037819 */ /* 0x000fce00000006ff */
.L_x_45:
[----:B--2---:R2:W3:Y:S02]  /*4de0*/  SYNCS.PHASECHK.TRANS64.TRYWAIT P0, [R0+URZ], R3 ;  /* 0x00000003000075a7 */ /* 0x0044e400080011ff */
[----:B---3--:R-:W-:Y:S05]  /*4df0*/  @!P0 NANOSLEEP.SYNCS 0x989680 ;  /* 0x009896800000895d */ /* 0x008fea0003900000 */
[----:B------:R-:W3:Y:S02]  /*4e00*/  @!P0 SYNCS.PHASECHK.TRANS64 P0, [R0+URZ], R3 ;  /* 0x00000003000085a7 */ /* 0x000ee400080010ff */
[----:B-1-3--:R-:W-:Y:S05]  /*4e10*/  @P0 EXIT ;  /* 0x000000000000094d */ /* 0x00afea0003800000 */
[----:B------:R-:W-:Y:S05]  /*4e20*/  BRA `(.L_x_45) ;  /* 0xfffffffc00ec7947 */ /* 0x000fea000383ffff */
.L_x_21:
[----:B------:R-:W2:Y:S02]  /*4e30*/  S2UR UR4, SR_CgaCtaId ;  /* 0x00000000000479c3 */ /* 0x000ea40000008800 */
[----:B--2---:R-:W-:-:S04]  /*4e40*/  UISETP.NE.AND UP0, UPT, UR4, URZ, UPT ;  /* 0x000000ff0400728c */ /* 0x004fc8000bf05270 */
[----:B------:R-:W-:-:S09]  /*4e50*/  UISETP.NE.OR UP0, UPT, UR18, 0x1, UP0 ;  /* 0x000000011200788c */ /* 0x000fd20008705670 */
[----:B------:R-:W-:Y:S05]  /*4e60*/  BRA.U UP0, `(.L_x_46) ;  /* 0x0000000100b47547 */ /* 0x000fea000b800000 */
[----:B------:R-:W2:Y:S01]  /*4e70*/  S2UR UR5, SR_CgaCtaId ;  /* 0x00000000000579c3 */ /* 0x000ea20000008800 */
[----:B------:R-:W-:Y:S01]  /*4e80*/  UMOV UR4, 0x400 ;  /* 0x0000040000047882 */ /* 0x000fe20000000000 */
[----:B------:R-:W-:Y:S01]  /*4e90*/  HFMA2 R3, -RZ, RZ, 0, 5.9604644775390625e-08 ;  /* 0x00000001ff037431 */ /* 0x000fe200000001ff */
[----:B------:R-:W-:Y:S01]  /*4ea0*/  ISETP.GE.U32.AND P0, PT, R0, 0x2, PT ;  /* 0x000000020000780c */ /* 0x000fe20003f06070 */
[----:B------:R-:W-:Y:S01]  /*4eb0*/  IMAD.MOV.U32 R8, RZ, RZ, RZ ;  /* 0x000000ffff087224 */ /* 0x000fe200078e00ff */
[----:B--2---:R-:W-:-:S04]  /*4ec0*/  ULEA UR4, UR5, UR4, 0x18 ;  /* 0x0000000405047291 */ /* 0x004fc8000f8ec0ff */
[----:B------:R-:W-:Y:S02]  /*4ed0*/  UIADD3 UR5, UPT, UPT, UR4, 0xb8, URZ ;  /* 0x000000b804057890 */ /* 0x000fe4000fffe0ff */
[----:B------:R-:W-:Y:S02]  /*4ee0*/  UIADD3 UR8, UPT, UPT, UR4, 0xb0, URZ ;  /* 0x000000b004087890 */ /* 0x000fe4000fffe0ff */
[----:B------:R-:W-:-:S12]  /*4ef0*/  UPRMT UR5, URZ, 0x654, UR5 ;  /* 0x00000654ff057896 */ /* 0x000fd80008000005 */
.L_x_49:
[----:B------:R-:W-:Y:S01]  /*4f00*/  SHF.L.U32 R7, R3, 0x1f, RZ ;  /* 0x0000001f03077819 */ /* 0x000fe200000006ff */
[----:B------:R-:W-:Y:S02]  /*4f10*/  IMAD.U32 R9, RZ, RZ, UR8 ;  /* 0x00000008ff097e24 */ /* 0x000fe4000f8e00ff */
[----:B------:R-:W-:Y:S01]  /*4f20*/  @!P0 IMAD.MOV.U32 R5, RZ, RZ, 0x10 ;  /* 0x00000010ff058424 */ /* 0x000fe200078e00ff */
[----:B------:R-:W2:Y:S02]  /*4f30*/  SYNCS.PHASECHK.TRANS64.TRYWAIT P1, [UR4+0xb8], R7 ;  /* 0x0000b807ff0075a7 */ /* 0x000ea40008021104 */
[----:B------:R-:W-:-:S04]  /*4f40*/  PRMT R9, R0, 0x654, R9 ;  /* 0x0000065400097816 */ /* 0x000fc80000000009 */
[----:B------:R-:W-:Y:S01]  /*4f50*/  SEL R2, R9, R2, !P0 ;  /* 0x0000000209027207 */ /* 0x000fe20004000000 */
[----:B--2---:R-:W-:Y:S06]  /*4f60*/  @!P1 BRA `(.L_x_47) ;  /* 0x0000006800849947 */ /* 0x004fec0003800000 */
.L_x_159:
[----:B------:R-:W-:Y:S01]  /*4f70*/  UIADD3 UR6, UPT, UPT, UR4, 0xf0, URZ ;  /* 0x000000f004067890 */ /* 0x000fe2000fffe0ff */
[----:B------:R3:W-:Y:S01]  /*4f80*/  @!P0 SYNCS.ARRIVE.TRANS64.RED RZ, [R2+URZ], R5 ;  /* 0x0000000502ff89a7 */ /* 0x0007e200080004ff */
[----:B------:R-:W-:Y:S01]  /*4f90*/  UIADD3 UR7, UPT, UPT, UR4, 0xb0, URZ ;  /* 0x000000b004077890 */ /* 0x000fe2000fffe0ff */
[----:B------:R-:W-:-:S08]  /*4fa0*/  LOP3.LUT R3, R3, 0x1, RZ, 0x3c, !PT ;  /* 0x0000000103037812 */ /* 0x000fd000078e3cff */
[----:B------:R-:W-:Y:S06]  /*4fb0*/  UGETNEXTWORKID.BROADCAST [UR6], [UR7] ;  /* 0x00000000060073ca */ /* 0x000fec0008000100 */
[----:B---3--:R-:W-:-:S04]  /*4fc0*/  SHF.L.U32 R5, R8, 0x1f, RZ ;  /* 0x0000001f08057819 */ /* 0x008fc800000006ff */
[----:B------:R-:W3:Y:S02]  /*4fd0*/  SYNCS.PHASECHK.TRANS64.TRYWAIT P1, [UR4+0xb0], R5 ;  /* 0x0000b005ff0075a7 */ /* 0x000ee40008021104 */
[----:B---3--:R-:W-:Y:S05]  /*4fe0*/  @!P1 BRA `(.L_x_48) ;  /* 0x00000068007c9947 */ /* 0x008fea0003800000 */
.L_x_161:
[----:B--2---:R-:W2:Y:S01]  /*4ff0*/  LDS.128 R4, [UR4+0xf0] ;  /* 0x0000f004ff047984 */ /* 0x004ea20008000c00 */
[----:B------:R-:W-:Y:S01]  /*5000*/  LOP3.LUT R8, R8, 0x1, RZ, 0x3c, !PT ;  /* 0x0000000108087812 */ /* 0x000fe200078e3cff */
[----:B------:R-:W-:Y:S01]  /*5010*/  @!PT LDS RZ, [RZ] ;  /* 0x00000000fffff984 */ /* 0x000fe20000000800 */
[----:B------:R-:W-:Y:S01]  /*5020*/  @!PT LDS RZ, [RZ] ;  /* 0x00000000fffff984 */ /* 0x000fe20000000800 */
[----:B------:R-:W-:Y:S01]  /*5030*/  @!PT LDS RZ, [RZ] ;  /* 0x00000000fffff984 */ /* 0x000fe20000000800 */
[----:B------:R-:W-:Y:S01]  /*5040*/  @!PT LDS RZ, [RZ] ;  /* 0x00000000fffff984 */ /* 0x000fe20000000800 */
[----:B------:R3:W-:Y:S06]  /*5050*/  MEMBAR.ALL.CTA ;  /* 0x0000000000007992 */ /* 0x0007ec0000008000 */
[----:B---3--:R-:W3:Y:S02]  /*5060*/  FENCE.VIEW.ASYNC.S ;  /* 0x00000000000073c6 */ /* 0x008ee40000000000 */
[----:B---3--:R-:W-:Y:S01]  /*5070*/  SYNCS.ARRIVE.TRANS64.RED.A1T0 RZ, [UR5], RZ ;  /* 0x000000ffffff79a7 */ /* 0x008fe20008100405 */
[----:B--2---:R-:W-:-:S13]  /*5080*/  LOP3.LUT P1, RZ, R6, 0x1, RZ, 0xc0, !PT ;  /* 0x0000000106ff7812 */ /* 0x004fda000782c0ff */
[----:B------:R-:W-:Y:S05]  /*5090*/  @P1 BRA `(.L_x_49) ;  /* 0xfffffffc00981947 */ /* 0x000fea000383ffff */
[----:B------:R-:W-:-:S04]  /*50a0*/  SHF.L.U32 R0, R3, 0x1f, RZ ;  /* 0x0000001f03007819 */ /* 0x000fc800000006ff */
[----:B------:R-:W2:Y:S02]  /*50b0*/  SYNCS.PHASECHK.TRANS64 P0, [UR4+0xb8], R0 ;  /* 0x0000b800ff0075a7 */ /* 0x000ea40008001004 */
[----:B-12---:R-:W-:Y:S05]  /*50c0*/  @P0 EXIT ;  /* 0x000000000000094d */ /* 0x006fea0003800000 */
[----:B------:R-:W-:-:S07]  /*50d0*/  MOV R0, UR4 ;  /* 0x0000000400007c02 */ /* 0x000fce0008000f00 */
.L_x_50:
[----:B-1----:R-:W-:-:S04]  /*50e0*/  SHF.L.U32 R5, R3, 0x1f, RZ ;  /* 0x0000001f03057819 */ /* 0x002fc800000006ff */
[----:B------:R1:W2:Y:S03]  /*50f0*/  SYNCS.PHASECHK.TRANS64.TRYWAIT P0, [R0+URZ+0xb8], R5 ;  /* 0x0000b805000075a7 */ /* 0x0002a600080011ff */
[----:B--2---:R-:W-:Y:S05]  /*5100*/  @!P0 NANOSLEEP.SYNCS 0x989680 ;  /* 0x009896800000895d */ /* 0x004fea0003900000 */
[----:B------:R-:W2:Y:S02]  /*5110*/  @!P0 SYNCS.PHASECHK.TRANS64 P0, [R0+URZ+0xb8], R5 ;  /* 0x0000b805000085a7 */ /* 0x000ea400080010ff */
[----:B--2---:R-:W-:Y:S05]  /*5120*/  @P0 EXIT ;  /* 0x000000000000094d */ /* 0x004fea0003800000 */
[----:B------:R-:W-:Y:S05]  /*5130*/  BRA `(.L_x_50) ;  /* 0xfffffffc00e87947 */ /* 0x000fea000383ffff */
.L_x_46:
[----:B------:R-:W-:Y:S05]  /*5140*/  BRA.U UP4, `(.L_x_51) ;  /* 0x0000001504207547 */ /* 0x000fea000b800000 */
[----:B------:R-:W2:Y:S01]  /*5150*/  S2UR UR4, SR_CgaCtaId ;  /* 0x00000000000479c3 */ /* 0x000ea20000008800 */
[----:B------:R-:W-:Y:S01]  /*5160*/  UMOV UR5, 0x40 ;  /* 0x0000004000057882 */ /* 0x000fe20000000000 */
[----:B------:R-:W-:Y:S01]  /*5170*/  NOP ;  /* 0x0000000000007918 */ /* 0x000fe20000000000 */
[----:B------:R-:W-:Y:S01]  /*5180*/  UMOV UR6, 0x400 ;  /* 0x0000040000067882 */ /* 0x000fe20000000000 */
[----:B--2---:R-:W-:Y:S02]  /*5190*/  ULEA UR5, UR4, UR5, 0x18 ;  /* 0x0000000504057291 */ /* 0x004fe4000f8ec0ff */
[----:B------:R-:W-:-:S07]  /*51a0*/  ULEA UR6, UR4, UR6, 0x18 ;  /* 0x0000000604067291 */ /* 0x000fce000f8ec0ff */
[----:B------:R-:W2:Y:S02]  /*51b0*/  LDS.U8 R0, [UR5+0x1c] ;  /* 0x00001c05ff007984 */ /* 0x000ea40008000000 */
[----:B--2---:R-:W-:-:S13]  /*51c0*/  ISETP.NE.AND P0, PT, R0, RZ, PT ;  /* 0x000000ff0000720c */ /* 0x004fda0003f05270 */
[----:B------:R-:W-:Y:S05]  /*51d0*/  @P0 BRA `(.L_x_52) ;  /* 0x0000000400080947 */ /* 0x000fea0003800000 */
[----:B------:R-:W-:Y:S02]  /*51e0*/  UISETP.NE.U32.AND UP1, UPT, UR50, 0x1, UPT ;  /* 0x000000013200788c */ /* 0x000fe4000bf25070 */
[----:B------:R-:W-:-:S07]  /*51f0*/  UIADD3 UR7, UPT, UPT, UR5, 0x8, URZ ;  /* 0x0000000805077890 */ /* 0x000fce000fffe0ff */
[----:B------:R-:W-:Y:S05]  /*5200*/  BRA.U !UP1, `(.L_x_53) ;  /* 0x00000001099c7547 */ /* 0x000fea000b800000 */
[----:B------:R-:W-:Y:S01]  /*5210*/  ELECT P0, URZ, PT ;  /* 0x0000000000ff782f */ /* 0x000fe20003800000 */
[----:B------:R-:W-:-:S12]  /*5220*/  BSSY B0, `(.L_x_53) ;  /* 0x0000025000007945 */ /* 0x000fd80003800000 */
[----:B------:R-:W-:Y:S05]  /*5230*/  @!P0 BRA `(.L_x_54) ;  /* 0x00000000008c8947 */ /* 0x000fea0003800000 */
[----:B------:R-:W-:-:S05]  /*5240*/  UMOV UR4, 0x10 ;  /* 0x0000001000047882 */ /* 0x000fca0000000000 */
[----:B------:R-:W-:Y:S04]  /*5250*/  DEPBAR.LE SB2, 0x36 ;  /* 0x0000ad800000791a */ /* 0x000fe80000000000 */
[----:B------:R-:W2:Y:S02]  /*5260*/  UTCATOMSWS.2CTA.FIND_AND_SET.ALIGN UP0, UR4, UR4 ;  /* 0x00000004000475e3 */ /* 0x000ea40008200800 */
[----:B--2---:R-:W-:Y:S01]  /*5270*/  MOV R11, UR4 ;  /* 0x00000004000b7c02 */ /* 0x004fe20008000f00 */
[----:B------:R-:W-:Y:S06]  /*5280*/  BRA.U UP0, `(.L_x_55) ;  /* 0x0000000100187547 */ /* 0x000fec000b800000 */
.L_x_56:
[----:B------:R-:W-:Y:S05]  /*5290*/  NANOSLEEP 0x64 ;  /* 0x000000640000795d */ /* 0x000fea0003800000 */
[----:B------:R-:W-:-:S05]  /*52a0*/  UMOV UR4, 0x10 ;  /* 0x0000001000047882 */ /* 0x000fca0000000000 */
[----:B------:R-:W-:Y:S04]  /*52b0*/  DEPBAR.LE SB2, 0x36 ;  /* 0x0000ad800000791a */ /* 0x000fe80000000000 */
[----:B------:R-:W2:Y:S02]  /*52c0*/  UTCATOMSWS.2CTA.FIND_AND_SET.ALIGN UP0, UR4, UR4 ;  /* 0x00000004000475e3 */ /* 0x000ea40008200800 */
[----:B--2---:R-:W-:Y:S01]  /*52d0*/  MOV R11, UR4 ;  /* 0x00000004000b7c02 */ /* 0x004fe20008000f00 */
[----:B------:R-:W-:Y:S05]  /*52e0*/  BRA.U !UP0, `(.L_x_56) ;  /* 0xfffffffd08e87547 */ /* 0x000fea000b83ffff */
.L_x_55:
[----:B------:R-:W2:Y:S01]  /*52f0*/  LDS R7, [UR5+0x10] ;  /* 0x00001005ff077984 */ /* 0x000ea20008000800 */
[----:B------:R-:W-:Y:S01]  /*5300*/  IMAD.U32 R5, RZ, RZ, UR6 ;  /* 0x00000006ff057e24 */ /* 0x000fe2000f8e00ff */
[----:B------:R-:W-:-:S03]  /*5310*/  MOV R4, UR49 ;  /* 0x0000003100047c02 */ /* 0x000fc60008000f00 */
[----:B------:R-:W-:Y:S01]  /*5320*/  VIADD R5, R5, 0x100 ;  /* 0x0000010005057836 */ /* 0x000fe20000000000 */
[----:B--2---:R-:W-:-:S04]  /*5330*/  SHF.L.U32 R7, R7, 0x1f, RZ ;  /* 0x0000001f07077819 */ /* 0x004fc800000006ff */
[----:B------:R-:W2:Y:S02]  /*5340*/  SYNCS.PHASECHK.TRANS64.TRYWAIT P0, [UR5+0x8], R7 ;  /* 0x00000807ff0075a7 */ /* 0x000ea40008001105 */
[----:B--2---:R-:W-:Y:S05]  /*5350*/  @P0 BRA `(.L_x_57) ;  /* 0x0000000000080947 */ /* 0x004fea0003800000 */
[----:B------:R-:W2:Y:S02]  /*5360*/  SYNCS.PHASECHK.TRANS64.TRYWAIT P0, [UR5+0x8], R7 ;  /* 0x00000807ff0075a7 */ /* 0x000ea40008001105 */
[----:B--2---:R-:W-:Y:S05]  /*5370*/  @!P0 BRA `(.L_x_58) ;  /* 0x0000006400b08947 */ /* 0x004fea0003800000 */
.L_x_57:
[----:B--2---:R-:W-:Y:S01]  /*5380*/  HFMA2 R0, -RZ, RZ, 0, 5.9604644775390625e-08 ;  /* 0x00000001ff007431 */ /* 0x004fe200000001ff */
[----:B------:R-:W-:Y:S01]  /*5390*/  UPRMT UR4, UR49, 0x654, UR7 ;  /* 0x0000065431047896 */ /* 0x000fe20008000007 */
[----:B------:R-:W-:Y:S01]  /*53a0*/  IMAD.MOV.U32 R8, RZ, RZ, 0xffff ;  /* 0x0000ffffff087424 */ /* 0x000fe200078e00ff */
[----:B------:R-:W-:Y:S01]  /*53b0*/  PRMT R4, R4, 0x654, R5 ;  /* 0x0000065404047816 */ /* 0x000fe20000000005 */
[----:B------:R-:W-:Y:S02]  /*53c0*/  IMAD.MOV.U32 R6, RZ, RZ, 0x4 ;  /* 0x00000004ff067424 */ /* 0x000fe400078e00ff */
[----:B------:R-:W-:Y:S01]  /*53d0*/  IMAD.SHL.U32 R9, R11, 0x20, RZ ;  /* 0x000000200b097824 */ /* 0x000fe200078e00ff */
[----:B------:R-:W-:Y:S02]  /*53e0*/  MOV R5, UR4 ;  /* 0x0000000400057c02 */ /* 0x000fe40008000f00 */
[-C--:B------:R-:W-:Y:S01]  /*53f0*/  SHF.L.U32 R8, R8, R11.reuse, RZ ;  /* 0x0000000b08087219 */ /* 0x080fe200000006ff */
[----:B------:R2:W-:Y:S01]  /*5400*/  SYNCS.ARRIVE.TRANS64.RED RZ, [UR4], R6 ;  /* 0x00000006ffff79a7 */ /* 0x0005e20008000404 */
[----:B------:R-:W-:Y:S01]  /*5410*/  SHF.L.U32 R7, R0, R11, RZ ;  /* 0x0000000b00077219 */ /* 0x000fe200000006ff */
[----:B------:R2:W-:Y:S04]  /*5420*/  STS [UR6+0x100], R9 ;  /* 0x00010009ff007988 */ /* 0x0005e80008000806 */
[----:B------:R2:W-:Y:S04]  /*5430*/  STAS [R4.64], R11 ;  /* 0x0000000b04007dbd */ /* 0x0005e8000c0008ff */
[----:B------:R2:W-:Y:S04]  /*5440*/  ATOMS.OR RZ, [UR5+0x14], R8 ;  /* 0x00001408ffff798c */ /* 0x0005e8000b000005 */
[----:B------:R2:W-:Y:S04]  /*5450*/  ATOMS.OR RZ, [UR5+0x18], R7 ;  /* 0x00001807ffff798c */ /* 0x0005e8000b000005 */
[----:B------:R2:W-:Y:S02]  /*5460*/  ATOMS.XOR RZ, [UR5+0x10], R0 ;  /* 0x00001000ffff798c */ /* 0x0005e4000b800005 */
.L_x_54:
[----:B-1----:R-:W-:Y:S05]  /*5470*/  BSYNC B0 ;  /* 0x0000000000007941 */ /* 0x002fea0003800000 */
.L_x_53:
[----:B------:R-:W-:Y:S05]  /*5480*/  BRA.U UP1, `(.L_x_59) ;  /* 0x00000001016c7547 */ /* 0x000fea000b800000 */
[----:B------:R-:W-:-:S03]  /*5490*/  UMOV UR4, 0xffffffff ;  /* 0xffffffff00047882 */ /* 0x000fc60000000000 */
[----:B------:R-:W-:Y:S05]  /*54a0*/  BRA.DIV UR4, `(.L_x_60) ;  /* 0x00000066047c7947 */ /* 0x000fea000b800000 */
[----:B------:R-:W-:-:S13]  /*54b0*/  ELECT P6, URZ, PT ;  /* 0x0000000000ff782f */ /* 0x000fda00038c0000 */
.L_x_164:
[----:B------:R-:W-:Y:S05]  /*54c0*/  @!P6 BRA `(.L_x_59) ;  /* 0x00000000005ce947 */ /* 0x000fea0003800000 */
[----:B--2---:R-:W2:Y:S02]  /*54d0*/  LDS R5, [UR5+0x10] ;  /* 0x00001005ff057984 */ /* 0x004ea40008000800 */
[----:B--2---:R-:W-:-:S04]  /*54e0*/  SHF.L.U32 R5, R5, 0x1f, RZ ;  /* 0x0000001f05057819 */ /* 0x004fc800000006ff */
[----:B------:R-:W2:Y:S02]  /*54f0*/  SYNCS.PHASECHK.TRANS64.TRYWAIT P0, [UR5+0x8], R5 ;  /* 0x00000805ff0075a7 */ /* 0x000ea40008001105 */
[----:B--2---:R-:W-:Y:S05]  /*5500*/  @P0 BRA `(.L_x_61) ;  /* 0x0000000000080947 */ /* 0x004fea0003800000 */
[----:B------:R-:W2:Y:S02]  /*5510*/  SYNCS.PHASECHK.TRANS64.TRYWAIT P0, [UR5+0x8], R5 ;  /* 0x00000805ff0075a7 */ /* 0x000ea40008001105 */
[----:B--2---:R-:W-:Y:S05]  /*5520*/  @!P0 BRA `(.L_x_62) ;  /* 0x00000064007c8947 */ /* 0x004fea0003800000 */
.L_x_61:
[----:B------:R-:W3:Y:S01]  /*5530*/  LDS R7, [UR6+0x100] ;  /* 0x00010006ff077984 */ /* 0x000ee20008000800 */
[----:B--2---:R-:W-:Y:S02]  /*5540*/  HFMA2 R0, -RZ, RZ, 0, 5.9604644775390625e-08 ;  /* 0x00000001ff007431 */ /* 0x004fe400000001ff */
[----:B------:R-:W-:Y:S01]  /*5550*/  IMAD.MOV.U32 R4, RZ, RZ, 0xffff ;  /* 0x0000ffffff047424 */ /* 0x000fe200078e00ff */
[----:B------:R-:W-:Y:S01]  /*5560*/  UPRMT UR4, UR49, 0x654, UR7 ;  /* 0x0000065431047896 */ /* 0x000fe20008000007 */
[----:B---3--:R-:W-:-:S03]  /*5570*/  IMAD.SHL.U32 R5, R7, 0x20, RZ ;  /* 0x0000002007057824 */ /* 0x008fc600078e00ff */
[-C--:B------:R-:W-:Y:S02]  /*5580*/  SHF.L.U32 R4, R4, R7.reuse, RZ ;  /* 0x0000000704047219 */ /* 0x080fe400000006ff */
[----:B------:R-:W-:Y:S01]  /*5590*/  SHF.L.U32 R7, R0, R7, RZ ;  /* 0x0000000700077219 */ /* 0x000fe200000006ff */
[----:B------:R3:W-:Y:S04]  /*55a0*/  STS [UR6+0x100], R5 ;  /* 0x00010005ff007988 */ /* 0x0007e80008000806 */
[----:B------:R3:W-:Y:S04]  /*55b0*/  ATOMS.OR RZ, [UR5+0x14], R4 ;  /* 0x00001404ffff798c */ /* 0x0007e8000b000005 */
[----:B------:R3:W-:Y:S01]  /*55c0*/  ATOMS.OR RZ, [UR5+0x18], R7 ;  /* 0x00001807ffff798c */ /* 0x0007e2000b000005 */
[----:B------:R-:W-:Y:S03]  /*55d0*/  SYNCS.ARRIVE.TRANS64.RED.A1T0 RZ, [UR4], RZ ;  /* 0x000000ffffff79a7 */ /* 0x000fe60008100404 */
[----:B------:R3:W-:Y:S01]  /*55e0*/  ATOMS.XOR RZ, [UR5+0x10], R0 ;  /* 0x00001000ffff798c */ /* 0x0007e2000b800005 */
[----:B------:R-:W-:Y:S05]  /*55f0*/  BRA `(.L_x_59) ;  /* 0x0000000000107947 */ /* 0x000fea0003800000 */
.L_x_52:
[----:B------:R-:W-:Y:S02]  /*5600*/  MOV R0, 0xffffffff ;  /* 0xffffffff00007802 */ /* 0x000fe40000000f00 */
[----:B------:R-:W-:-:S03]  /*5610*/  MOV R4, 0x5640 ;  /* 0x0000564000047802 */ /* 0x000fc60000000f00 */
[----:B------:R2:W-:Y:S04]  /*5620*/  STS [UR6+0x100], R0 ;  /* 0x00010000ff007988 */ /* 0x0005e80008000806 */
[----:B-12--5:R-:W-:Y:S05]  /*5630*/  CALL.REL.NOINC `($__internal_1_$__cuda_sm10x_tcgen05_guardrail_trap_phase_invalid_during_alloc) ;  /* 0x0000006c002c7944 */ /* 0x026fea0003c00000 */
.L_x_59:
[----:B------:R-:W-:Y:S05]  /*5640*/  WARPSYNC.ALL ;  /* 0x0000000000007948 */ /* 0x000fea0003800000 */
[----:B------:R-:W4:Y:S01]  /*5650*/  S2UR UR22, SR_CgaCtaId ;  /* 0x00000000001679c3 */ /* 0x000f220000008800 */
[----:B------:R-:W-:Y:S01]  /*5660*/  UMOV UR4, 0x400 ;  /* 0x0000040000047882 */ /* 0x000fe20000000000 */
[----:B------:R-:W-:-:S06]  /*5670*/  NOP ;  /* 0x0000000000007918 */ /* 0x000fcc0000000000 */
[----:B------:R-:W-:Y:S06]  /*5680*/  BAR.ARV 0x6, 0xa0 ;  /* 0x0182800000007b1d */ /* 0x000fec0000002000 */
[----:B------:R-:W1:Y:S01]  /*5690*/  LDCU.64 UR6, c[0x0][0x388] ;  /* 0x00007100ff0677ac */ /* 0x000e620008000a00 */
[----:B------:R-:W-:Y:S01]  /*56a0*/  LOP3.LUT R3, R3, 0xffff, RZ, 0xc0, !PT ;  /* 0x0000ffff03037812 */ /* 0x000fe200078ec0ff */
[----:B--2---:R-:W-:Y:S01]  /*56b0*/  IMAD.MOV.U32 R8, RZ, RZ, 0x1 ;  /* 0x00000001ff087424 */ /* 0x004fe200078e00ff */
[----:B------:R-:W-:Y:S01]  /*56c0*/  LOP3.LUT R2, R2, 0xffff, RZ, 0xc0, !PT ;  /* 0x0000ffff02027812 */ /* 0x000fe200078ec0ff */
[----:B------:R-:W-:Y:S01]  /*56d0*/  UMOV UR26, URZ ;  /* 0x000000ff001a7c82 */ /* 0x000fe20008000000 */
[----:B------:R-:W-:Y:S01]  /*56e0*/  R2UR UR23, R3 ;  /* 0x00000000031772ca */ /* 0x000fe200000e0000 */
[----:B------:R-:W-:Y:S01]  /*56f0*/  UMOV UR21, URZ ;  /* 0x000000ff00157c82 */ /* 0x000fe20008000000 */
[----:B------:R-:W-:-:S02]  /*5700*/  R2UR UR46, R2 ;  /* 0x00000000022e72ca */ /* 0x000fc400000e0000 */
[----:B------:R-:W-:Y:S01]  /*5710*/  CS2R R2, SRZ ;  /* 0x0000000000027805 */ /* 0x000fe2000001ff00 */
[----:B------:R-:W-:Y:S02]  /*5720*/  UISETP.NE.AND UP3, UPT, UR50, URZ, UPT ;  /* 0x000000ff3200728c */ /* 0x000fe4000bf65270 */
[----:B----4-:R-:W-:Y:S01]  /*5730*/  ULEA UR22, UR22, UR4, 0x18 ;  /* 0x0000000416167291 */ /* 0x010fe2000f8ec0ff */
[----:B------:R-:W-:Y:S01]  /*5740*/  UMOV UR44, 0x0 ;  /* 0x00000000002c7882 */ /* 0x000fe20000000000 */
[----:B------:R-:W-:Y:S02]  /*5750*/  UMOV UR45, 0x8210910 ;  /* 0x08210910002d7882 */ /* 0x000fe40000000000 */
[----:B------:R-:W-:Y:S01]  /*5760*/  UIADD3 UR42, UPT, UPT, UR22, 0xb8, URZ ;  /* 0x000000b8162a7890 */ /* 0x000fe2000fffe0ff */
[----:B------:R-:W-:Y:S01]  /*5770*/  UMOV UR40, 0x0 ;  /* 0x0000000000287882 */ /* 0x000fe20000000000 */
[----:B-1----:R-:W-:-:S03]  /*5780*/  UIADD3 UR4, UPT, UPT, UR6, 0x3f, URZ ;  /* 0x0000003f06047890 */ /* 0x002fc6000fffe0ff */
[----:B---3--:R-:W1:Y:S01]  /*5790*/  LDS R0, [UR22+0x100] ;  /* 0x00010016ff007984 */ /* 0x008e620008000800 */
[----:B------:R-:W2:Y:S01]  /*57a0*/  LDCU UR6, c[0x0][0x390] ;  /* 0x00007200ff0677ac */ /* 0x000ea20008000800 */
[----:B------:R-:W-:Y:S01]  /*57b0*/  USHF.R.S32.HI UR5, URZ, 0x1f, UR4 ;  /* 0x0000001fff057899 */ /* 0x000fe20008011404 */
[----:B------:R-:W-:Y:S01]  /*57c0*/  UMOV UR41, 0x8210910 ;  /* 0x0821091000297882 */ /* 0x000fe20000000000 */
[----:B------:R-:W-:Y:S02]  /*57d0*/  UMOV UR38, 0x0 ;  /* 0x0000000000267882 */ /* 0x000fe40000000000 */
[----:B------:R-:W-:Y:S02]  /*57e0*/  ULEA.HI UR4, UR5, UR4, URZ, 0x6 ;  /* 0x0000000405047291 */ /* 0x000fe4000f8f30ff */
[----:B------:R-:W-:Y:S02]  /*57f0*/  UIADD3 UR5, UPT, UPT, UR22, 0x8400, URZ ;  /* 0x0000840016057890 */ /* 0x000fe4000fffe0ff */
[----:B------:R-:W-:-:S02]  /*5800*/  USHF.R.S32.HI UR4, URZ, 0x6, UR4 ;  /* 0x00000006ff047899 */ /* 0x000fc40008011404 */
[----:B------:R-:W-:Y:S02]  /*5810*/  USHF.R.U32.HI UR5, URZ, 0x4, UR5 ;  /* 0x00000004ff057899 */ /* 0x000fe40008011605 */
[----:B------:R-:W-:Y:S02]  /*5820*/  UIMAD UR7, UR4, UR7, URZ ;  /* 0x00000007040772a4 */ /* 0x000fe4000f8e02ff */
[----:B------:R-:W-:Y:S02]  /*5830*/  UIADD3 UR4, UPT, UPT, UR22, 0x20400, URZ ;  /* 0x0002040016047890 */ /* 0x000fe4000fffe0ff */
[----:B------:R-:W-:Y:S02]  /*5840*/  ULOP3.LUT UR5, UR5, 0x3fff, URZ, 0xc0, !UPT ;  /* 0x00003fff05057892 */ /* 0x000fe4000f8ec0ff */
[----:B------:R-:W-:Y:S01]  /*5850*/  USHF.R.U32.HI UR4, URZ, 0x4, UR4 ;  /* 0x00000004ff047899 */ /* 0x000fe20008011604 */
[----:B------:R-:W-:Y:S01]  /*5860*/  UMOV UR39, 0x8210910 ;  /* 0x0821091000277882 */ /* 0x000fe20000000000 */
[----:B------:R-:W-:-:S02]  /*5870*/  UMOV UR36, 0x0 ;  /* 0x0000000000247882 */ /* 0x000fc40000000000 */
[----:B------:R-:W-:Y:S02]  /*5880*/  ULOP3.LUT UR25, UR4, 0x3fff, URZ, 0xc0, !UPT ;  /* 0x00003fff04197892 */ /* 0x000fe4000f8ec0ff */
[----:B--2---:R-:W-:Y:S01]  /*5890*/  UIMAD UR4, UR7, UR6, URZ ;  /* 0x00000006070472a4 */ /* 0x004fe2000f8e02ff */
[----:B------:R-:W-:Y:S01]  /*58a0*/  UMOV UR37, 0x8210910 ;  /* 0x0821091000257882 */ /* 0x000fe20000000000 */
[----:B------:R-:W-:Y:S01]  /*58b0*/  UMOV UR34, 0x0 ;  /* 0x0000000000227882 */ /* 0x000fe20000000000 */
[----:B------:R-:W-:Y:S01]  /*58c0*/  UMOV UR35, 0x8210910 ;  /* 0x0821091000237882 */ /* 0x000fe20000000000 */
[----:B------:R-:W-:Y:S02]  /*58d0*/  UPRMT UR42, URZ, 0x654, UR42 ;  /* 0x00000654ff2a7896 */ /* 0x000fe4000800002a */
[----:B------:R-:W-:Y:S02]  /*58e0*/  ULOP3.LUT UR24, UR5, 0x10000, URZ, 0xfc, !UPT ;  /* 0x0001000005187892 */ /* 0x000fe4000f8efcff */
[----:B------:R-:W-:Y:S01]  /*58f0*/  ULOP3.LUT UR25, UR25, 0x2000000, URZ, 0xfc, !UPT ;  /* 0x0200000019197892 */ /* 0x000fe2000f8efcff */
[C---:B-1----:R-:W-:Y:S01]  /*5900*/  VIADD R5, R0.reuse, 0x40 ;  /* 0x0000004000057836 */ /* 0x042fe20000000000 */
[----:B------:R-:W-:Y:S01]  /*5910*/  LOP3.LUT R4, R0, 0xffff, RZ, 0xc0, !PT ;  /* 0x0000ffff00047812 */ /* 0x000fe200078ec0ff */
[----:B------:R-:W-:-:S02]  /*5920*/  UIADD3 UR47, UPT, UPT, UR4, -0x1, URZ ;  /* 0xffffffff042f7890 */ /* 0x000fc4000fffe0ff */
[----:B------:R-:W-:Y:S01]  /*5930*/  UISETP.GE.AND UP4, UPT, UR4, 0x1, UPT ;  /* 0x000000010400788c */ /* 0x000fe2000bf86270 */
[----:B------:R-:W-:Y:S01]  /*5940*/  LOP3.LUT R5, R5, 0xffff, RZ, 0xc0, !PT ;  /* 0x0000ffff05057812 */ /* 0x000fe200078ec0ff */
[----:B------:R-:W-:Y:S01]  /*5950*/  UMOV UR32, 0x0 ;  /* 0x0000000000207882 */ /* 0x000fe20000000000 */
[----:B------:R-:W-:Y:S01]  /*5960*/  UMOV UR33, 0x8210910 ;  /* 0x0821091000217882 */ /* 0x000fe20000000000 */
[----:B------:R-:W-:Y:S01]  /*5970*/  UMOV UR30, 0x0 ;  /* 0x00000000001e7882 */ /* 0x000fe20000000000 */
[----:B------:R-:W-:Y:S01]  /*5980*/  UMOV UR31, 0x8210910 ;  /* 0x08210910001f7882 */ /* 0x000fe20000000000 */
[----:B------:R1:W-:Y:S01]  /*5990*/  STL.64 [R1], R4 ;  /* 0x0000000401007387 */ /* 0x0003e20000100a00 */
[----:B------:R-:W-:Y:S01]  /*59a0*/  UMOV UR28, 0x0 ;  /* 0x00000000001c7882 */ /* 0x000fe20000000000 */
[----:B------:R-:W-:-:S05]  /*59b0*/  UMOV UR29, 0x8210910 ;  /* 0x08210910001d7882 */ /* 0x000fca0000000000 */
.L_x_71:
[----:B-1----:R-:W-:-:S04]  /*59c0*/  SHF.L.U32 R5, R3, 0x1f, RZ ;  /* 0x0000001f03057819 */ /* 0x002fc800000006ff */
[----:B------:R-:W1:Y:S02]  /*59d0*/  SYNCS.PHASECHK.TRANS64.TRYWAIT P0, [UR22+0xb0], R5 ;  /* 0x0000b005ff0075a7 */ /* 0x000e640008001116 */
[----:B-1-3--:R-:W-:Y:S05]  /*59e0*/  @!P0 BRA `(.L_x_63) ;  /* 0x0000006000648947 */ /* 0x00afea0003800000 */
.L_x_166:
[----:B-1----:R-:W1:Y:S01]  /*59f0*/  LDS.128 R4, [UR22+0xf0] ;  /* 0x0000f016ff047984 */ /* 0x002e620008000c00 */
[----:B------:R-:W-:Y:S01]  /*5a00*/  ULEA UR27, UR26, UR22, 0x3 ;  /* 0x000000161a1b7291 */ /* 0x000fe2000f8e18ff */
[----:B------:R-:W-:Y:S01]  /*5a10*/  @!PT LDS RZ, [RZ] ;  /* 0x00000000fffff984 */ /* 0x000fe20000000800 */
[----:B------:R-:W-:Y:S01]  /*5a20*/  @!PT LDS RZ, [RZ] ;  /* 0x00000000fffff984 */ /* 0x000fe20000000800 */
[----:B------:R-:W-:Y:S01]  /*5a30*/  @!PT LDS RZ, [RZ] ;  /* 0x00000000fffff984 */ /* 0x000fe20000000800 */
[----:B------:R-:W-:Y:S01]  /*5a40*/  @!PT LDS RZ, [RZ] ;  /* 0x00000000fffff984 */ /* 0x000fe20000000800 */
[----:B------:R2:W-:Y:S06]  /*5a50*/  MEMBAR.ALL.CTA ;  /* 0x0000000000007992 */ /* 0x0005ec0000008000 */
[----:B--2---:R-:W2:Y:S02]  /*5a60*/  FENCE.VIEW.ASYNC.S ;  /* 0x00000000000073c6 */ /* 0x004ea40000000000 */
[----:B--2---:R-:W-:Y:S01]  /*5a70*/  SYNCS.ARRIVE.TRANS64.RED.A1T0 RZ, [UR42], RZ ;  /* 0x000000ffffff79a7 */ /* 0x004fe2000810042a */
[----:B-1----:R-:W-:Y:S01]  /*5a80*/  LOP3.LUT P3, RZ, R6, 0x1, RZ, 0xc0, !PT ;  /* 0x0000000106ff7812 */ /* 0x002fe2000786c0ff */
[----:B------:R-:W-:-:S12]  /*5a90*/  BRA.U UP3, `(.L_x_64) ;  /* 0x00000001030c7547 */ /* 0x000fd8000b800000 */
[----:B------:R-:W-:-:S04]  /*5aa0*/  SHF.L.U32 R5, R8, 0x1f, RZ ;  /* 0x0000001f08057819 */ /* 0x000fc800000006ff */
[----:B------:R-:W1:Y:S02]  /*5ab0*/  SYNCS.PHASECHK.TRANS64.TRYWAIT P0, [UR27+0xd0], R5 ;  /* 0x0000d005ff0075a7 */ /* 0x000e64000800111b */
[----:B-1----:R-:W-:Y:S05]  /*5ac0*/  @!P0 BRA `(.L_x_65) ;  /* 0x0000006000448947 */ /* 0x002fea0003800000 */
.L_x_64:
[----:B------:R-:W-:Y:S05]  /*5ad0*/  BRA.U UP3, `(.L_x_66) ;  /* 0x0000000503647547 */ /* 0x000fea000b800000 */
[----:B------:R-:W-:Y:S05]  /*5ae0*/  BRA.U !UP4, `(.L_x_67) ;  /* 0x000000050c547547 */ /* 0x000fea000b800000 */
[----:B------:R-:W-:Y:S01]  /*5af0*/  ULEA UR4, UR26, UR43, 0x2 ;  /* 0x0000002b1a047291 */ /* 0x000fe2000f8e10ff */
[----:B-1----:R-:W-:-:S08]  /*5b00*/  SHF.L.U32 R4, R2, 0x1f, RZ ;  /* 0x0000001f02047819 */ /* 0x002fd000000006ff */
[----:B------:R-:W5:Y:S01]  /*5b10*/  LDL R5, [UR4] ;  /* 0x00000004ff057983 */ /* 0x000f620008100800 */
[----:B------:R-:W-:Y:S02]  /*5b20*/  ULEA UR4, UR21, UR22, 0x3 ;  /* 0x0000001615047291 */ /* 0x000fe4000f8e18ff */
[----:B------:R-:W-:Y:S01]  /*5b30*/  UPLOP3.LUT UP2, UPT, UPT, UPT, UPT, 0x40, 0x4 ;  /* 0x000000000004789c */ /* 0x000fe20003f4e870 */
[----:B------:R-:W-:-:S06]  /*5b40*/  UMOV UR19, UR47 ;  /* 0x0000002f00137c82 */ /* 0x000fcc0008000000 */
[----:B------:R1:W2:Y:S01]  /*5b50*/  SYNCS.PHASECHK.TRANS64.TRYWAIT P2, [UR4], R4 ;  /* 0x00000004ff0075a7 */ /* 0x0002a20008041104 */
[----:B------:R-:W-:-:S05]  /*5b60*/  UMOV UR4, UR21 ;  /* 0x0000001500047c82 */ /* 0x000fca0008000000 */
.L_x_70:
[----:B------:R-:W-:Y:S01]  /*5b70*/  ULEA UR20, UR4, UR22, 0x3 ;  /* 0x0000001604147291 */ /* 0x000fe2000f8e18ff */
[----:B--23--:R-:W-:Y:S11]  /*5b80*/  @P2 BRA `(.L_x_68) ;  /* 0x00000000000c2947 */ /* 0x00cff60003800000 */
[----:B------:R-:W-:Y:S04]  /*5b90*/  SHF.L.U32 R7, R2, 0x1f, RZ ;  /* 0x0000001f02077819 */ /* 0x000fe800000006ff */
[----:B------:R-:W2:Y:S02]  /*5ba0*/  SYNCS.PHASECHK.TRANS64.TRYWAIT P0, [UR20], R7 ;  /* 0x00000007ff0075a7 */ /* 0x000ea40008001114 */
[----:B--2---:R-:W-:Y:S05]  /*5bb0*/  @!P0 BRA `(.L_x_69) ;  /* 0x0000006000208947 */ /* 0x004fea0003800000 */
.L_x_68:
[----:B------:R-:W-:Y:S01]  /*5bc0*/  UISETP.NE.AND UP0, UPT, UR19, URZ, UPT ;  /* 0x000000ff1300728c */ /* 0x000fe2000bf05270 */
[----:B------:R-:W-:Y:S01]  /*5bd0*/  PLOP3.LUT P2, PT, PT, PT, PT, 0x80, 0x8 ;  /* 0x000000000008781c */ /* 0x000fe20003f4f070 */
[----:B------:R-:W-:Y:S02]  /*5be0*/  UIADD3 UR5, UPT, UPT, UR4, 0x1, URZ ;  /* 0x0000000104057890 */ /* 0x000fe4000fffe0ff */
[----:B------:R-:W-:Y:S02]  /*5bf0*/  ULEA UR16, UR4, UR25, 0xa ;  /* 0x0000001904107291 */ /* 0x000fe4000f8e50ff */
[----:B------:R-:W-:Y:S01]  /*5c00*/  UISETP.NE.AND UP1, UPT, UR5, 0x6, UPT ;  /* 0x000000060500788c */ /* 0x000fe2000bf25270 */
[----:B------:R-:W-:Y:S01]  /*5c10*/  PLOP3.LUT P0, PT, PT, PT, UP0, 0x80, 0x8 ;  /* 0x000000000008781c */ /* 0x000fe20003f0f008 */
[----:B------:R-:W-:Y:S02]  /*5c20*/  ULEA UR14, UR4, UR24, 0xa ;  /* 0x00000018040e7291 */ /* 0x000fe4000f8e50ff */
[----:B------:R-:W-:Y:S02]  /*5c30*/  USEL UR6, URZ, 0x1, UP1 ;  /* 0x00000001ff067887 */ /* 0x000fe40008800000 */
[----:B------:R-:W-:Y:S01]  /*5c40*/  USEL UR21, UR5, URZ, UP1 ;  /* 0x000000ff05157287 */ /* 0x000fe20008800000 */
[----:B------:R-:W-:Y:S11]  /*5c50*/  ELECT P1, URZ, PT ;  /* 0x0000000000ff782f */ /* 0x000ff60003820000 */
[----:B------:R-:W-:Y:S02]  /*5c60*/  @!UPT UIADD3 URZ, UPT, UPT, URZ, URZ, URZ ;  /* 0x000000fffffff290 */ /* 0x000fe4000fffe0ff */
[C---:B-----5:R-:W-:Y:S01]  /*5c70*/  @P1 R2UR.BROADCAST UR4, R5.reuse ;  /* 0x00000000050412ca */ /* 0x060fe200008e0000 */
[----:B------:R-:W-:Y:S01]  /*5c80*/  @UP0 ULEA UR5, UR21, UR22, 0x3 ;  /* 0x0000001615050291 */ /* 0x000fe2000f8e18ff */
[----:B------:R-:W-:Y:S01]  /*5c90*/  LOP3.LUT R2, R2, UR6, RZ, 0x3c, !PT ;  /* 0x0000000602027c12 */ /* 0x000fe2000f8e3cff */
[----:B------:R-:W-:Y:S02]  /*5ca0*/  UIADD3 UR10, UPT, UPT, UR16, 0x40, URZ ;  /* 0x00000040100a7890 */ /* 0x000fe4000fffe0ff */
[----:B------:R-:W-:Y:S01]  /*5cb0*/  UIADD3 UR6, UPT, UPT, UR14, 0x2, URZ ;  /* 0x000000020e067890 */ /* 0x000fe2000fffe0ff */
[----:B-1----:R-:W-:Y:S01]  /*5cc0*/  @P0 SHF.L.U32 R4, R2, 0x1f, RZ ;  /* 0x0000001f02040819 */ /* 0x002fe200000006ff */
[----:B------:R-:W-:Y:S02]  /*5cd0*/  UIADD3 UR8, UPT, UPT, UR16, 0x80, URZ ;  /* 0x0000008010087890 */ /* 0x000fe4000fffe0ff */
[----:B------:R-:W-:Y:S01]  /*5ce0*/  UIADD3 UR12, UPT, UPT, UR16, 0xc0, URZ ;  /* 0x000000c0100c7890 */ /* 0x000fe2000fffe0ff */
[----:B------:R3:W4:Y:S01]  /*5cf0*/  @P0 SYNCS.PHASECHK.TRANS64.TRYWAIT P2, [UR5], R4 ;  /* 0x00000004ff0005a7 */ /* 0x0007220008041105 */
[----:B------:R-:W-:Y:S11]  /*5d00*/  ELECT P0, URZ, PT ;  /* 0x0000000000ff782f */ /* 0x000ff60003800000 */
[----:B------:R-:W-:Y:S02]  /*5d10*/  @!UPT UIADD3 URZ, UPT, UPT, URZ, URZ, URZ ;  /* 0x000000fffffff290 */ /* 0x000fe4000fffe0ff */
[C---:B------:R-:W-:Y:S02]  /*5d20*/  @P0 R2UR.BROADCAST UR18, R5.reuse ;  /* 0x00000000051202ca */ /* 0x040fe400008e0000 */
[----:B------:R-:W-:Y:S01]  /*5d30*/  ELECT P0, URZ, PT ;  /* 0x0000000000ff782f */ /* 0x000fe20003800000 */
[----:B------:R-:W-:Y:S01]  /*5d40*/  UMOV UR17, 0x20004020 ;  /* 0x2000402000117882 */ /* 0x000fe20000000000 */
[----:B------:R-:W-:Y:S01]  /*5d50*/  UMOV UR15, 0x40004080 ;  /* 0x40004080000f7882 */ /* 0x000fe20000000000 */
[----:B------:R-:W-:Y:S01]  /*5d60*/  UMOV UR11, 0x20004020 ;  /* 0x20004020000b7882 */ /* 0x000fe20000000000 */
[----:B------:R1:W-:Y:S01]  /*5d70*/  UTCHMMA.2CTA gdesc[UR14], gdesc[UR16], tmem[UR4], tmem[UR44], idesc[UR45], UP2 ;  /* 0x00ff2c100e0075ea */ /* 0x0003e20009200004 */
[----:B------:R-:W-:Y:S01]  /*5d80*/  UPLOP3.LUT UP2, UPT, UPT, UPT, UPT, 0x80, 0x8 ;  /* 0x000000000008789c */ /* 0x000fe20003f4f070 */
[----:B------:R-:W-:Y:S01]  /*5d90*/  UMOV UR7, 0x40004080 ;  /* 0x4000408000077882 */ /* 0x000fe20000000000 */
[----:B------:R-:W-:Y:S01]  /*5da0*/  UMOV UR9, 0x20004020 ;  /* 0x2000402000097882 */ /* 0x000fe20000000000 */
[----:B------:R-:W-:Y:S01]  /*5db0*/  UMOV UR5, 0x40004080 ;  /* 0x4000408000057882 */ /* 0x000fe20000000000 */
[----:B------:R-:W-:Y:S02]  /*5dc0*/  UMOV UR13, 0x20004020 ;  /* 0x20004020000d7882 */ /* 0x000fe40000000000 */
[----:B------:R2:W-:Y:S01]  /*5dd0*/  UTCHMMA.2CTA gdesc[UR6], gdesc[UR10], tmem[UR18], tmem[UR40], idesc[UR41], UPT ;  /* 0x00ff280a060075ea */ /* 0x0005e2000ba00012 */
[----:B-1----:R-:W-:Y:S01]  /*5de0*/  UIADD3 UR4, UPT, UPT, UR14, 0x4, URZ ;  /* 0x000000040e047890 */ /* 0x002fe2000fffe0ff */
[C---:B------:R-:W-:Y:S02]  /*5df0*/  @P0 R2UR.BROADCAST UR15, R5.reuse ;  /* 0x00000000050f02ca */ /* 0x040fe400008e0000 */
[----:B------:R-:W-:Y:S11]  /*5e00*/  ELECT P0, URZ, PT ;  /* 0x0000000000ff782f */ /* 0x000ff60003800000 */
[----:B------:R-:W-:Y:S02]  /*5e10*/  @!UPT UIADD3 URZ, UPT, UPT, URZ, URZ, URZ ;  /* 0x000000fffffff290 */ /* 0x000fe4000fffe0ff */
[C---:B------:R-:W-:Y:S02]  /*5e20*/  @P0 R2UR.BROADCAST UR17, R5.reuse ;  /* 0x00000000051102ca */ /* 0x040fe400008e0000 */
[----:B------:R-:W-:Y:S01]  /*5e30*/  ELECT P0, URZ, PT ;  /* 0x0000000000ff782f */ /* 0x000fe20003800000 */
[----:B--2---:R-:W-:Y:S02]  /*5e40*/  UIADD3 UR6, UPT, UPT, UR14, 0x6, URZ ;  /* 0x000000060e067890 */ /* 0x004fe4000fffe0ff */
[----:B------:R-:W-:Y:S01]  /*5e50*/  UIADD3 UR10, UPT, UPT, UR16, 0x100, URZ ;  /* 0x00000100100a7890 */ /* 0x000fe2000fffe0ff */
[----:B------:R1:W-:Y:S07]  /*5e60*/  UTCHMMA.2CTA gdesc[UR4], gdesc[UR8], tmem[UR15], tmem[UR38], idesc[UR39], UPT ;  /* 0x00ff2608040075ea */ /* 0x0003ee000ba0000f */
[----:B------:R2:W-:Y:S01]  /*5e70*/  UTCHMMA.2CTA gdesc[UR6], gdesc[UR12], tmem[UR17], tmem[UR36], idesc[UR37], UPT ;  /* 0x00ff240c060075ea */ /* 0x0005e2000ba00011 */
[----:B-1----:R-:W-:Y:S01]  /*5e80*/  UIADD3 UR4, UPT, UPT, UR14, 0x40, URZ ;  /* 0x000000400e047890 */ /* 0x002fe2000fffe0ff */
[C---:B------:R-:W-:Y:S02]  /*5e90*/  @P0 R2UR.BROADCAST UR15, R5.reuse ;  /* 0x00000000050f02ca */ /* 0x040fe400008e0000 */
[----:B------:R-:W-:Y:S11]  /*5ea0*/  ELECT P0, URZ, PT ;  /* 0x0000000000ff782f */ /* 0x000ff60003800000 */
[----:B------:R-:W-:Y:S02]  /*5eb0*/  @!UPT UIADD3 URZ, UPT, UPT, URZ, URZ, URZ ;  /* 0x000000fffffff290 */ /* 0x000fe4000fffe0ff */
[C---:B--2---:R-:W-:Y:S01]  /*5ec0*/  @P0 R2UR.BROADCAST UR17, R5.reuse ;  /* 0x00000000051102ca */ /* 0x044fe200008e0000 */
[----:B------:R-:W-:Y:S02]  /*5ed0*/  UIADD3 UR8, UPT, UPT, UR16, 0x140, URZ ;  /* 0x0000014010087890 */ /* 0x000fe4000fffe0ff */
[----:B------:R-:W-:Y:S01]  /*5ee0*/  UIADD3 UR6, UPT, UPT, UR14, 0x42, URZ ;  /* 0x000000420e067890 */ /* 0x000fe2000fffe0ff */
[----:B------:R-:W-:Y:S01]  /*5ef0*/  ELECT P0, URZ, PT ;  /* 0x0000000000ff782f */ /* 0x000fe20003800000 */
[----:B------:R-:W-:Y:S01]  /*5f00*/  UIADD3 UR12, UPT, UPT, UR16, 0x180, URZ ;  /* 0x00000180100c7890 */ /* 0x000fe2000fffe0ff */
[----:B------:R1:W-:Y:S07]  /*5f10*/  UTCHMMA.2CTA gdesc[UR4], gdesc[UR10], tmem[UR15], tmem[UR34], idesc[UR35], UPT ;  /* 0x00ff220a040075ea */ /* 0x0003ee000ba0000f */
[----:B------:R2:W-:Y:S01]  /*5f20*/  UTCHMMA.2CTA gdesc[UR6], gdesc[UR8], tmem[UR17], tmem[UR32], idesc[UR33], UPT ;  /* 0x00ff2008060075ea */ /* 0x0005e2000ba00011 */
[----:B-1----:R-:W-:Y:S03]  /*5f30*/  UIADD3 UR4, UPT, UPT, UR14, 0x44, URZ ;  /* 0x000000440e047890 */ /* 0x002fe6000fffe0ff */
[C---:B------:R-:W-:Y:S02]  /*5f40*/  @P0 R2UR.BROADCAST UR15, R5.reuse ;  /* 0x00000000050f02ca */ /* 0x040fe400008e0000 */
[----:B------:R-:W-:Y:S11]  /*5f50*/  ELECT P0, URZ, PT ;  /* 0x0000000000ff782f */ /* 0x000ff60003800000 */
[----:B------:R-:W-:Y:S02]  /*5f60*/  @!UPT UIADD3 URZ, UPT, UPT, URZ, URZ, URZ ;  /* 0x000000fffffff290 */ /* 0x000fe4000fffe0ff */
[----:B--2---:R-:W-:Y:S01]  /*5f70*/  @P0 R2UR.BROADCAST UR9, R5 ;  /* 0x00000000050902ca */ /* 0x004fe200008e0000 */
[----:B------:R-:W-:Y:S02]  /*5f80*/  UIADD3 UR10, UPT, UPT, UR16, 0x1c0, URZ ;  /* 0x000001c0100a7890 */ /* 0x000fe4000fffe0ff */
[----:B------:R-:W-:Y:S02]  /*5f90*/  UIADD3 UR6, UPT, UPT, UR14, 0x46, URZ ;  /* 0x000000460e067890 */ /* 0x000fe4000fffe0ff */
[----:B------:R-:W-:Y:S01]  /*5fa0*/  UIADD3 UR8, UPT, UPT, UR20, 0x30, URZ ;  /* 0x0000003014087890 */ /* 0x000fe2000fffe0ff */
[----:B------:R1:W-:Y:S07]  /*5fb0*/  UTCHMMA.2CTA gdesc[UR4], gdesc[UR12], tmem[UR15], tmem[UR30], idesc[UR31], UPT ;  /* 0x00ff1e0c040075ea */ /* 0x0003ee000ba0000f */
[----:B------:R3:W-:Y:S01]  /*5fc0*/  UTCHMMA.2CTA gdesc[UR6], gdesc[UR10], tmem[UR9], tmem[UR28], idesc[UR29], UPT ;  /* 0x00ff1c0a060075ea */ /* 0x0007e2000ba00009 */
[----:B------:R3:W-:Y:S01]  /*5fd0*/  UTCBAR.2CTA.MULTICAST [UR8], URZ, UR23 ;  /* 0x000000ff080073e9 */ /* 0x0007e20008200817 */
[----:B-1----:R-:W-:Y:S02]  /*5fe0*/  UIADD3 UR4, UPT, UPT, UR19, 0x1, URZ ;  /* 0x0000000113047890 */ /* 0x002fe4000fffe0ff */
[----:B------:R-:W-:Y:S02]  /*5ff0*/  UIADD3 UR5, UPT, UPT, UR19, -0x1, URZ ;  /* 0xffffffff13057890 */ /* 0x000fe4000fffe0ff */
[----:B------:R-:W-:Y:S03]  /*6000*/  UISETP.GT.U32.AND UP0, UPT, UR4, 0x1, UPT ;  /* 0x000000010400788c */ /* 0x000fe6000bf04070 */
[----:B------:R-:W-:Y:S02]  /*6010*/  UMOV UR4, UR21 ;  /* 0x0000001500047c82 */ /* 0x000fe40008000000 */
[----:B------:R-:W-:Y:S04]  /*6020*/  UMOV UR19, UR5 ;  /* 0x0000000500137c82 */ /* 0x000fe80008000000 */
[----:B----4-:R-:W-:Y:S05]  /*6030*/  BRA.U UP0, `(.L_x_70) ;  /* 0xfffffff900cc7547 */ /* 0x010fea000b83ffff */
.L_x_67:
[----:B------:R-:W-:-:S09]  /*6040*/  UIADD3 UR4, UPT, UPT, UR27, 0xc0, URZ ;  /* 0x000000c01b047890 */ /* 0x000fd2000fffe0ff */
[----:B------:R2:W-:Y:S01]  /*6050*/  UTCBAR.2CTA.MULTICAST [UR4], URZ, UR46 ;  /* 0x000000ff040073e9 */ /* 0x0005e2000820082e */
[----:B------:R-:W-:Y:S02]  /*6060*/  NOP ;  /* 0x0000000000007918 */ /* 0x000fe40000000000 */
.L_x_66:
[----:B--2---:R-:W-:Y:S01]  /*6070*/  UIADD3 UR4, UPT, UPT, UR26, 0x1, URZ ;  /* 0x000000011a047890 */ /* 0x004fe2000fffe0ff */
[----:B------:R-:W-:-:S03]  /*6080*/  LOP3.LUT R3, R3, 0x1, RZ, 0x3c, !PT ;  /* 0x0000000103037812 */ /* 0x000fc600078e3cff */
[----:B------:R-:W-:-:S04]  /*6090*/  UISETP.NE.AND UP0, UPT, UR4, 0x2, UPT ;  /* 0x000000020400788c */ /* 0x000fc8000bf05270 */
[----:B------:R-:W-:Y:S02]  /*60a0*/  USEL UR5, URZ, 0x1, UP0 ;  /* 0x00000001ff057887 */ /* 0x000fe40008000000 */
[----:B------:R-:W-:-:S04]  /*60b0*/  USEL UR26, UR4, URZ, UP0 ;  /* 0x000000ff041a7287 */ /* 0x000fc80008000000 */
[----:B------:R-:W-:Y:S01]  /*60c0*/  LOP3.LUT R8, R8, UR5, RZ, 0x3c, !PT ;  /* 0x0000000508087c12 */ /* 0x000fe2000f8e3cff */
[----:B------:R-:W-:Y:S07]  /*60d0*/  @P3 BRA `(.L_x_71) ;  /* 0xfffffff800383947 */ /* 0x000fee000383ffff */
[----:B---3--:R-:W2:Y:S01]  /*60e0*/  S2UR UR8, SR_CgaCtaId ;  /* 0x00000000000879c3 */ /* 0x008ea20000008800 */
[----:B------:R-:W-:Y:S01]  /*60f0*/  ELECT P0, URZ, PT ;  /* 0x0000000000ff782f */ /* 0x000fe20003800000 */
[----:B------:R-:W-:Y:S01]  /*6100*/  HFMA2 R2, -RZ, RZ, 0, 5.9604644775390625e-08 ;  /* 0x00000001ff027431 */ /* 0x000fe200000001ff */
[----:B------:R-:W-:-:S05]  /*6110*/  UMOV UR4, 0x40 ;  /* 0x0000004000047882 */ /* 0x000fca0000000000 */
[----:B------:R-:W-:Y:S01]  /*6120*/  UVIRTCOUNT.DEALLOC.SMPOOL 0x80 ;  /* 0x000000800000784c */ /* 0x000fe20000000000 */
[----:B------:R-:W-:Y:S02]  /*6130*/  UISETP.NE.AND UP0, UPT, UR50, URZ, UPT ;  /* 0x000000ff3200728c */ /* 0x000fe4000bf05270 */
[----:B--2---:R-:W-:-:S09]  /*6140*/  ULEA UR8, UR8, UR4, 0x18 ;  /* 0x0000000408087291 */ /* 0x004fd2000f8ec0ff */
[----:B------:R2:W-:Y:S01]  /*6150*/  @P0 STS.U8 [UR8+0x1c], R2 ;  /* 0x00001c02ff000988 */ /* 0x0005e20008000008 */
[----:B------:R-:W-:Y:S05]  /*6160*/  BRA.U UP0, `(.L_x_72) ;  /* 0x0000000100587547 */ /* 0x000fea000b800000 */
[----:B------:R-:W-:Y:S01]  /*6170*/  UIADD3 UR5, UPT, UPT, UR22, 0xd0, URZ ;  /* 0x000000d016057890 */ /* 0x000fe2000fffe0ff */
[----:B------:R-:W-:-:S03]  /*6180*/  SHF.L.U32 R3, R8, 0x1f, RZ ;  /* 0x0000001f08037819 */ /* 0x000fc600000006ff */
[----:B------:R-:W-:-:S09]  /*6190*/  ULEA UR4, UR26, UR5, 0x3 ;  /* 0x000000051a047291 */ /* 0x000fd2000f8e18ff */
[----:B------:R-:W3:Y:S02]  /*61a0*/  SYNCS.PHASECHK.TRANS64.TRYWAIT P0, [UR4], R3 ;  /* 0x00000003ff0075a7 */ /* 0x000ee40008001104 */
[----:B---3--:R-:W-:Y:S05]  /*61b0*/  @!P0 BRA `(.L_x_73) ;  /* 0x0000005800b88947 */ /* 0x008fea0003800000 */
.L_x_170:
[----:B------:R-:W-:-:S04]  /*61c0*/  UIADD3 UR4, UPT, UPT, UR26, 0x1, URZ ;  /* 0x000000011a047890 */ /* 0x000fc8000fffe0ff */
[----:B------:R-:W-:-:S04]  /*61d0*/  UISETP.NE.AND UP1, UPT, UR4, 0x2, UPT ;  /* 0x000000020400788c */ /* 0x000fc8000bf25270 */
[----:B------:R-:W-:Y:S02]  /*61e0*/  USEL UR6, URZ, 0x1, UP1 ;  /* 0x00000001ff067887 */ /* 0x000fe40008800000 */
[----:B------:R-:W-:-:S04]  /*61f0*/  USEL UR4, UR4, URZ, UP1 ;  /* 0x000000ff04047287 */ /* 0x000fc80008800000 */
[----:B------:R-:W-:Y:S01]  /*6200*/  ULEA UR4, UR4, UR5, 0x3 ;  /* 0x0000000504047291 */ /* 0x000fe2000f8e18ff */
[----:B--2---:R-:W-:-:S04]  /*6210*/  LOP3.LUT R3, R8, UR6, RZ, 0x3c, !PT ;  /* 0x0000000608037c12 */ /* 0x004fc8000f8e3cff */
[----:B------:R-:W-:Y:S01]  /*6220*/  SHF.L.U32 R3, R3, 0x1f, RZ ;  /* 0x0000001f03037819 */ /* 0x000fe200000006ff */
[----:B------:R-:W-:-:S04]  /*6230*/  IMAD.U32 R2, RZ, RZ, UR4 ;  /* 0x00000004ff027e24 */ /* 0x000fc8000f8e00ff */
[----:B------:R2:W3:Y:S03]  /*6240*/  SYNCS.PHASECHK.TRANS64.TRYWAIT P0, [R2+URZ], R3 ;  /* 0x00000003020075a7 */ /* 0x0004e600080011ff */
[----:B---3--:R-:W-:Y:S05]  /*6250*/  @!P0 NANOSLEEP.SYNCS 0x989680 ;  /* 0x009896800000895d */ /* 0x008fea0003900000 */
[----:B------:R-:W3:Y:S02]  /*6260*/  @!P0 SYNCS.PHASECHK.TRANS64 P0, [R2+URZ], R3 ;  /* 0x00000003020085a7 */ /* 0x000ee400080010ff */
[----:B---3--:R-:W-:Y:S05]  /*6270*/  @P0 BRA `(.L_x_74) ;  /* 0x0000000000200947 */ /* 0x008fea0003800000 */
.L_x_75:
[----:B---3--:R3:W4:Y:S02]  /*6280*/  SYNCS.PHASECHK.TRANS64.TRYWAIT P0, [R2+URZ], R3 ;  /* 0x00000003020075a7 */ /* 0x00872400080011ff */
[----:B----4-:R-:W-:Y:S05]  /*6290*/  @!P0 NANOSLEEP.SYNCS 0x989680 ;  /* 0x009896800000895d */ /* 0x010fea0003900000 */
[----:B------:R-:W4:Y:S02]  /*62a0*/  @!P0 SYNCS.PHASECHK.TRANS64 P0, [R2+URZ], R3 ;  /* 0x00000003020085a7 */ /* 0x000f2400080010ff */
[----:B----4-:R-:W-:Y:S05]  /*62b0*/  @!P0 BRA `(.L_x_75) ;  /* 0xfffffffc00f08947 */ /* 0x010fea000383ffff */
[----:B------:R-:W-:Y:S05]  /*62c0*/  BRA `(.L_x_74) ;  /* 0x00000000000c7947 */ /* 0x000fea0003800000 */
.L_x_72:
[----:B------:R-:W-:-:S04]  /*62d0*/  UIADD3 UR4, UPT, UPT, UR22, 0xe0, URZ ;  /* 0x000000e016047890 */ /* 0x000fc8000fffe0ff */
[----:B------:R-:W-:-:S09]  /*62e0*/  UPRMT UR4, UR49, 0x654, UR4 ;  /* 0x0000065431047896 */ /* 0x000fd20008000004 */
[----:B------:R-:W-:Y:S03]  /*62f0*/  SYNCS.ARRIVE.TRANS64.RED.A1T0 RZ, [UR4], RZ ;  /* 0x000000ffffff79a7 */ /* 0x000fe60008100404 */
.L_x_74:
[----:B--23--:R-:W-:Y:S01]  /*6300*/  SHF.L.U32 R3, RZ, 0x1f, RZ ;  /* 0x0000001fff037819 */ /* 0x00cfe200000006ff */
[----:B------:R-:W-:Y:S01]  /*6310*/  UIADD3 UR4, UPT, UPT, UR22, 0xe0, URZ ;  /* 0x000000e016047890 */ /* 0x000fe2000fffe0ff */
[----:B------:R-:W-:Y:S02]  /*6320*/  PLOP3.LUT P0, PT, PT, PT, UP0, 0x80, 0x8 ;  /* 0x000000000008781c */ /* 0x000fe40003f0f008 */
[----:B------:R-:W2:Y:S02]  /*6330*/  SYNCS.PHASECHK.TRANS64.TRYWAIT P1, [UR22+0xe0], R3 ;  /* 0x0000e003ff0075a7 */ /* 0x000ea40008021116 */
[----:B--2---:R-:W-:Y:S09]  /*6340*/  @!P1 BRA `(.L_x_76) ;  /* 0x00000058006c9947 */ /* 0x004ff20003800000 */
.L_x_172:
[----:B------:R-:W-:Y:S01]  /*6350*/  @!UP0 UPRMT UR4, UR49, 0x654, UR4 ;  /* 0x0000065431048896 */ /* 0x000fe20008000004 */
[----:B------:R-:W-:Y:S01]  /*6360*/  LOP3.LUT R0, R0, 0xffff, RZ, 0xc0, !PT ;  /* 0x0000ffff00007812 */ /* 0x000fe200078ec0ff */
[----:B--2---:R-:W-:Y:S02]  /*6370*/  IMAD.MOV.U32 R3, RZ, RZ, 0xffff ;  /* 0x0000ffffff037424 */ /* 0x004fe400078e00ff */
[----:B-1----:R-:W-:Y:S01]  /*6380*/  IMAD.MOV.U32 R5, RZ, RZ, 0x1 ;  /* 0x00000001ff057424 */ /* 0x002fe200078e00ff */
[----:B------:R-:W-:-:S04]  /*6390*/  SHF.R.U32.HI R0, RZ, 0x5, R0 ;  /* 0x00000005ff007819 */ /* 0x000fc80000011600 */
[----:B------:R-:W-:Y:S01]  /*63a0*/  @!P0 SYNCS.ARRIVE.TRANS64.RED.A1T0 RZ, [UR4], RZ ;  /* 0x000000ffffff89a7 */ /* 0x000fe20008100404 */
[----:B------:R-:W-:Y:S01]  /*63b0*/  NOP ;  /* 0x0000000000007918 */ /* 0x000fe20000000000 */
[----:B------:R-:W1:Y:S01]  /*63c0*/  LDS R2, [UR8+0x14] ;  /* 0x00001408ff027984 */ /* 0x000e620008000800 */
[-C--:B------:R-:W-:Y:S02]  /*63d0*/  SHF.L.U32 R3, R3, R0.reuse, RZ ;  /* 0x0000000003037219 */ /* 0x080fe400000006ff */
[----:B------:R-:W-:Y:S02]  /*63e0*/  SHF.L.U32 R5, R5, R0, RZ ;  /* 0x0000000005057219 */ /* 0x000fe400000006ff */
[----:B-1----:R-:W-:-:S04]  /*63f0*/  LOP3.LUT R2, R2, R3, RZ, 0xc0, !PT ;  /* 0x0000000302027212 */ /* 0x002fc800078ec0ff */
[----:B------:R-:W-:-:S13]  /*6400*/  ISETP.NE.AND P0, PT, R2, R3, PT ;  /* 0x000000030200720c */ /* 0x000fda0003f05270 */
[----:B------:R-:W-:Y:S05]  /*6410*/  @P0 BRA `(.L_x_77) ;  /* 0x00000000005c0947 */ /* 0x000fea0003800000 */
[----:B------:R-:W1:Y:S02]  /*6420*/  LDS R0, [UR8+0x18] ;  /* 0x00001808ff007984 */ /* 0x000e640008000800 */
[----:B-1----:R-:W-:-:S04]  /*6430*/  LOP3.LUT R0, R0, R5, RZ, 0xc0, !PT ;  /* 0x0000000500007212 */ /* 0x002fc800078ec0ff */
[----:B------:R-:W-:-:S13]  /*6440*/  ISETP.NE.AND P0, PT, R0, R5, PT ;  /* 0x000000050000720c */ /* 0x000fda0003f05270 */
[----:B------:R-:W-:Y:S05]  /*6450*/  @P0 BRA `(.L_x_78) ;  /* 0x0000000000400947 */ /* 0x000fea0003800000 */
[----:B------:R-:W-:Y:S01]  /*6460*/  R2UR UR4, R3 ;  /* 0x00000000030472ca */ /* 0x000fe200000e0000 */
[----:B------:R-:W1:Y:S01]  /*6470*/  S2R R2, SR_LANEID ;  /* 0x0000000000027919 */ /* 0x000e620000000000 */
[----:B------:R-:W-:-:S04]  /*6480*/  LOP3.LUT R5, RZ, R5, RZ, 0x33, !PT ;  /* 0x00000005ff057212 */ /* 0x000fc800078e33ff */
[----:B------:R-:W2:Y:S07]  /*6490*/  REDUX UR6, R5 ;  /* 0x00000000050673c4 */ /* 0x000eae0000000000 */
[----:B------:R-:W-:-:S03]  /*64a0*/  ULOP3.LUT UR5, URZ, UR4, URZ, 0x33, !UPT ;  /* 0x00000004ff057292 */ /* 0x000fc6000f8e33ff */
[----:B------:R-:W-:Y:S02]  /*64b0*/  VOTEU.ANY UR4, UPT, PT ;  /* 0x0000000000047886 */ /* 0x000fe400038e0100 */
[----:B------:R-:W-:Y:S01]  /*64c0*/  UFLO.U32 UR4, UR4 ;  /* 0x00000004000472bd */ /* 0x000fe200080e0000 */
[----:B------:R-:W-:-:S04]  /*64d0*/  IMAD.U32 R0, RZ, RZ, UR5 ;  /* 0x00000005ff007e24 */ /* 0x000fc8000f8e00ff */
[----:B------:R-:W3:Y:S02]  /*64e0*/  REDUX UR7, R0 ;  /* 0x00000000000773c4 */ /* 0x000ee40000000000 */
[----:B------:R4:W-:Y:S01]  /*64f0*/  UTCATOMSWS.AND URZ, UR5 ;  /* 0x0000000500ff79e3 */ /* 0x0009e20008000000 */
[----:B-1----:R-:W-:Y:S01]  /*6500*/  ISETP.EQ.U32.AND P0, PT, R2, UR4, PT ;  /* 0x0000000402007c0c */ /* 0x002fe2000bf02070 */
[----:B--2---:R-:W-:Y:S02]  /*6510*/  IMAD.U32 R2, RZ, RZ, UR6 ;  /* 0x00000006ff027e24 */ /* 0x004fe4000f8e00ff */
[----:B---3--:R-:W-:-:S10]  /*6520*/  IMAD.U32 R3, RZ, RZ, UR7 ;  /* 0x00000007ff037e24 */ /* 0x008fd4000f8e00ff */
[----:B------:R4:W-:Y:S04]  /*6530*/  @P0 ATOMS.AND RZ, [UR8+0x14], R3 ;  /* 0x00001403ffff098c */ /* 0x0009e8000a800008 */
[----:B------:R4:W-:Y:S01]  /*6540*/  @P0 ATOMS.AND RZ, [UR8+0x18], R2 ;  /* 0x00001802ffff098c */ /* 0x0009e2000a800008 */
[----:B------:R-:W-:Y:S05]  /*6550*/  BRA `(.L_x_79) ;  /* 0x0000000000147947 */ /* 0x000fea0003800000 */
.L_x_78:
[----:B------:R-:W-:Y:S02]  /*6560*/  MOV R2, 0x6580 ;  /* 0x0000658000027802 */ /* 0x000fe40000000f00 */
[----:B-----5:R-:W-:Y:S05]  /*6570*/  CALL.REL.NOINC `($__internal_0_$__cuda_sm10x_tcgen05_guardrail_trap_col_being_dealloced_not_returned_by_alloc) ;  /* 0x0000005c00507944 */ /* 0x020fea0003c00000 */
[----:B------:R-:W-:Y:S05]  /*6580*/  BRA `(.L_x_79) ;  /* 0x0000000000087947 */ /* 0x000fea0003800000 */
.L_x_77:
[----:B------:R-:W-:Y:S02]  /*6590*/  MOV R2, 0x65b0 ;  /* 0x000065b000027802 */ /* 0x000fe40000000f00 */
[----:B-----5:R-:W-:Y:S05]  /*65a0*/  CALL.REL.NOINC `($__internal_2_$__cuda_sm10x_tcgen05_guardrail_trap_unallocated_columns_being_dealloced) ;  /* 0x0000005c005c7944 */ /* 0x020fea0003c00000 */
.L_x_79:
[----:B------:R-:W-:Y:S01]  /*65b0*/  NOP ;  /* 0x0000000000007918 */ /* 0x000fe20000000000 */
[----:B----4-:R-:W-:Y:S05]  /*65c0*/  EXIT ;  /* 0x000000000000794d */ /* 0x010fea0003800000 */
.L_x_51:
[----:B------:R-:W-:-:S09]  /*65d0*/  UISETP.NE.OR UP0, UPT, UR18, 0x3, !UP3 ;  /* 0x000000031200788c */ /* 0x000fd2000df05670 */
[----:B------:R-:W-:Y:S05]  /*65e0*/  BRA.U UP0, `(.L_x_80) ;  /* 0x00000015002c7547 */ /* 0x000fea000b800000 */
[----:B------:R-:W2:Y:S01]  /*65f0*/  LDCU.64 UR4, c[0x0][0x888] ;  /* 0x00011100ff0477ac */ /* 0x000ea20008000a00 */
[----:B------:R-:W3:Y:S01]  /*6600*/  S2UR UR10, SR_CgaCtaId ;  /* 0x00000000000a79c3 */ /* 0x000ee20000008800 */
[----:B------:R-:W-:Y:S01]  /*6610*/  HFMA2 R10, -RZ, RZ, 0, 5.9604644775390625e-08 ;  /* 0x00000001ff0a7431 */ /* 0x000fe200000001ff */
[----:B------:R-:W-:Y:S01]  /*6620*/  MOV R9, RZ ;  /* 0x000000ff00097202 */ /* 0x000fe20000000f00 */
[----:B------:R-:W4:Y:S01]  /*6630*/  LDCU UR49, c[0x0][0x370] ;  /* 0x00006e00ff3177ac */ /* 0x000f220008000800 */
[----:B------:R-:W-:Y:S01]  /*6640*/  HFMA2 R0, -RZ, RZ, 0, 0.0078125 ;  /* 0x00002000ff007431 */ /* 0x000fe200000001ff */
[----:B------:R-:W4:Y:S03]  /*6650*/  LDCU.128 UR52, c[0x0][0xb10] ;  /* 0x00016200ff3477ac */ /* 0x000f260008000c00 */
[----:B------:R-:W1:Y:S01]  /*6660*/  LDC.64 R12, c[0x0][0x348] ;  /* 0x0000d200ff0c7b82 */ /* 0x000e620000000a00 */
[----:B------:R-:W3:Y:S01]  /*6670*/  LDCU UR38, c[0x0][0x374] ;  /* 0x00006e80ff2677ac */ /* 0x000ee20008000800 */
[----:B------:R-:W3:Y:S01]  /*6680*/  LDCU.64 UR46, c[0x0][0x890] ;  /* 0x00011200ff2e77ac */ /* 0x000ee20008000a00 */
[----:B--2---:R-:W-:Y:S01]  /*6690*/  UISETP.NE.U32.AND UP0, UPT, UR4, URZ, UPT ;  /* 0x000000ff0400728c */ /* 0x004fe2000bf05070 */
[----:B------:R-:W2:Y:S01]  /*66a0*/  LDCU UR30, c[0x0][0xb0c] ;  /* 0x00016180ff1e77ac */ /* 0x000ea20008000800 */
[----:B------:R-:W1:Y:S01]  /*66b0*/  LDCU UR68, c[0x0][0xb20] ;  /* 0x00016400ff4477ac */ /* 0x000e620008000800 */
[----:B------:R-:W1:Y:S01]  /*66c0*/  LDCU UR4, c[0x0][0xb30] ;  /* 0x00016600ff0477ac */ /* 0x000e620008000800 */
[----:B------:R-:W1:Y:S01]  /*66d0*/  LDCU.128 UR56, c[0x0][0x980] ;  /* 0x00013000ff3877ac */ /* 0x000e620008000c00 */
[----:B------:R-:W-:Y:S01]  /*66e0*/  UMOV UR31, 0x400 ;  /* 0x00000400001f7882 */ /* 0x000fe20000000000 */
[----:B----4-:R-:W-:-:S02]  /*66f0*/  UIMAD.WIDE.U32 UR6, UR49, UR52, URZ ;  /* 0x00000034310672a5 */ /* 0x010fc4000f8e00ff */
[----:B---3--:R-:W-:Y:S02]  /*6700*/  UIMAD.WIDE.U32 UR8, UR38, UR55, URZ ;  /* 0x00000037260872a5 */ /* 0x008fe4000f8e00ff */
[----:B------:R-:W-:Y:S02]  /*6710*/  UISETP.NE.AND.EX UP6, UPT, UR5, URZ, UPT, UP0 ;  /* 0x000000ff0500728c */ /* 0x000fe4000bfc5300 */
[----:B------:R-:W-:Y:S02]  /*6720*/  ULEA UR31, UR10, UR31, 0x18 ;  /* 0x0000001f0a1f7291 */ /* 0x000fe4000f8ec0ff */
[----:B------:R-:W-:Y:S02]  /*6730*/  UISETP.NE.AND UP0, UPT, UR39, 0x1, UPT ;  /* 0x000000012700788c */ /* 0x000fe4000bf05270 */
[----:B------:R-:W-:Y:S02]  /*6740*/  UISETP.NE.U32.AND UP0, UPT, UR46, URZ, UPT ;  /* 0x000000ff2e00728c */ /* 0x000fe4000bf05070 */
[----:B------:R-:W-:-:S02]  /*6750*/  UIADD3 UR61, UPT, UPT, UR31, 0x78, URZ ;  /* 0x000000781f3d7890 */ /* 0x000fc4000fffe0ff */
[----:B------:R-:W-:Y:S02]  /*6760*/  UIADD3 UR60, UPT, UPT, UR31, 0xb8, URZ ;  /* 0x000000b81f3c7890 */ /* 0x000fe4000fffe0ff */
[----:B------:R-:W-:Y:S02]  /*6770*/  UIADD3 UR41, UPT, UPT, UR31, 0x60, URZ ;  /* 0x000000601f297890 */ /* 0x000fe4000fffe0ff */
[----:B------:R-:W-:Y:S02]  /*6780*/  UIADD3 UR33, UPT, UPT, UR31, 0x68, URZ ;  /* 0x000000681f217890 */ /* 0x000fe4000fffe0ff */
[----:B------:R-:W-:Y:S02]  /*6790*/  UIADD3 UR25, UPT, UPT, UR31, 0x70, URZ ;  /* 0x000000701f197890 */ /* 0x000fe4000fffe0ff */
[----:B------:R-:W-:Y:S02]  /*67a0*/  UISETP.GE.AND UP3, UPT, UR39, 0x1, UPT ;  /* 0x000000012700788c */ /* 0x000fe4000bf66270 */
[----:B------:R-:W-:Y:S01]  /*67b0*/  UISETP.NE.AND.EX UP5, UPT, UR47, URZ, UPT, UP0 ;  /* 0x000000ff2f00728c */ /* 0x000fe2000bfa5300 */
[----:B------:R-:W-:Y:S01]  /*67c0*/  UMOV UR66, UR7 ;  /* 0x0000000700427c82 */ /* 0x000fe20008000000 */
[----:B------:R-:W-:Y:S01]  /*67d0*/  UMOV UR65, UR9 ;  /* 0x0000000900417c82 */ /* 0x000fe20008000000 */
[----:B--2---:R-:W-:-:S02]  /*67e0*/  UISETP.NE.AND UP3, UPT, UR30, 0x1, UPT ;  /* 0x000000011e00788c */ /* 0x004fc4000bf65270 */
[----:B------:R-:W-:Y:S02]  /*67f0*/  UISETP.NE.AND UP0, UPT, UR54, 0x1, UPT ;  /* 0x000000013600788c */ /* 0x000fe4000bf05270 */
[----:B------:R-:W-:Y:S01]  /*6800*/  UPLOP3.LUT UP2, UPT, UPT, UPT, UPT, 0x40, 0x4 ;  /* 0x000000000004789c */ /* 0x000fe20003f4e870 */
[----:B------:R-:W2:Y:S01]  /*6810*/  LDCU.64 UR22, c[0x0][0xb28] ;  /* 0x00016500ff1677ac */ /* 0x000ea20008000a00 */
[----:B------:R-:W3:Y:S01]  /*6820*/  LDCU.64 UR50, c[0x0][0x990] ;  /* 0x00013200ff3277ac */ /* 0x000ee20008000a00 */
[----:B------:R-:W-:Y:S02]  /*6830*/  UPRMT UR61, UR10, 0x654, UR61 ;  /* 0x000006540a3d7896 */ /* 0x000fe4000800003d */
[----:B------:R-:W-:Y:S02]  /*6840*/  UPRMT UR60, URZ, 0x654, UR60 ;  /* 0x00000654ff3c7896 */ /* 0x000fe4000800003c */
[----:B------:R-:W-:Y:S02]  /*6850*/  UPRMT UR64, UR10, 0x654, UR41 ;  /* 0x000006540a407896 */ /* 0x000fe40008000029 */
[----:B------:R-:W-:-:S02]  /*6860*/  UPRMT UR63, UR10, 0x654, UR33 ;  /* 0x000006540a3f7896 */ /* 0x000fc40008000021 */
[----:B------:R-:W-:Y:S02]  /*6870*/  UPRMT UR62, UR10, 0x654, UR25 ;  /* 0x000006540a3e7896 */ /* 0x000fe40008000019 */
[----:B------:R-:W-:Y:S02]  /*6880*/  USHF.R.U32.HI UR66, URZ, UR53, UR66 ;  /* 0x00000035ff427299 */ /* 0x000fe40008011642 */
[----:B-1----:R-:W-:Y:S02]  /*6890*/  USHF.R.U32.HI UR65, URZ, UR68, UR65 ;  /* 0x00000044ff417299 */ /* 0x002fe40008011641 */
[----:B------:R-:W-:Y:S02]  /*68a0*/  UISETP.NE.AND UP4, UPT, UR4, 0x1, UPT ;  /* 0x000000010400788c */ /* 0x000fe4000bf85270 */
[----:B------:R-:W-:Y:S02]  /*68b0*/  UISETP.NE.AND UP3, UPT, UR56, 0x1, UPT ;  /* 0x000000013800788c */ /* 0x000fe4000bf65270 */
[----:B--23--:R-:W-:-:S11]  /*68c0*/  UISETP.NE.AND UP0, UPT, UR59, 0x1, UPT ;  /* 0x000000013b00788c */ /* 0x00cfd6000bf05270 */
.L_x_91:
[----:B------:R-:W-:Y:S04]  /*68d0*/  SHF.L.U32 R3, R9, 0x1f, RZ ;  /* 0x0000001f09037819 */ /* 0x000fe800000006ff */
[----:B------:R-:W1:Y:S02]  /*68e0*/  SYNCS.PHASECHK.TRANS64.TRYWAIT P0, [UR31+0xb0], R3 ;  /* 0x0000b003ff0075a7 */ /* 0x000e64000800111f */
[----:B-12---:R-:W-:Y:S05]  /*68f0*/  @!P0 BRA `(.L_x_81) ;  /* 0x0000005400188947 */ /* 0x006fea0003800000 */
.L_x_174:
[----:B------:R-:W2:Y:S01]  /*6900*/  LDS.128 R4, [UR31+0xf0] ;  /* 0x0000f01fff047984 */ /* 0x000ea20008000c00 */
[----:B------:R-:W-:Y:S01]  /*6910*/  UISETP.GE.AND UP0, UPT, UR39, 0x1, UPT ;  /* 0x000000012700788c */ /* 0x000fe2000bf06270 */
[----:B------:R-:W-:Y:S01]  /*6920*/  @!PT LDS RZ, [RZ] ;  /* 0x00000000fffff984 */ /* 0x000fe20000000800 */
[----:B------:R-:W-:Y:S01]  /*6930*/  @!PT LDS RZ, [RZ] ;  /* 0x00000000fffff984 */ /* 0x000fe20000000800 */
[----:B------:R-:W-:Y:S01]  /*6940*/  @!PT LDS RZ, [RZ] ;  /* 0x00000000fffff984 */ /* 0x000fe20000000800 */
[----:B------:R-:W-:Y:S01]  /*6950*/  @!PT LDS RZ, [RZ] ;  /* 0x00000000fffff984 */ /* 0x000fe20000000800 */
[----:B------:R3:W-:Y:S06]  /*6960*/  MEMBAR.ALL.CTA ;  /* 0x0000000000007992 */ /* 0x0007ec0000008000 */
[----:B---3--:R-:W3:Y:S02]  /*6970*/  FENCE.VIEW.ASYNC.S ;  /* 0x00000000000073c6 */ /* 0x008ee40000000000 */
[----:B---3--:R-:W-:Y:S01]  /*6980*/  SYNCS.ARRIVE.TRANS64.RED.A1T0 RZ, [UR60], RZ ;  /* 0x000000ffffff79a7 */ /* 0x008fe2000810043c */
[----:B--2---:R-:W-:Y:S11]  /*6990*/  LOP3.LUT P0, RZ, R6, 0x1, RZ, 0xc0, !PT ;  /* 0x0000000106ff7812 */ /* 0x004ff6000780c0ff */
[----:B------:R-:W-:Y:S02]  /*69a0*/  @!UPT UIADD3 URZ, UPT, UPT, URZ, URZ, URZ ;  /* 0x000000fffffff290 */ /* 0x000fe4000fffe0ff */
[----:B------:R-:W-:Y:S01]  /*69b0*/  VOTEU.ANY UP3, P0 ;  /* 0x0000000000ff7886 */ /* 0x000fe20000060100 */
[----:B------:R-:W-:Y:S11]  /*69c0*/  PLOP3.LUT P0, PT, PT, PT, UP3, 0x80, 0x8 ;  /* 0x000000000008781c */ /* 0x000ff60003f0f038 */
[----:B------:R-:W-:Y:S02]  /*69d0*/  @!UPT UIADD3 URZ, UPT, UPT, URZ, URZ, URZ ;  /* 0x000000fffffff290 */ /* 0x000fe4000fffe0ff */
[----:B-1----:R-:W-:Y:S02]  /*69e0*/  @P0 MOV R3, R4 ;  /* 0x0000000400030202 */ /* 0x002fe40000000f00 */
[----:B------:R-:W-:Y:S02]  /*69f0*/  @P0 LOP3.LUT R2, R5, 0xffff, RZ, 0xc0, !PT ;  /* 0x0000ffff05020812 */ /* 0x000fe400078ec0ff */
[----:B------:R-:W-:Y:S02]  /*6a00*/  @P0 R2UR UR5, R3 ;  /* 0x00000000030502ca */ /* 0x000fe400000e0000 */
[----:B------:R-:W-:Y:S11]  /*6a10*/  @P0 R2UR UR4, R2 ;  /* 0x00000000020402ca */ /* 0x000ff600000e0000 */
[----:B------:R-:W-:Y:S02]  /*6a20*/  @UP3 UMOV UR15, UR5 ;  /* 0x00000005000f3c82 */ /* 0x000fe40008000000 */
[----:B------:R-:W-:Y:S01]  /*6a30*/  @UP3 UMOV UR14, UR4 ;  /* 0x00000004000e3c82 */ /* 0x000fe20008000000 */
[----:B------:R-:W-:Y:S05]  /*6a40*/  BRA.U !UP0, `(.L_x_82) ;  /* 0x0000000108c07547 */ /* 0x000fea000b800000 */
[----:B------:R-:W-:Y:S02]  /*6a50*/  UIMAD.WIDE.U32 UR8, UR14, UR55, URZ ;  /* 0x000000370e0872a5 */ /* 0x000fe4000f8e00ff */
[----:B------:R-:W-:Y:S02]  /*6a60*/  UP2UR UR18, UPR, URZ, 0x4 ;  /* 0x00000004ff127883 */ /* 0x000fe40008000000 */
[----:B------:R-:W-:Y:S02]  /*6a70*/  UISETP.NE.AND UP2, UPT, UR54, 0x1, UPT ;  /* 0x000000013600788c */ /* 0x000fe4000bf45270 */
[----:B------:R-:W-:Y:S02]  /*6a80*/  UIMAD.WIDE.U32 UR10, UR15, UR52, URZ ;  /* 0x000000340f0a72a5 */ /* 0x000fe4000f8e00ff */
[----:B------:R-:W-:Y:S02]  /*6a90*/  USEL UR4, UR38, UR65, !UP2 ;  /* 0x0000004126047287 */ /* 0x000fe4000d000000 */
[----:B------:R-:W-:Y:S02]  /*6aa0*/  UISETP.NE.AND UP0, UPT, UR30, 0x1, UPT ;  /* 0x000000011e00788c */ /* 0x000fe4000bf05270 */
[----:B------:R-:W-:Y:S02]  /*6ab0*/  UP2UR UR19, UPR, URZ, 0x2 ;  /* 0x00000002ff137883 */ /* 0x000fe40008000000 */
[----:B------:R-:W-:Y:S02]  /*6ac0*/  UISETP.NE.AND UP1, UPT, UR39, 0x1, UPT ;  /* 0x000000012700788c */ /* 0x000fe4000bf25270 */
[----:B------:R-:W-:Y:S02]  /*6ad0*/  UIMAD.WIDE.U32 UR12, UR4, UR22, URZ ;  /* 0x00000016040c72a5 */ /* 0x000fe4000f8e00ff */
[----:B------:R-:W-:Y:S01]  /*6ae0*/  USEL UR7, UR49, UR66, !UP0 ;  /* 0x0000004231077287 */ /* 0x000fe2000c000000 */
[----:B------:R-:W-:Y:S02]  /*6af0*/  UMOV UR5, UR9 ;  /* 0x0000000900057c82 */ /* 0x000fe40008000000 */
[----:B------:R-:W-:Y:S02]  /*6b00*/  USHF.R.U32.HI UR6, URZ, UR68, UR5 ;  /* 0x00000044ff067299 */ /* 0x000fe40008011605 */
[----:B------:R-:W-:Y:S02]  /*6b10*/  UIMAD.WIDE.U32 UR16, UR7, UR22, URZ ;  /* 0x00000016071072a5 */ /* 0x000fe4000f8e00ff */
[----:B------:R-:W-:Y:S02]  /*6b20*/  USEL UR6, UR14, UR6, !UP2 ;  /* 0x000000060e067287 */ /* 0x000fe4000d000000 */
[----:B------:R-:W-:Y:S01]  /*6b30*/  UISETP.NE.AND UP2, UPT, UR18, URZ, UPT ;  /* 0x000000ff1200728c */ /* 0x000fe2000bf45270 */
[----:B------:R-:W-:Y:S01]  /*6b40*/  UMOV UR5, UR11 ;  /* 0x0000000b00057c82 */ /* 0x000fe20008000000 */
[----:B------:R-:W-:Y:S02]  /*6b50*/  UIMAD.WIDE.U32 UR10, UR6, UR22, URZ ;  /* 0x00000016060a72a5 */ /* 0x000fe4000f8e00ff */
[----:B------:R-:W-:Y:S03]  /*6b60*/  USHF.R.U32.HI UR8, URZ, UR53, UR5 ;  /* 0x00000035ff087299 */ /* 0x000fe60008011605 */
[----:B------:R-:W-:Y:S02]  /*6b70*/  UMOV UR5, UR13 ;  /* 0x0000000d00057c82 */ /* 0x000fe40008000000 */
[----:B------:R-:W-:Y:S03]  /*6b80*/  @UP1 USHF.R.U32.HI UR4, URZ, UR23, UR5 ;  /* 0x00000017ff041299 */ /* 0x000fe60008011605 */
[----:B------:R-:W-:Y:S01]  /*6b90*/  UMOV UR5, UR17 ;  /* 0x0000001100057c82 */ /* 0x000fe20008000000 */
[----:B------:R-:W-:Y:S02]  /*6ba0*/  UIMAD UR4, UR39, UR4, URZ ;  /* 0x00000004270472a4 */ /* 0x000fe4000f8e02ff */
[----:B------:R-:W-:Y:S02]  /*6bb0*/  @UP1 USHF.R.U32.HI UR7, URZ, UR23, UR5 ;  /* 0x00000017ff071299 */ /* 0x000fe40008011605 */
[----:B------:R-:W-:Y:S02]  /*6bc0*/  USEL UR5, UR15, UR8, !UP0 ;  /* 0x000000080f057287 */ /* 0x000fe4000c000000 */
[----:B------:R-:W-:Y:S02]  /*6bd0*/  UIMAD UR8, UR39, UR7, URZ ;  /* 0x00000007270872a4 */ /* 0x000fe4000f8e02ff */
[----:B------:R-:W-:Y:S03]  /*6be0*/  UISETP.GE.AND UP0, UPT, UR6, UR4, UPT ;  /* 0x000000040600728c */ /* 0x000fe6000bf06270 */
[----:B------:R-:W-:Y:S01]  /*6bf0*/  UMOV UR4, UR11 ;  /* 0x0000000b00047c82 */ /* 0x000fe20008000000 */
[----:B------:R-:W-:Y:S02]  /*6c00*/  UISETP.GE.OR UP0, UPT, UR5, UR8, UP0 ;  /* 0x000000080500728c */ /* 0x000fe40008706670 */
[----:B------:R-:W-:Y:S02]  /*6c10*/  USHF.R.U32.HI UR4, URZ, UR23, UR4 ;  /* 0x00000017ff047299 */ /* 0x000fe40008011604 */
[----:B------:R-:W-:Y:S02]  /*6c20*/  UIMAD.WIDE.U32 UR8, UR5, UR22, URZ ;  /* 0x00000016050872a5 */ /* 0x000fe4000f8e00ff */
[----:B------:R-:W-:Y:S04]  /*6c30*/  USEL UR10, UR6, UR4, !UP1 ;  /* 0x00000004060a7287 */ /* 0x000fe8000c800000 */
[----:B------:R-:W-:Y:S01]  /*6c40*/  UIADD3 UR11, UPT, UPT, -UR10, URZ, URZ ;  /* 0x000000ff0a0b7290 */ /* 0x000fe2000fffe1ff */
[----:B------:R-:W-:Y:S02]  /*6c50*/  @!UP0 UMOV UR4, UR9 ;  /* 0x0000000900048c82 */ /* 0x000fe40008000000 */
[----:B------:R-:W-:Y:S02]  /*6c60*/  @!UP0 USHF.R.U32.HI UR4, URZ, UR23, UR4 ;  /* 0x00000017ff048299 */ /* 0x000fe40008011604 */
[----:B------:R-:W-:Y:S02]  /*6c70*/  UIMAD UR8, UR39, UR11, UR6 ;  /* 0x0000000b270872a4 */ /* 0x000fe4000f8e0206 */
[----:B------:R-:W-:Y:S02]  /*6c80*/  @!UP0 USEL UR4, UR5, UR4, !UP1 ;  /* 0x0000000405048287 */ /* 0x000fe4000c800000 */
[----:B------:R-:W-:Y:S02]  /*6c90*/  UISETP.NE.AND UP1, UPT, UR19, URZ, UPT ;  /* 0x000000ff1300728c */ /* 0x000fe4000bf25270 */
[----:B------:R-:W-:Y:S02]  /*6ca0*/  @!UP0 UIMAD UR7, UR7, UR8, UR4 ;  /* 0x00000008070782a4 */ /* 0x000fe4000f8e0204 */
[----:B------:R-:W-:Y:S02]  /*6cb0*/  @!UP0 UIADD3 UR9, UPT, UPT, UR10, -UR4, URZ ;  /* 0x800000040a098290 */ /* 0x000fe4000fffe0ff */
[----:B------:R-:W-:Y:S02]  /*6cc0*/  UIADD3 UR8, UPT, UPT, -UR6, URZ, URZ ;  /* 0x000000ff06087290 */ /* 0x000fe4000fffe1ff */
[----:B------:R-:W-:Y:S02]  /*6cd0*/  UIADD3 UR4, UPT, UPT, -UR5, URZ, URZ ;  /* 0x000000ff05047290 */ /* 0x000fe4000fffe1ff */
[----:B------:R-:W-:Y:S03]  /*6ce0*/  @!UP0 UIMAD UR6, UR9, UR39, UR5 ;  /* 0x00000027090682a4 */ /* 0x000fe6000f8e0205 */
[----:B------:R-:W-:Y:S01]  /*6cf0*/  @!UP0 UMOV UR5, UR7 ;  /* 0x0000000700058c82 */ /* 0x000fe20008000000 */
[----:B------:R-:W-:Y:S02]  /*6d00*/  UIMAD UR7, UR30, UR4, UR15 ;  /* 0x000000041e0772a4 */ /* 0x000fe4000f8e020f */
[----:B------:R-:W-:Y:S02]  /*6d10*/  UIMAD UR4, UR54, UR8, UR14 ;  /* 0x00000008360472a4 */ /* 0x000fe4000f8e020e */
[----:B------:R-:W-:Y:S02]  /*6d20*/  UIMAD UR15, UR5, UR30, UR7 ;  /* 0x0000001e050f72a4 */ /* 0x000fe4000f8e0207 */
[----:B------:R-:W-:Y:S11]  /*6d30*/  UIMAD UR14, UR6, UR54, UR4 ;  /* 0x00000036060e72a4 */ /* 0x000ff6000f8e0204 */
[----:B------:R-:W-:Y:S01]  /*6d40*/  @!UPT UIADD3 URZ, UPT, UPT, URZ, URZ, URZ ;  /* 0x000000fffffff290 */ /* 0x000fe2000fffe0ff */
.L_x_82:
[----:B------:R-:W1:Y:S01]  /*6d50*/  @!UP4 LDCU.128 UR8, c[0x0][0xb10] ;  /* 0x00016200ff08c7ac */ /* 0x000e620008000c00 */
[----:B------:R-:W-:Y:S02]  /*6d60*/  ISETP.NE.U32.AND P1, PT, RZ, UR46, PT ;  /* 0x0000002eff007c0c */ /* 0x000fe4000bf25070 */
[----:B------:R-:W-:Y:S02]  /*6d70*/  SHF.L.U32 R8, R10, 0x1f, RZ ;  /* 0x0000001f0a087819 */ /* 0x000fe400000006ff */
[----:B------:R-:W-:Y:S01]  /*6d80*/  ISETP.NE.AND.EX P1, PT, RZ, UR47, PT, P1 ;  /* 0x0000002fff007c0c */ /* 0x000fe2000bf25310 */
[----:B------:R-:W2:Y:S01]  /*6d90*/  @!UP4 LDCU UR5, c[0x0][0xb0c] ;  /* 0x00016180ff05c7ac */ /* 0x000ea20008000800 */
[----:B------:R-:W-:Y:S02]  /*6da0*/  USHF.L.U32 UR42, UR20, 0x7, URZ ;  /* 0x00000007142a7899 */ /* 0x000fe400080006ff */
[----:B-1----:R-:W-:Y:S07]  /*6db0*/  UIMAD.WIDE.U32 UR6, UR15, UR8, URZ ;  /* 0x000000080f0672a5 */ /* 0x002fee000f8e00ff */
[----:B------:R-:W-:Y:S01]  /*6dc0*/  @!UP4 UMOV UR4, UR7 ;  /* 0x000000070004cc82 */ /* 0x000fe20008000000 */
[----:B--2---:R-:W-:Y:S02]  /*6dd0*/  @!UP4 UISETP.NE.AND UP0, UPT, UR5, 0x1, UPT ;  /* 0x000000010500c88c */ /* 0x004fe4000bf05270 */
[----:B------:R-:W-:Y:S02]  /*6de0*/  @!UP4 USHF.R.U32.HI UR4, URZ, UR9, UR4 ;  /* 0x00000009ff04c299 */ /* 0x000fe40008011604 */
[----:B------:R-:W-:Y:S02]  /*6df0*/  UIMAD.WIDE.U32 UR6, UR14, UR11, URZ ;  /* 0x0000000b0e0672a5 */ /* 0x000fe4000f8e00ff */
[----:B------:R-:W-:Y:S02]  /*6e00*/  @!UP4 USEL UR8, UR15, UR4, !UP0 ;  /* 0x000000040f08c287 */ /* 0x000fe4000c000000 */
[----:B------:R-:W-:Y:S03]  /*6e10*/  @!UP4 UISETP.NE.AND UP0, UPT, UR10, 0x1, UPT ;  /* 0x000000010a00c88c */ /* 0x000fe6000bf05270 */
[----:B------:R-:W-:Y:S02]  /*6e20*/  @!UP4 UMOV UR6, UR7 ;  /* 0x000000070006cc82 */ /* 0x000fe40008000000 */
[----:B------:R-:W1:Y:S02]  /*6e30*/  @!UP4 LDCU UR4, c[0x0][0xb20] ;  /* 0x00016400ff04c7ac */ /* 0x000e640008000800 */
[----:B-1----:R-:W-:Y:S04]  /*6e40*/  @!UP4 USHF.R.U32.HI UR6, URZ, UR4, UR6 ;  /* 0x00000004ff06c299 */ /* 0x002fe80008011606 */
[----:B------:R-:W-:Y:S04]  /*6e50*/  @!UP4 USEL UR6, UR14, UR6, !UP0 ;  /* 0x000000060e06c287 */ /* 0x000fe8000c000000 */
[----:B------:R-:W-:Y:S02]  /*6e60*/  @!UP4 UIADD3 UR4, UPT, UPT, -UR8, UR6, URZ ;  /* 0x000000060804c290 */ /* 0x000fe4000fffe1ff */
[----:B------:R-:W-:Y:S02]  /*6e70*/  @!UP4 UIADD3 UR6, UPT, UPT, UR8, -UR6, URZ ;  /* 0x800000060806c290 */ /* 0x000fe4000fffe0ff */
[----:B------:R-:W-:Y:S02]  /*6e80*/  @!UP4 UIMAD UR15, UR4, UR5, UR15 ;  /* 0x00000005040fc2a4 */ /* 0x000fe4000f8e020f */
[----:B------:R-:W-:Y:S01]  /*6e90*/  @!UP4 UIMAD UR14, UR6, UR10, UR14 ;  /* 0x0000000a060ec2a4 */ /* 0x000fe2000f8e020e */
[----:B------:R-:W-:Y:S11]  /*6ea0*/  BRA.U UP2, `(.L_x_83) ;  /* 0x0000000102107547 */ /* 0x000ff6000b800000 */
[----:B------:R-:W-:Y:S04]  /*6eb0*/  MOV R2, UR67 ;  /* 0x0000004300027c02 */ /* 0x000fe80008000f00 */
[----:B------:R-:W-:Y:S04]  /*6ec0*/  SHF.L.U32 R3, R2, 0x1f, RZ ;  /* 0x0000001f02037819 */ /* 0x000fe800000006ff */
[----:B------:R-:W1:Y:S02]  /*6ed0*/  SYNCS.PHASECHK.TRANS64.TRYWAIT P2, [UR31+0xa8], R3 ;  /* 0x0000a803ff0075a7 */ /* 0x000e64000804111f */
[----:B-1----:R-:W-:Y:S05]  /*6ee0*/  @!P2 BRA `(.L_x_84) ;  /* 0x0000004c00b4a947 */ /* 0x002fea0003800000 */
.L_x_83:
[----:B------:R-:W-:Y:S05]  /*6ef0*/  BRA.U !UP5, `(.L_x_85) ;  /* 0x000000010d387547 */ /* 0x000fea000b800000 */
[----:B------:R-:W-:Y:S01]  /*6f00*/  UPLOP3.LUT UP1, UPT, UPT, UPT, UP6, 0x80, 0x8 ;  /* 0x000000000008789c */ /* 0x000fe20003f2f060 */
[----:B-1----:R-:W-:Y:S01]  /*6f10*/  HFMA2 R2, -RZ, RZ, 0, 5.9604644775390625e-08 ;  /* 0x00000001ff027431 */ /* 0x002fe200000001ff */
[----:B------:R-:W1:Y:S01]  /*6f20*/  LDCU.64 UR8, c[0x0][0x358] ;  /* 0x00006b00ff0877ac */ /* 0x000e620008000a00 */
[----:B------:R-:W-:Y:S03]  /*6f30*/  IMAD.MOV.U32 R64, RZ, RZ, 0x1 ;  /* 0x00000001ff407424 */ /* 0x000fe600078e00ff */
[----:B------:R-:W-:Y:S05]  /*6f40*/  PLOP3.LUT P2, PT, PT, PT, UP1, 0x80, 0x8 ;  /* 0x000000000008781c */ /* 0x000fea0003f4f018 */
[----:B------:R-:W2:Y:S01]  /*6f50*/  @UP1 LDCU.64 UR4, c[0x0][0x888] ;  /* 0x00011100ff0417ac */ /* 0x000ea20008000a00 */
[----:B------:R-:W-:Y:S07]  /*6f60*/  @UP1 UIMAD UR6, UR48, UR46, URZ ;  /* 0x0000002e300612a4 */ /* 0x000fee000f8e02ff */
[----:B------:R-:W-:Y:S01]  /*6f70*/  @!P2 PRMT R64, R2, 0x7610, R64 ;  /* 0x000076100240a816 */ /* 0x000fe20000000040 */
[----:B--2---:R-:W-:Y:S06]  /*6f80*/  @UP1 UIMAD.WIDE UR4, UR6, 0x4, UR4 ;  /* 0x00000004060418a5 */ /* 0x004fec000f8e0204 */
[----:B------:R-:W-:Y:S01]  /*6f90*/  IMAD.U32 R14, RZ, RZ, UR4 ;  /* 0x00000004ff0e7e24 */ /* 0x000fe2000f8e00ff */
[----:B------:R-:W-:Y:S04]  /*6fa0*/  MOV R15, UR5 ;  /* 0x00000005000f7c02 */ /* 0x000fe80008000f00 */
[----:B------:R-:W2:Y:S01]  /*6fb0*/  @!UP1 LDCU UR4, c[0x0][0x880] ;  /* 0x00011000ff0497ac */ /* 0x000ea20008000800 */
[----:B-1---5:R3:W5:Y:S02]  /*6fc0*/  @P2 LDG.E R27, desc[UR8][R14.64] ;  /* 0x000000080e1b2981 */ /* 0x022764000c1e1900 */
[----:B--23--:R-:W-:Y:S07]  /*6fd0*/  @!P2 IMAD.U32 R27, RZ, RZ, UR4 ;  /* 0x00000004ff1bae24 */ /* 0x00cfee000f8e00ff */
.L_x_85:
[----:B-----5:R-:W-:Y:S01]  /*6fe0*/  @!P1 FSETP.EQ.AND P3, PT, R27, RZ, PT ;  /* 0x000000ff1b00920b */ /* 0x020fe20003f62000 */
[----:B------:R-:W-:Y:S01]  /*6ff0*/  @!UPT UIADD3 URZ, UPT, UPT, URZ, URZ, URZ ;  /* 0x000000fffffff290 */ /* 0x000fe2000fffe0ff */
[----:B------:R-:W-:Y:S11]  /*7000*/  @!P1 BRA `(.L_x_86) ;  /* 0x0000000000149947 */ /* 0x000ff60003800000 */
[----:B------:R-:W-:Y:S02]  /*7010*/  LOP3.LUT P1, RZ, R64, 0xff, RZ, 0xc0, !PT ;  /* 0x000000ff40ff7812 */ /* 0x000fe4000782c0ff */
[----:B------:R-:W-:Y:S04]  /*7020*/  PLOP3.LUT P3, PT, PT, PT, UP1, 0x80, 0x8 ;  /* 0x000000000008781c */ /* 0x000fe80003f6f018 */
[----:B------:R-:W-:Y:S07]  /*7030*/  PLOP3.LUT P3, PT, P3, PT, PT, 0x8, 0x80 ;  /* 0x000000000080781c */ /* 0x000fee0001f6e170 */
[----:B------:R-:W-:Y:S11]  /*7040*/  @P1 FSETP.EQ.AND P3, PT, R27, RZ, PT ;  /* 0x000000ff1b00120b */ /* 0x000ff60003f62000 */
[----:B------:R-:W-:Y:S02]  /*7050*/  @!UPT UIADD3 URZ, UPT, UPT, URZ, URZ, URZ ;  /* 0x000000fffffff290 */ /* 0x000fe4000fffe0ff */
.L_x_86:
[----:B------:R-:W-:Y:S01]  /*7060*/  USHF.L.U32 UR43, UR45, 0x6, URZ ;  /* 0x000000062d2b7899 */ /* 0x000fe200080006ff */
[----:B------:R-:W2:Y:S01]  /*7070*/  SYNCS.PHASECHK.TRANS64.TRYWAIT P1, [UR31+0x80], R8 ;  /* 0x00008008ff0075a7 */ /* 0x000ea2000802111f */
[----:B------:R-:W-:Y:S02]  /*7080*/  UISETP.NE.AND UP0, UPT, UR56, 0x1, UPT ;  /* 0x000000013800788c */ /* 0x000fe4000bf05270 */
[----:B------:R-:W-:Y:S01]  /*7090*/  UIMAD.WIDE.U32 UR4, UR43, UR57, URZ ;  /* 0x000000392b0472a5 */ /* 0x000fe2000f8e00ff */
[----:B------:R-:W-:Y:S04]  /*70a0*/  ELECT P2, URZ, PT ;  /* 0x0000000000ff782f */ /* 0x000fe80003840000 */
[----:B------:R-:W-:Y:S02]  /*70b0*/  PLOP3.LUT P2, PT, P3, P2, PT, 0xf2, 0x2f ;  /* 0x00000000002f781c */ /* 0x000fe40001f45e72 */
[----:B------:R-:W-:Y:S02]  /*70c0*/  UMOV UR4, UR5 ;  /* 0x0000000500047c82 */ /* 0x000fe40008000000 */
[----:B------:R-:W-:Y:S04]  /*70d0*/  USHF.R.U32.HI UR4, URZ, UR58, UR4 ;  /* 0x0000003aff047299 */ /* 0x000fe80008011604 */
[----:B------:R-:W-:Y:S02]  /*70e0*/  USEL UR44, UR43, UR4, !UP0 ;  /* 0x000000042b2c7287 */ /* 0x000fe4000c000000 */
[----:B------:R-:W-:Y:S02]  /*70f0*/  UISETP.NE.AND UP0, UPT, UR59, 0x1, UPT ;  /* 0x000000013b00788c */ /* 0x000fe4000bf05270 */
[----:B------:R-:W-:Y:S07]  /*7100*/  UIMAD.WIDE.U32 UR4, UR44, UR50, URZ ;  /* 0x000000322c0472a5 */ /* 0x000fee000f8e00ff */
[----:B------:R-:W-:Y:S02]  /*7110*/  UMOV UR4, UR5 ;  /* 0x0000000500047c82 */ /* 0x000fe40008000000 */
[----:B------:R-:W-:Y:S04]  /*7120*/  USHF.R.U32.HI UR4, URZ, UR51, UR4 ;  /* 0x00000033ff047299 */ /* 0x000fe80008011604 */
[----:B------:R-:W-:Y:S02]  /*7130*/  USEL UR45, UR44, UR4, !UP0 ;  /* 0x000000042c2d7287 */ /* 0x000fe4000c000000 */
[----:B------:R-:W-:Y:S02]  /*7140*/  UIADD3 UR4, UPT, UPT, -UR44, URZ, URZ ;  /* 0x000000ff2c047290 */ /* 0x000fe4000fffe1ff */
[----:B------:R-:W-:Y:S02]  /*7150*/  UIADD3 UR5, UPT, UPT, -UR45, URZ, URZ ;  /* 0x000000ff2d057290 */ /* 0x000fe4000fffe1ff */
[----:B------:R-:W-:Y:S02]  /*7160*/  UIMAD UR43, UR56, UR4, UR43 ;  /* 0x00000004382b72a4 */ /* 0x000fe4000f8e022b */
[----:B------:R-:W-:Y:S01]  /*7170*/  UIMAD UR44, UR59, UR5, UR44 ;  /* 0x000000053b2c72a4 */ /* 0x000fe2000f8e022c */
[----:B--2---:R-:W-:Y:S11]  /*7180*/  @!P1 BRA `(.L_x_87) ;  /* 0x0000004c00249947 */ /* 0x004ff60003800000 */
.L_x_177:
[----:B-1----:R-:W-:Y:S01]  /*7190*/  @!P2 IADD3 R3, P1, PT, R12, 0x580, RZ ;  /* 0x000005800c03a810 */ /* 0x002fe20007f3e0ff */
[----:B------:R-:W-:Y:S01]  /*71a0*/  VOTEU.ALL UP0, P2 ;  /* 0x0000000000ff7886 */ /* 0x000fe20001000000 */
[----:B------:R-:W-:Y:S01]  /*71b0*/  UMOV UR9, UR41 ;  /* 0x0000002900097c82 */ /* 0x000fe20008000000 */
[----:B------:R-:W-:Y:S01]  /*71c0*/  UMOV UR11, UR43 ;  /* 0x0000002b000b7c82 */ /* 0x000fe20008000000 */
[----:B------:R-:W-:Y:S01]  /*71d0*/  @!P2 R2UR UR5, R3 ;  /* 0x000000000305a2ca */ /* 0x000fe200000e0000 */
[----:B------:R-:W-:Y:S01]  /*71e0*/  @!P2 IMAD.X R2, RZ, RZ, R13, P1 ;  /* 0x000000ffff02a224 */ /* 0x000fe200008e060d */
[----:B------:R-:W-:Y:S02]  /*71f0*/  @!UP0 UPRMT UR6, URZ, 0x40, URZ ;  /* 0x00000040ff068896 */ /* 0x000fe400080000ff */
[----:B------:R-:W-:Y:S02]  /*7200*/  @!UP0 UIADD3 UR40, UPT, UPT, UR31, 0x200, URZ ;  /* 0x000002001f288890 */ /* 0x000fe4000fffe0ff */
[----:B------:R-:W-:Y:S01]  /*7210*/  @!P2 R2UR UR4, R2 ;  /* 0x000000000204a2ca */ /* 0x000fe200000e0000 */
[----:B------:R-:W-:Y:S02]  /*7220*/  @!UP0 UPRMT UR6, UR6, 0x5410, URZ ;  /* 0x0000541006068896 */ /* 0x000fe400080000ff */
[----:B------:R-:W-:Y:S02]  /*7230*/  @!UP0 UIADD3 UR10, UPT, UPT, UR42, 0x40, URZ ;  /* 0x000000402a0a8890 */ /* 0x000fe4000fffe0ff */
[----:B------:R-:W-:Y:S02]  /*7240*/  @!UP0 UIADD3 UR8, UPT, UPT, UR31, 0x1200, URZ ;  /* 0x000012001f088890 */ /* 0x000fe4000fffe0ff */
[----:B------:R-:W-:Y:S01]  /*7250*/  IMAD.U32 R2, RZ, RZ, UR5 ;  /* 0x00000005ff027e24 */ /* 0x000fe2000f8e00ff */
[----:B------:R-:W-:Y:S01]  /*7260*/  VOTEU.ALL UP0, P2 ;  /* 0x0000000000ff7886 */ /* 0x000fe20001000000 */
[----:B------:R-:W-:Y:S01]  /*7270*/  UMOV UR12, UR44 ;  /* 0x0000002c000c7c82 */ /* 0x000fe20008000000 */
[----:B------:R-:W-:Y:S03]  /*7280*/  UMOV UR13, UR45 ;  /* 0x0000002d000d7c82 */ /* 0x000fe60008000000 */
[----:B------:R-:W-:Y:S01]  /*7290*/  IMAD.U32 R3, RZ, RZ, UR4 ;  /* 0x00000004ff037e24 */ /* 0x000fe2000f8e00ff */
[----:B------:R-:W-:Y:S01]  /*72a0*/  @!P2 R2UR UR4, R2 ;  /* 0x000000000204a2ca */ /* 0x000fe200000e0000 */
[----:B------:R-:W-:Y:S03]  /*72b0*/  @!P2 IMAD.MOV.U32 R2, RZ, RZ, 0x2000 ;  /* 0x00002000ff02a424 */ /* 0x000fe600078e00ff */
[----:B------:R-:W-:Y:S11]  /*72c0*/  @!P2 R2UR UR5, R3 ;  /* 0x000000000305a2ca */ /* 0x000ff600000e0000 */
[----:B------:R-:W-:Y:S02]  /*72d0*/  @!UPT UIADD3 URZ, UPT, UPT, URZ, URZ, URZ ;  /* 0x000000fffffff290 */ /* 0x000fe4000fffe0ff */
[----:B------:R1:W-:Y:S01]  /*72e0*/  @!UP0 UTMALDG.4D.IM2COL [UR40], [UR4], UR6 ;  /* 0x00000028040083b4 */ /* 0x0003e20008058006 */
[----:B------:R-:W-:Y:S05]  /*72f0*/  VOTEU.ALL UP0, P2 ;  /* 0x0000000000ff7886 */ /* 0x000fea0001000000 */
[----:B------:R1:W-:Y:S01]  /*7300*/  @!UP0 UTMALDG.4D.IM2COL [UR8], [UR4], UR6 ;  /* 0x00000008040083b4 */ /* 0x0003e20008058006 */
[----:B------:R1:W-:Y:S01]  /*7310*/  @!P2 SYNCS.ARRIVE.TRANS64.RED.A0TR RZ, [UR31+0x60], R2 ;  /* 0x00006002ffffa9a7 */ /* 0x0003e2000830041f */
[----:B------:R-:W-:Y:S01]  /*7320*/  SYNCS.ARRIVE.TRANS64.RED.A1T0 RZ, [UR64], RZ ;  /* 0x000000ffffff79a7 */ /* 0x000fe20008100440 */
[----:B------:R-:W2:Y:S02]  /*7330*/  SYNCS.PHASECHK.TRANS64.TRYWAIT P1, [UR31+0x88], R8 ;  /* 0x00008808ff0075a7 */ /* 0x000ea4000802111f */
[----:B-12---:R-:W-:Y:S05]  /*7340*/  @!P1 BRA `(.L_x_88) ;  /* 0x0000004800cc9947 */ /* 0x006fea0003800000 */
.L_x_179:
        /* <DEDUP_REMOVED lines=9> */
[----:B------:R-:W-:Y:S02]  /*73e0*/  @!UP0 UIADD3 UR32, UPT, UPT, UR31, 0x2200, URZ ;  /* 0x000022001f208890 */ /* 0x000fe4000fffe0ff */
[----:B------:R-:W-:Y:S02]  /*73f0*/  @!UP0 UPRMT UR6, UR6, 0x5410, URZ ;  /* 0x0000541006068896 */ /* 0x000fe400080000ff */
[----:B------:R-:W-:Y:S02]  /*7400*/  @!UP0 UIADD3 UR10, UPT, UPT, UR42, 0x50, URZ ;  /* 0x000000502a0a8890 */ /* 0x000fe4000fffe0ff */
[----:B------:R-:W-:Y:S01]  /*7410*/  IMAD.U32 R2, RZ, RZ, UR5 ;  /* 0x00000005ff027e24 */ /* 0x000fe2000f8e00ff */
[----:B------:R-:W-:Y:S01]  /*7420*/  @!UP0 UIADD3 UR8, UPT, UPT, UR31, 0x3200, URZ ;  /* 0x000032001f088890 */ /* 0x000fe2000fffe0ff */
[----:B------:R-:W-:Y:S01]  /*7430*/  VOTEU.ALL UP0, P2 ;  /* 0x0000000000ff7886 */ /* 0x000fe20001000000 */
[----:B------:R-:W-:Y:S01]  /*7440*/  UMOV UR37, UR45 ;  /* 0x0000002d00257c82 */ /* 0x000fe20008000000 */
[----:B------:R-:W-:Y:S02]  /*7450*/  UMOV UR9, UR33 ;  /* 0x0000002100097c82 */ /* 0x000fe40008000000 */
[----:B------:R-:W-:Y:S01]  /*7460*/  IMAD.U32 R3, RZ, RZ, UR4 ;  /* 0x00000004ff037e24 */ /* 0x000fe2000f8e00ff */
[----:B------:R-:W-:Y:S01]  /*7470*/  @!P2 R2UR UR4, R2 ;  /* 0x000000000204a2ca */ /* 0x000fe200000e0000 */
[----:B------:R-:W-:Y:S01]  /*7480*/  @!P2 IMAD.MOV.U32 R2, RZ, RZ, 0x2000 ;  /* 0x00002000ff02a424 */ /* 0x000fe200078e00ff */
[----:B------:R-:W-:Y:S01]  /*7490*/  UMOV UR11, UR43 ;  /* 0x0000002b000b7c82 */ /* 0x000fe20008000000 */
[----:B------:R-:W-:Y:S01]  /*74a0*/  UMOV UR12, UR44 ;  /* 0x0000002c000c7c82 */ /* 0x000fe20008000000 */
[----:B------:R-:W-:Y:S01]  /*74b0*/  @!P2 R2UR UR5, R3 ;  /* 0x000000000305a2ca */ /* 0x000fe200000e0000 */
[----:B------:R-:W-:Y:S11]  /*74c0*/  UMOV UR13, UR45 ;  /* 0x0000002d000d7c82 */ /* 0x000ff60008000000 */
[----:B------:R-:W-:Y:S01]  /*74d0*/  @!UPT UIADD3 URZ, UPT, UPT, URZ, URZ, URZ ;  /* 0x000000fffffff290 */ /* 0x000fe2000fffe0ff */
[----:B------:R1:W-:Y:S01]  /*74e0*/  @!UP0 UTMALDG.4D.IM2COL [UR32], [UR4], UR6 ;  /* 0x00000020040083b4 */ /* 0x0003e20008058006 */
[----:B------:R-:W-:Y:S05]  /*74f0*/  VOTEU.ALL UP0, P2 ;  /* 0x0000000000ff7886 */ /* 0x000fea0001000000 */
[----:B------:R1:W-:Y:S01]  /*7500*/  @!UP0 UTMALDG.4D.IM2COL [UR8], [UR4], UR6 ;  /* 0x00000008040083b4 */ /* 0x0003e20008058006 */
[----:B------:R1:W-:Y:S01]  /*7510*/  @!P2 SYNCS.ARRIVE.TRANS64.RED.A0TR RZ, [UR31+0x68], R2 ;  /* 0x00006802ffffa9a7 */ /* 0x0003e2000830041f */
[----:B------:R-:W-:Y:S01]  /*7520*/  SYNCS.ARRIVE.TRANS64.RED.A1T0 RZ, [UR63], RZ ;  /* 0x000000ffffff79a7 */ /* 0x000fe2000810043f */
[----:B------:R-:W2:Y:S02]  /*7530*/  SYNCS.PHASECHK.TRANS64.TRYWAIT P1, [UR31+0x90], R8 ;  /* 0x00009008ff0075a7 */ /* 0x000ea4000802111f */
[----:B-12---:R-:W-:Y:S05]  /*7540*/  @!P1 BRA `(.L_x_89) ;  /* 0x0000004800649947 */ /* 0x006fea0003800000 */
.L_x_181:
[----:B-1----:R-:W-:Y:S01]  /*7550*/  @!P2 IADD3 R3, P1, PT, R12, 0x580, RZ ;  /* 0x000005800c03a810 */ /* 0x002fe20007f3e0ff */
[----:B------:R-:W-:Y:S01]  /*7560*/  VOTEU.ALL UP0, P2 ;  /* 0x0000000000ff7886 */ /* 0x000fe20001000000 */
[----:B------:R-:W-:Y:S01]  /*7570*/  UMOV UR27, UR43 ;  /* 0x0000002b001b7c82 */ /* 0x000fe20008000000 */
[----:B------:R-:W-:Y:S01]  /*7580*/  UMOV UR28, UR44 ;  /* 0x0000002c001c7c82 */ /* 0x000fe20008000000 */
[----:B------:R-:W-:Y:S01]  /*7590*/  @!P2 R2UR UR5, R3 ;  /* 0x000000000305a2ca */ /* 0x000fe200000e0000 */
[----:B------:R-:W-:Y:S01]  /*75a0*/  @!P2 IMAD.X R2, RZ, RZ, R13, P1 ;  /* 0x000000ffff02a224 */ /* 0x000fe200008e060d */
[----:B------:R-:W-:Y:S01]  /*75b0*/  @!UP0 UPRMT UR6, URZ, 0x40, URZ ;  /* 0x00000040ff068896 */ /* 0x000fe200080000ff */
[----:B------:R-:W-:Y:S01]  /*75c0*/  @P0 SHF.R.U32.HI R4, RZ, 0x10, R5 ;  /* 0x00000010ff040819 */ /* 0x000fe20000011605 */
[----:B------:R-:W-:Y:S02]  /*75d0*/  @!UP0 UIADD3 UR26, UPT, UPT, UR42, 0x20, URZ ;  /* 0x000000202a1a8890 */ /* 0x000fe4000fffe0ff */
[----:B------:R-:W-:Y:S01]  /*75e0*/  @!P2 R2UR UR4, R2 ;  /* 0x000000000204a2ca */ /* 0x000fe200000e0000 */
[----:B------:R-:W-:Y:S01]  /*75f0*/  @!UP0 UIADD3 UR24, UPT, UPT, UR31, 0x4200, URZ ;  /* 0x000042001f188890 */ /* 0x000fe2000fffe0ff */
[----:B------:R-:W-:Y:S01]  /*7600*/  @P0 R2UR UR48, R4 ;  /* 0x00000000043002ca */ /* 0x000fe200000e0000 */
        /* <DEDUP_REMOVED lines=22> */
.L_x_183:
[----:B------:R-:W-:Y:S01]  /*7770*/  UPLOP3.LUT UP2, UPT, UPT, UPT, UPT, 0x80, 0x8 ;  /* 0x000000000008789c */ /* 0x000fe20003f4f070 */
[----:B-1----:R-:W-:Y:S01]  /*7780*/  @!P2 IADD3 R3, P0, PT, R12, 0x580, RZ ;  /* 0x000005800c03a810 */ /* 0x002fe20007f1e0ff */
[----:B------:R-:W-:Y:S01]  /*7790*/  UMOV UR19, UR43 ;  /* 0x0000002b00137c82 */ /* 0x000fe20008000000 */
[----:B------:R-:W-:Y:S01]  /*77a0*/  UMOV UR20, UR44 ;  /* 0x0000002c00147c82 */ /* 0x000fe20008000000 */
[----:B------:R-:W-:Y:S01]  /*77b0*/  UMOV UR21, UR45 ;  /* 0x0000002d00157c82 */ /* 0x000fe20008000000 */
[----:B------:R-:W-:Y:S01]  /*77c0*/  @!P2 R2UR UR5, R3 ;  /* 0x000000000305a2ca */ /* 0x000fe200000e0000 */
[----:B------:R-:W-:Y:S01]  /*77d0*/  @!P2 IMAD.X R2, RZ, RZ, R13, P0 ;  /* 0x000000ffff02a224 */ /* 0x000fe200000e060d */
[----:B------:R-:W-:Y:S01]  /*77e0*/  UMOV UR11, UR43 ;  /* 0x0000002b000b7c82 */ /* 0x000fe20008000000 */
[----:B------:R-:W-:Y:S01]  /*77f0*/  UMOV UR12, UR44 ;  /* 0x0000002c000c7c82 */ /* 0x000fe20008000000 */
[----:B------:R-:W-:Y:S01]  /*7800*/  VOTEU.ALL UP0, P2 ;  /* 0x0000000000ff7886 */ /* 0x000fe20001000000 */
[----:B------:R-:W-:Y:S01]  /*7810*/  UMOV UR13, UR45 ;  /* 0x0000002d000d7c82 */ /* 0x000fe20008000000 */
[----:B------:R-:W-:Y:S02]  /*7820*/  @!P2 R2UR UR4, R2 ;  /* 0x000000000204a2ca */ /* 0x000fe400000e0000 */
[----:B------:R-:W-:Y:S01]  /*7830*/  R2UR UR24, R62 ;  /* 0x000000003e1872ca */ /* 0x000fe200000e0000 */
[----:B------:R-:W-:Y:S01]  /*7840*/  @!UP0 UPRMT UR6, URZ, 0x40, URZ ;  /* 0x00000040ff068896 */ /* 0x000fe200080000ff */
[----:B------:R-:W-:Y:S01]  /*7850*/  R2UR UR7, R63 ;  /* 0x000000003f0772ca */ /* 0x000fe200000e0000 */
[----:B------:R-:W-:Y:S01]  /*7860*/  @!UP0 UIADD3 UR18, UPT, UPT, UR42, 0x30, URZ ;  /* 0x000000302a128890 */ /* 0x000fe2000fffe0ff */
[----:B------:R-:W-:Y:S01]  /*7870*/  LOP3.LUT R10, R10, 0x1, RZ, 0x3c, !PT ;  /* 0x000000010a0a7812 */ /* 0x000fe200078e3cff */
[----:B------:R-:W-:Y:S01]  /*7880*/  IMAD.U32 R2, RZ, RZ, UR5 ;  /* 0x00000005ff027e24 */ /* 0x000fe2000f8e00ff */
[----:B------:R-:W-:Y:S01]  /*7890*/  @!UP0 UIADD3 UR16, UPT, UPT, UR31, 0x6200, URZ ;  /* 0x000062001f108890 */ /* 0x000fe2000fffe0ff */
[----:B------:R-:W-:Y:S01]  /*78a0*/  LOP3.LUT R9, R9, 0x1, RZ, 0x3c, !PT ;  /* 0x0000000109097812 */ /* 0x000fe200078e3cff */
[----:B------:R-:W-:Y:S02]  /*78b0*/  @!UP0 UIADD3 UR17, UPT, UPT, UR31, 0x78, URZ ;  /* 0x000000781f118890 */ /* 0x000fe4000fffe0ff */
[----:B------:R-:W-:Y:S01]  /*78c0*/  @!UP0 UPRMT UR6, UR6, 0x5410, URZ ;  /* 0x0000541006068896 */ /* 0x000fe200080000ff */
[----:B------:R-:W-:Y:S01]  /*78d0*/  IMAD.U32 R3, RZ, RZ, UR4 ;  /* 0x00000004ff037e24 */ /* 0x000fe2000f8e00ff */
[----:B------:R-:W-:Y:S01]  /*78e0*/  @!P2 R2UR UR4, R2 ;  /* 0x000000000204a2ca */ /* 0x000fe200000e0000 */
[----:B------:R-:W-:Y:S02]  /*78f0*/  @!UP0 UIADD3 UR10, UPT, UPT, UR42, 0x70, URZ ;  /* 0x000000702a0a8890 */ /* 0x000fe4000fffe0ff */
[----:B------:R-:W-:Y:S01]  /*7900*/  @!UP0 UIADD3 UR8, UPT, UPT, UR31, 0x7200, URZ ;  /* 0x000072001f088890 */ /* 0x000fe2000fffe0ff */
[----:B------:R-:W-:Y:S01]  /*7910*/  @!P2 R2UR UR5, R3 ;  /* 0x000000000305a2ca */ /* 0x000fe200000e0000 */
[----:B------:R-:W-:Y:S01]  /*7920*/  VOTEU.ALL UP0, P2 ;  /* 0x0000000000ff7886 */ /* 0x000fe20001000000 */
[----:B------:R-:W-:Y:S01]  /*7930*/  UMOV UR9, UR17 ;  /* 0x0000001100097c82 */ /* 0x000fe20008000000 */
[----:B------:R-:W-:Y:S10]  /*7940*/  UIADD3 UR45, UPT, UPT, UR15, UR7, URZ ;  /* 0x000000070f2d7290 */ /* 0x000ff4000fffe0ff */
[----:B------:R1:W-:Y:S01]  /*7950*/  @!UP0 UTMALDG.4D.IM2COL [UR16], [UR4], UR6 ;  /* 0x00000010040083b4 */ /* 0x0003e20008058006 */
[----:B------:R-:W-:Y:S05]  /*7960*/  VOTEU.ALL UP0, P2 ;  /* 0x0000000000ff7886 */ /* 0x000fea0001000000 */
[----:B------:R2:W-:Y:S01]  /*7970*/  @!UP0 UTMALDG.4D.IM2COL [UR8], [UR4], UR6 ;  /* 0x00000008040083b4 */ /* 0x0005e20008058006 */
[----:B------:R2:W-:Y:S01]  /*7980*/  @!P2 SYNCS.ARRIVE.TRANS64.RED.A0TR RZ, [UR31+0x78], R0 ;  /* 0x00007800ffffa9a7 */ /* 0x0005e2000830041f */
[----:B------:R-:W-:Y:S01]  /*7990*/  SYNCS.ARRIVE.TRANS64.RED.A1T0 RZ, [UR61], RZ ;  /* 0x000000ffffff79a7 */ /* 0x000fe2000810043d */
[----:B-1----:R-:W-:Y:S01]  /*79a0*/  UIADD3 UR20, UPT, UPT, UR14, UR24, URZ ;  /* 0x000000180e147290 */ /* 0x002fe2000fffe0ff */
[----:B------:R-:W-:Y:S11]  /*79b0*/  BRA.U UP3, `(.L_x_91) ;  /* 0xffffffed03c47547 */ /* 0x000ff6000b83ffff */
[----:B------:R-:W-:-:S04]  /*79c0*/  SHF.L.U32 R3, R10, 0x1f, RZ ;  /* 0x0000001f0a037819 */ /* 0x000fc800000006ff */
[----:B------:R-:W1:Y:S02]  /*79d0*/  SYNCS.PHASECHK.TRANS64.TRYWAIT P0, [UR31+0x80], R3 ;  /* 0x00008003ff0075a7 */ /* 0x000e64000800111f */
[----:B-1----:R-:W-:Y:S05]  /*79e0*/  @!P0 BRA `(.L_x_92) ;  /* 0x00000044006c8947 */ /* 0x002fea0003800000 */
.L_x_185:
[----:B------:R-:W3:Y:S02]  /*79f0*/  SYNCS.PHASECHK.TRANS64.TRYWAIT P0, [UR31+0x88], R3 ;  /* 0x00008803ff0075a7 */ /* 0x000ee4000800111f */
[----:B---3--:R-:W-:Y:S05]  /*7a00*/  @!P0 BRA `(.L_x_93) ;  /* 0x00000044007c8947 */ /* 0x008fea0003800000 */
.L_x_187:
[----:B------:R-:W3:Y:S02]  /*7a10*/  SYNCS.PHASECHK.TRANS64.TRYWAIT P0, [UR31+0x90], R3 ;  /* 0x00009003ff0075a7 */ /* 0x000ee4000800111f */
[----:B---3--:R-:W-:Y:S05]  /*7a20*/  @!P0 BRA `(.L_x_94) ;  /* 0x00000044008c8947 */ /* 0x008fea0003800000 */
.L_x_189:
[----:B-12---:R-:W-:-:S07]  /*7a30*/  MOV R0, UR31 ;  /* 0x0000001f00007c02 */ /* 0x006fce0008000f00 */
.L_x_95:
[----:B-1----:R-:W-:-:S04]  /*7a40*/  SHF.L.U32 R3, R10, 0x1f, RZ ;  /* 0x0000001f0a037819 */ /* 0x002fc800000006ff */
[----:B------:R1:W2:Y:S03]  /*7a50*/  SYNCS.PHASECHK.TRANS64.TRYWAIT P0, [R0+URZ+0x98], R3 ;  /* 0x00009803000075a7 */ /* 0x0002a600080011ff */
[----:B--2---:R-:W-:Y:S05]  /*7a60*/  @!P0 NANOSLEEP.SYNCS 0x989680 ;  /* 0x009896800000895d */ /* 0x004fea0003900000 */
[----:B------:R-:W2:Y:S02]  /*7a70*/  @!P0 SYNCS.PHASECHK.TRANS64 P0, [R0+URZ+0x98], R3 ;  /* 0x00009803000085a7 */ /* 0x000ea400080010ff */
[----:B--2---:R-:W-:Y:S05]  /*7a80*/  @P0 EXIT ;  /* 0x000000000000094d */ /* 0x004fea0003800000 */
[----:B------:R-:W-:Y:S05]  /*7a90*/  BRA `(.L_x_95) ;  /* 0xfffffffc00e87947 */ /* 0x000fea000383ffff */
.L_x_80:
[----:B------:R-:W-:-:S06]  /*7aa0*/  UISETP.GE.AND UP0, UPT, UR18, 0x4, UPT ;  /* 0x000000041200788c */ /* 0x000fcc000bf06270 */
[----:B------:R-:W-:-:S13]  /*7ab0*/  PLOP3.LUT P0, PT, PT, PT, UP0, 0x80, 0x8 ;  /* 0x000000000008781c */ /* 0x000fda0003f0f008 */
[----:B-1----:R-:W-:Y:S05]  /*7ac0*/  @!P0 EXIT ;  /* 0x000000000000894d */ /* 0x002fea0003800000 */
[----:B------:R-:W1:Y:S08]  /*7ad0*/  S2UR UR4, SR_CgaCtaId ;  /* 0x00000000000479c3 */ /* 0x000e700000008800 */
[----:B------:R-:W-:Y:S01]  /*7ae0*/  BAR.SYNC.DEFER_BLOCKING 0x6, 0xa0 ;  /* 0x0182800000007b1d */ /* 0x000fe20000010000 */
[C---:B------:R-:W-:Y:S01]  /*7af0*/  IMAD.SHL.U32 R0, R74.reuse, 0x10, RZ ;  /* 0x000000104a007824 */ /* 0x040fe200078e00ff */
[C---:B------:R-:W-:Y:S01]  /*7b00*/  SHF.L.U32 R23, R74.reuse, 0x10, RZ ;  /* 0x000000104a177819 */ /* 0x040fe200000006ff */
[C---:B------:R-:W-:Y:S01]  /*7b10*/  IMAD.SHL.U32 R3, R65.reuse, 0x200, RZ ;  /* 0x0000020041037824 */ /* 0x040fe200078e00ff */
[C---:B------:R-:W-:Y:S01]  /*7b20*/  LOP3.LUT R75, R74.reuse, 0x60, RZ, 0xc0, !PT ;  /* 0x000000604a4b7812 */ /* 0x040fe200078ec0ff */
[----:B------:R-:W-:Y:S01]  /*7b30*/  IMAD.SHL.U32 R5, R74, 0x2, RZ ;  /* 0x000000024a057824 */ /* 0x000fe200078e00ff */
[----:B------:R-:W-:Y:S01]  /*7b40*/  UMOV UR44, 0x400 ;  /* 0x00000400002c7882 */ /* 0x000fe20000000000 */
[C---:B------:R-:W-:Y:S01]  /*7b50*/  LOP3.LUT R4, R0.reuse, 0x590, RZ, 0xc0, !PT ;  /* 0x0000059000047812 */ /* 0x040fe200078ec0ff */
[----:B------:R-:W2:Y:S01]  /*7b60*/  LDC.64 R60, c[0x0][0x8b0] ;  /* 0x00022c00ff3c7b82 */ /* 0x000ea20000000a00 */
[----:B------:R-:W-:Y:S01]  /*7b70*/  LOP3.LUT R0, R0, 0x60, RZ, 0xc0, !PT ;  /* 0x0000006000007812 */ /* 0x000fe200078ec0ff */
[----:B------:R-:W3:Y:S01]  /*7b80*/  LDCU.128 UR8, c[0x0][0xa80] ;  /* 0x00015000ff0877ac */ /* 0x000ee20008000c00 */
[----:B------:R-:W-:Y:S01]  /*7b90*/  LOP3.LUT R4, R4, 0x200, R3, 0xf8, !PT ;  /* 0x0000020004047812 */ /* 0x000fe200078ef803 */
[----:B------:R-:W-:Y:S01]  /*7ba0*/  HFMA2 R70, -RZ, RZ, 0, 5.9604644775390625e-08 ;  /* 0x00000001ff467431 */ /* 0x000fe200000001ff */
[----:B------:R-:W-:Y:S01]  /*7bb0*/  LOP3.LUT R5, R0, 0xc, R5, 0xf8, !PT ;  /* 0x0000000c00057812 */ /* 0x000fe200078ef805 */
[----:B------:R-:W-:Y:S01]  /*7bc0*/  IMAD.SHL.U32 R0, R65, 0x200000, RZ ;  /* 0x0020000041007824 */ /* 0x000fe200078e00ff */
[C---:B------:R-:W-:Y:S01]  /*7bd0*/  LOP3.LUT R72, R74.reuse, 0x2, RZ, 0xc0, !PT ;  /* 0x000000024a487812 */ /* 0x040fe200078ec0ff */
[----:B------:R-:W4:Y:S01]  /*7be0*/  LDC.64 R42, c[0x0][0x8a8] ;  /* 0x00022a00ff2a7b82 */ /* 0x000f220000000a00 */
[----:B------:R-:W-:Y:S01]  /*7bf0*/  LOP3.LUT R74, R74, 0x4, RZ, 0xc0, !PT ;  /* 0x000000044a4a7812 */ /* 0x000fe200078ec0ff */
[----:B------:R-:W-:Y:S01]  /*7c00*/  IMAD.MOV.U32 R22, RZ, RZ, RZ ;  /* 0x000000ffff167224 */ /* 0x000fe200078e00ff */
[----:B------:R-:W-:-:S02]  /*7c10*/  LOP3.LUT R0, R0, 0x200000, RZ, 0xc0, !PT ;  /* 0x0020000000007812 */ /* 0x000fc400078ec0ff */
[----:B------:R-:W-:Y:S01]  /*7c20*/  CS2R R68, SRZ ;  /* 0x0000000000447805 */ /* 0x000fe2000001ff00 */
[----:B------:R-:W2:Y:S01]  /*7c30*/  LDCU UR57, c[0x0][0x370] ;  /* 0x00006e00ff3977ac */ /* 0x000ea20008000800 */
[----:B------:R-:W-:Y:S01]  /*7c40*/  LOP3.LUT R23, R0, 0x400000, R23, 0xf8, !PT ;  /* 0x0040000000177812 */ /* 0x000fe200078ef817 */
[----:B-1----:R-:W-:Y:S01]  /*7c50*/  ULEA UR44, UR4, UR44, 0x18 ;  /* 0x0000002c042c7291 */ /* 0x002fe2000f8ec0ff */
[----:B------:R-:W-:Y:S01]  /*7c60*/  LOP3.LUT R0, R4, R5, RZ, 0xfc, !PT ;  /* 0x0000000504007212 */ /* 0x000fe200078efcff */
[----:B------:R-:W1:Y:S01]  /*7c70*/  LDCU.64 UR62, c[0x0][0x348] ;  /* 0x00006900ff3e77ac */ /* 0x000e620008000a00 */
[----:B---3--:R-:W-:Y:S01]  /*7c80*/  IMAD.U32 R79, RZ, RZ, UR8 ;  /* 0x00000008ff4f7e24 */ /* 0x008fe2000f8e00ff */
[----:B------:R-:W-:Y:S01]  /*7c90*/  MOV R77, UR10 ;  /* 0x0000000a004d7c02 */ /* 0x000fe20008000f00 */
[----:B------:R-:W-:Y:S01]  /*7ca0*/  IMAD.U32 R78, RZ, RZ, UR9 ;  /* 0x00000009ff4e7e24 */ /* 0x000fe2000f8e00ff */
[----:B------:R-:W-:Y:S01]  /*7cb0*/  UIADD3 UR4, UPT, UPT, UR44, 0x200, URZ ;  /* 0x000002002c047890 */ /* 0x000fe2000fffe0ff */
[----:B------:R-:W-:Y:S01]  /*7cc0*/  IMAD.U32 R76, RZ, RZ, UR11 ;  /* 0x0000000bff4c7e24 */ /* 0x000fe2000f8e00ff */
[----:B------:R-:W3:Y:S01]  /*7cd0*/  LDCU UR42, c[0x0][0xb0c] ;  /* 0x00016180ff2a77ac */ /* 0x000ee20008000800 */
[----:B------:R-:W1:Y:S03]  /*7ce0*/  LDS R2, [UR44+0x100] ;  /* 0x0001002cff027984 */ /* 0x000e660008000800 */
[----:B------:R-:W-:Y:S01]  /*7cf0*/  IMAD.U32 R67, RZ, RZ, UR4 ;  /* 0x00000004ff437e24 */ /* 0x000fe2000f8e00ff */
[----:B------:R-:W1:Y:S03]  /*7d00*/  LDCU UR38, c[0x0][0xb30] ;  /* 0x00016600ff2677ac */ /* 0x000e660008000800 */
[----:B------:R-:W-:Y:S01]  /*7d10*/  IMAD R73, R0, 0x4, R67 ;  /* 0x0000000400497824 */ /* 0x000fe200078e0243 */
[----:B------:R-:W1:Y:S03]  /*7d20*/  LDCU.64 UR50, c[0x0][0x888] ;  /* 0x00011100ff3277ac */ /* 0x000e660008000a00 */
[--C-:B------:R-:W-:Y:S01]  /*7d30*/  IMAD R72, R72, -0x10, R73.reuse ;  /* 0xfffffff048487824 */ /* 0x100fe200078e0249 */
[----:B------:R-:W1:Y:S01]  /*7d40*/  LDCU.64 UR40, c[0x0][0xb28] ;  /* 0x00016500ff2877ac */ /* 0x000e620008000a00 */
[----:B------:R-:W-:Y:S01]  /*7d50*/  IMAD R71, R74, -0x10, R73 ;  /* 0xfffffff04a477824 */ /* 0x000fe200078e0249 */
[----:B------:R-:W1:Y:S01]  /*7d60*/  LDCU.64 UR60, c[0x0][0x890] ;  /* 0x00011200ff3c77ac */ /* 0x000e620008000a00 */
[----:B------:R-:W1:Y:S01]  /*7d70*/  LDCU.128 UR52, c[0x0][0xb10] ;  /* 0x00016200ff3477ac */ /* 0x000e620008000c00 */
[----:B------:R-:W1:Y:S01]  /*7d80*/  LDCU UR56, c[0x0][0x374] ;  /* 0x00006e80ff3877ac */ /* 0x000e620008000800 */
[----:B------:R-:W-:Y:S01]  /*7d90*/  UMOV UR49, URZ ;  /* 0x000000ff00317c82 */ /* 0x000fe20008000000 */
[----:B------:R-:W-:Y:S01]  /*7da0*/  UMOV UR47, URZ ;  /* 0x000000ff002f7c82 */ /* 0x000fe20008000000 */
[C---:B-1----:R-:W-:Y:S01]  /*7db0*/  VIADD R3, R2.reuse, 0x40 ;  /* 0x0000004002037836 */ /* 0x042fe20000000000 */
[----:B------:R-:W-:-:S04]  /*7dc0*/  LOP3.LUT R2, R2, 0xffff, RZ, 0xc0, !PT ;  /* 0x0000ffff02027812 */ /* 0x000fc800078ec0ff */
[----:B------:R-:W-:-:S05]  /*7dd0*/  LOP3.LUT R3, R3, 0xffff, RZ, 0xc0, !PT ;  /* 0x0000ffff03037812 */ /* 0x000fca00078ec0ff */
[----:B--234-:R1:W-:Y:S02]  /*7de0*/  STL.64 [R1], R2 ;  /* 0x0000000201007387 */ /* 0x01c3e40000100a00 */
.L_x_139:
[----:B-1-3--:R-:W-:Y:S04]  /*7df0*/  SHF.L.U32 R3, R68, 0x1f, RZ ;  /* 0x0000001f44037819 */ /* 0x00afe800000006ff */
[----:B------:R-:W1:Y:S02]  /*7e00*/  SYNCS.PHASECHK.TRANS64.TRYWAIT P0, [UR44+0xb0], R3 ;  /* 0x0000b003ff0075a7 */ /* 0x000e64000800112c */
[----:B-12---:R-:W-:Y:S05]  /*7e10*/  @!P0 BRA `(.L_x_96) ;  /* 0x0000004000a88947 */ /* 0x006fea0003800000 */
.L_x_191:
[----:B------:R-:W-:Y:S01]  /*7e20*/  LEA R2, R22, UR43, 0x2 ;  /* 0x0000002b16027c11 */ /* 0x000fe2000f8e10ff */
[----:B------:R-:W2:Y:S01]  /*7e30*/  LDS.128 R4, [UR44+0xf0] ;  /* 0x0000f02cff047984 */ /* 0x000ea20008000c00 */
[----:B------:R-:W-:Y:S02]  /*7e40*/  UIADD3 UR4, UPT, UPT, UR44, 0xb8, URZ ;  /* 0x000000b82c047890 */ /* 0x000fe4000fffe0ff */
[----:B------:R-:W-:Y:S01]  /*7e50*/  UISETP.GE.AND UP0, UPT, UR39, 0x1, UPT ;  /* 0x000000012700788c */ /* 0x000fe2000bf06270 */
[----:B------:R-:W-:Y:S01]  /*7e60*/  @!PT LDS RZ, [RZ] ;  /* 0x00000000fffff984 */ /* 0x000fe20000000800 */
[----:B------:R-:W-:Y:S01]  /*7e70*/  @!PT LDS RZ, [RZ] ;  /* 0x00000000fffff984 */ /* 0x000fe20000000800 */
[----:B------:R-:W-:Y:S01]  /*7e80*/  @!PT LDS RZ, [RZ] ;  /* 0x00000000fffff984 */ /* 0x000fe20000000800 */
[----:B------:R-:W-:Y:S01]  /*7e90*/  @!PT LDS RZ, [RZ] ;  /* 0x00000000fffff984 */ /* 0x000fe20000000800 */
[----:B------:R3:W-:Y:S06]  /*7ea0*/  MEMBAR.ALL.CTA ;  /* 0x0000000000007992 */ /* 0x0007ec0000008000 */
[----:B---3--:R-:W3:Y:S01]  /*7eb0*/  FENCE.VIEW.ASYNC.S ;  /* 0x00000000000073c6 */ /* 0x008ee20000000000 */
[----:B------:R-:W-:Y:S09]  /*7ec0*/  UPRMT UR4, URZ, 0x654, UR4 ;  /* 0x00000654ff047896 */ /* 0x000ff20008000004 */
[----:B---3--:R-:W-:Y:S01]  /*7ed0*/  SYNCS.ARRIVE.TRANS64.RED.A1T0 RZ, [UR4], RZ ;  /* 0x000000ffffff79a7 */ /* 0x008fe20008100404 */
[----:B------:R-:W5:Y:S01]  /*7ee0*/  LDL R2, [R2] ;  /* 0x0000000002027983 */ /* 0x000f620000100800 */
[----:B--2---:R-:W-:Y:S11]  /*7ef0*/  LOP3.LUT P0, RZ, R6, 0x1, RZ, 0xc0, !PT ;  /* 0x0000000106ff7812 */ /* 0x004ff6000780c0ff */
[----:B------:R-:W-:Y:S02]  /*7f00*/  @!UPT UIADD3 URZ, UPT, UPT, URZ, URZ, URZ ;  /* 0x000000fffffff290 */ /* 0x000fe4000fffe0ff */
[----:B------:R-:W-:Y:S01]  /*7f10*/  VOTEU.ANY UP1, P0 ;  /* 0x0000000000ff7886 */ /* 0x000fe20000020100 */
[----:B------:R-:W-:Y:S01]  /*7f20*/  PLOP3.LUT P0, PT, PT, PT, UP1, 0x80, 0x8 ;  /* 0x000000000008781c */ /* 0x000fe20003f0f018 */
[----:B------:R-:W-:Y:S11]  /*7f30*/  UP2UR UR58, UPR, URZ, 0x2 ;  /* 0x00000002ff3a7883 */ /* 0x000ff60008000000 */
[----:B------:R-:W-:Y:S01]  /*7f40*/  @!UPT UIADD3 URZ, UPT, UPT, URZ, URZ, URZ ;  /* 0x000000fffffff290 */ /* 0x000fe2000fffe0ff */
[----:B-1----:R-:W-:Y:S02]  /*7f50*/  @P0 MOV R3, R4 ;  /* 0x0000000400030202 */ /* 0x002fe40000000f00 */
[----:B------:R-:W-:Y:S02]  /*7f60*/  @P0 LOP3.LUT R0, R5, 0xffff, RZ, 0xc0, !PT ;  /* 0x0000ffff05000812 */ /* 0x000fe400078ec0ff */
[----:B------:R-:W-:Y:S02]  /*7f70*/  @P0 R2UR UR5, R3 ;  /* 0x00000000030502ca */ /* 0x000fe400000e0000 */
[----:B------:R-:W-:Y:S11]  /*7f80*/  @P0 R2UR UR4, R0 ;  /* 0x00000000000402ca */ /* 0x000ff600000e0000 */
[----:B------:R-:W-:Y:S02]  /*7f90*/  @UP1 UMOV UR37, UR5 ;  /* 0x0000000500251c82 */ /* 0x000fe40008000000 */
[----:B------:R-:W-:Y:S01]  /*7fa0*/  @UP1 UMOV UR36, UR4 ;  /* 0x0000000400241c82 */ /* 0x000fe20008000000 */
[----:B------:R-:W-:Y:S05]  /*7fb0*/  BRA.U !UP0, `(.L_x_97) ;  /* 0x0000000108cc7547 */ /* 0x000fea000b800000 */
[----:B------:R-:W1:Y:S01]  /*7fc0*/  LDCU UR9, c[0x0][0xb20] ;  /* 0x00016400ff0977ac */ /* 0x000e620008000800 */
[----:B------:R-:W-:Y:S02]  /*7fd0*/  UIMAD.WIDE.U32 UR4, UR56, UR55, URZ ;  /* 0x00000037380472a5 */ /* 0x000fe4000f8e00ff */
[----:B------:R-:W-:Y:S02]  /*7fe0*/  UIMAD.WIDE.U32 UR6, UR57, UR52, URZ ;  /* 0x00000034390672a5 */ /* 0x000fe4000f8e00ff */
[----:B------:R-:W-:Y:S02]  /*7ff0*/  UIMAD.WIDE.U32 UR10, UR36, UR55, URZ ;  /* 0x00000037240a72a5 */ /* 0x000fe4000f8e00ff */
[----:B------:R-:W-:Y:S02]  /*8000*/  UISETP.NE.AND UP0, UPT, UR54, 0x1, UPT ;  /* 0x000000013600788c */ /* 0x000fe4000bf05270 */
[----:B------:R-:W-:Y:S02]  /*8010*/  UISETP.NE.AND UP1, UPT, UR42, 0x1, UPT ;  /* 0x000000012a00788c */ /* 0x000fe4000bf25270 */
[----:B------:R-:W-:Y:S02]  /*8020*/  UISETP.NE.AND UP2, UPT, UR39, 0x1, UPT ;  /* 0x000000012700788c */ /* 0x000fe4000bf45270 */
[----:B------:R-:W-:Y:S01]  /*8030*/  UIMAD.WIDE.U32 UR12, UR37, UR52, URZ ;  /* 0x00000034250c72a5 */ /* 0x000fe2000f8e00ff */
[----:B------:R-:W-:Y:S01]  /*8040*/  UMOV UR4, UR5 ;  /* 0x0000000500047c82 */ /* 0x000fe20008000000 */
[----:B------:R-:W-:Y:S01]  /*8050*/  UMOV UR6, UR11 ;  /* 0x0000000b00067c82 */ /* 0x000fe20008000000 */
[----:B-1----:R-:W-:Y:S03]  /*8060*/  USHF.R.U32.HI UR8, URZ, UR9, UR4 ;  /* 0x00000009ff087299 */ /* 0x002fe60008011604 */
[----:B------:R-:W-:Y:S02]  /*8070*/  UMOV UR4, UR7 ;  /* 0x0000000700047c82 */ /* 0x000fe40008000000 */
[----:B------:R-:W-:Y:S02]  /*8080*/  USHF.R.U32.HI UR5, URZ, UR53, UR4 ;  /* 0x00000035ff057299 */ /* 0x000fe40008011604 */
[----:B------:R-:W-:Y:S02]  /*8090*/  USEL UR4, UR56, UR8, !UP0 ;  /* 0x0000000838047287 */ /* 0x000fe4000c000000 */
[----:B------:R-:W-:Y:S02]  /*80a0*/  USHF.R.U32.HI UR8, URZ, UR9, UR6 ;  /* 0x00000009ff087299 */ /* 0x000fe40008011606 */
[----:B------:R-:W-:Y:S02]  /*80b0*/  UIMAD.WIDE.U32 UR6, UR4, UR40, URZ ;  /* 0x00000028040672a5 */ /* 0x000fe4000f8e00ff */
[----:B------:R-:W-:Y:S02]  /*80c0*/  USEL UR9, UR57, UR5, !UP1 ;  /* 0x0000000539097287 */ /* 0x000fe4000c800000 */
[----:B------:R-:W-:Y:S02]  /*80d0*/  USEL UR8, UR36, UR8, !UP0 ;  /* 0x0000000824087287 */ /* 0x000fe4000c000000 */
[----:B------:R-:W-:Y:S01]  /*80e0*/  UIMAD.WIDE.U32 UR10, UR9, UR40, URZ ;  /* 0x00000028090a72a5 */ /* 0x000fe2000f8e00ff */
[----:B------:R-:W-:Y:S01]  /*80f0*/  UMOV UR6, UR7 ;  /* 0x0000000700067c82 */ /* 0x000fe20008000000 */
[----:B------:R-:W-:Y:S01]  /*8100*/  UMOV UR5, UR13 ;  /* 0x0000000d00057c82 */ /* 0x000fe20008000000 */
[----:B------:R-:W-:Y:S02]  /*8110*/  @UP2 USHF.R.U32.HI UR4, URZ, UR41, UR6 ;  /* 0x00000029ff042299 */ /* 0x000fe40008011606 */
[----:B------:R-:W-:Y:S02]  /*8120*/  USHF.R.U32.HI UR5, URZ, UR53, UR5 ;  /* 0x00000035ff057299 */ /* 0x000fe40008011605 */
[----:B------:R-:W-:Y:S02]  /*8130*/  UIMAD UR4, UR39, UR4, URZ ;  /* 0x00000004270472a4 */ /* 0x000fe4000f8e02ff */
[----:B------:R-:W-:Y:S02]  /*8140*/  USEL UR5, UR37, UR5, !UP1 ;  /* 0x0000000525057287 */ /* 0x000fe4000c800000 */
[----:B------:R-:W-:Y:S01]  /*8150*/  UISETP.GE.AND UP0, UPT, UR8, UR4, UPT ;  /* 0x000000040800728c */ /* 0x000fe2000bf06270 */
[----:B------:R-:W-:Y:S01]  /*8160*/  UMOV UR6, UR11 ;  /* 0x0000000b00067c82 */ /* 0x000fe20008000000 */
[----:B------:R-:W-:Y:S02]  /*8170*/  UIMAD.WIDE.U32 UR10, UR8, UR40, URZ ;  /* 0x00000028080a72a5 */ /* 0x000fe4000f8e00ff */
[----:B------:R-:W-:Y:S04]  /*8180*/  @UP2 USHF.R.U32.HI UR9, URZ, UR41, UR6 ;  /* 0x00000029ff092299 */ /* 0x000fe80008011606 */
[----:B------:R-:W-:Y:S01]  /*8190*/  UIMAD UR6, UR39, UR9, URZ ;  /* 0x00000009270672a4 */ /* 0x000fe2000f8e02ff */
[----:B------:R-:W-:Y:S03]  /*81a0*/  UMOV UR4, UR11 ;  /* 0x0000000b00047c82 */ /* 0x000fe60008000000 */
[----:B------:R-:W-:Y:S02]  /*81b0*/  UISETP.GE.OR UP0, UPT, UR5, UR6, UP0 ;  /* 0x000000060500728c */ /* 0x000fe40008706670 */
[----:B------:R-:W-:Y:S02]  /*81c0*/  USHF.R.U32.HI UR4, URZ, UR41, UR4 ;  /* 0x00000029ff047299 */ /* 0x000fe40008011604 */
[----:B------:R-:W-:Y:S02]  /*81d0*/  UIMAD.WIDE.U32 UR6, UR5, UR40, URZ ;  /* 0x00000028050672a5 */ /* 0x000fe4000f8e00ff */
[----:B------:R-:W-:Y:S02]  /*81e0*/  USEL UR11, UR8, UR4, !UP2 ;  /* 0x00000004080b7287 */ /* 0x000fe4000d000000 */
[----:B------:R-:W-:Y:S02]  /*81f0*/  UIADD3 UR6, UPT, UPT, -UR5, URZ, URZ ;  /* 0x000000ff05067290 */ /* 0x000fe4000fffe1ff */
[----:B------:R-:W-:Y:S02]  /*8200*/  UIADD3 UR10, UPT, UPT, -UR11, URZ, URZ ;  /* 0x000000ff0b0a7290 */ /* 0x000fe4000fffe1ff */
[----:B------:R-:W-:Y:S02]  /*8210*/  UIMAD UR6, UR42, UR6, UR37 ;  /* 0x000000062a0672a4 */ /* 0x000fe4000f8e0225 */
[----:B------:R-:W-:Y:S01]  /*8220*/  UIMAD UR10, UR39, UR10, UR8 ;  /* 0x0000000a270a72a4 */ /* 0x000fe2000f8e0208 */
[----:B------:R-:W-:Y:S01]  /*8230*/  @!UP0 UMOV UR4, UR7 ;  /* 0x0000000700048c82 */ /* 0x000fe20008000000 */
[----:B------:R-:W-:Y:S02]  /*8240*/  UIADD3 UR7, UPT, UPT, -UR8, URZ, URZ ;  /* 0x000000ff08077290 */ /* 0x000fe4000fffe1ff */
[----:B------:R-:W-:Y:S04]  /*8250*/  @!UP0 USHF.R.U32.HI UR4, URZ, UR41, UR4 ;  /* 0x00000029ff048299 */ /* 0x000fe80008011604 */
[----:B------:R-:W-:Y:S04]  /*8260*/  @!UP0 USEL UR4, UR5, UR4, !UP2 ;  /* 0x0000000405048287 */ /* 0x000fe8000d000000 */
[----:B------:R-:W-:Y:S02]  /*8270*/  @!UP0 UIMAD UR9, UR9, UR10, UR4 ;  /* 0x0000000a090982a4 */ /* 0x000fe4000f8e0204 */
[----:B------:R-:W-:Y:S02]  /*8280*/  @!UP0 UIADD3 UR10, UPT, UPT, UR11, -UR4, URZ ;  /* 0x800000040b0a8290 */ /* 0x000fe4000fffe0ff */
[----:B------:R-:W-:Y:S02]  /*8290*/  UIMAD UR4, UR54, UR7, UR36 ;  /* 0x00000007360472a4 */ /* 0x000fe4000f8e0224 */
[----:B------:R-:W-:Y:S03]  /*82a0*/  @!UP0 UIMAD UR8, UR10, UR39, UR5 ;  /* 0x000000270a0882a4 */ /* 0x000fe6000f8e0205 */
[----:B------:R-:W-:Y:S02]  /*82b0*/  @!UP0 UMOV UR5, UR9 ;  /* 0x0000000900058c82 */ /* 0x000fe40008000000 */
[----:B------:R-:W-:Y:S02]  /*82c0*/  UIMAD UR37, UR5, UR42, UR6 ;  /* 0x0000002a052572a4 */ /* 0x000fe4000f8e0206 */
[----:B------:R-:W-:Y:S11]  /*82d0*/  UIMAD UR36, UR8, UR54, UR4 ;  /* 0x00000036082472a4 */ /* 0x000ff6000f8e0204 */
[----:B------:R-:W-:Y:S01]  /*82e0*/  @!UPT UIADD3 URZ, UPT, UPT, URZ, URZ, URZ ;  /* 0x000000fffffff290 */ /* 0x000fe2000fffe0ff */
.L_x_97:
[----:B------:R-:W-:Y:S01]  /*82f0*/  UISETP.NE.AND UP0, UPT, UR38, 0x1, UPT ;  /* 0x000000012600788c */ /* 0x000fe2000bf05270 */
[----:B------:R-:W-:Y:S01]  /*8300*/  @P0 SHF.R.U32.HI R4, RZ, 0x10, R5 ;  /* 0x00000010ff040819 */ /* 0x000fe20000011605 */
[----:B------:R-:W-:Y:S01]  /*8310*/  USHF.L.U32 UR46, UR20, 0x7, URZ ;  /* 0x00000007142e7899 */ /* 0x000fe200080006ff */
[----:B------:R-:W-:Y:S02]  /*8320*/  BSSY.RECONVERGENT B6, `(.L_x_98) ;  /* 0x0000034000067945 */ /* 0x000fe40003800200 */
[----:B------:R-:W-:Y:S02]  /*8330*/  @P0 R2UR UR59, R4 ;  /* 0x00000000043b02ca */ /* 0x000fe400000e0000 */
[----:B------:R-:W-:Y:S04]  /*8340*/  LOP3.LUT P0, RZ, R67, 0x1b0, RZ, 0xc0, !PT ;  /* 0x000001b043ff7812 */ /* 0x000fe8000780c0ff */
[----:B------:R-:W1:Y:S01]  /*8350*/  @!UP0 LDCU.128 UR12, c[0x0][0xb10] ;  /* 0x00016200ff0c87ac */ /* 0x000e620008000c00 */
[----:B------:R-:W2:Y:S01]  /*8360*/  @!UP0 LDCU UR5, c[0x0][0xb0c] ;  /* 0x00016180ff0587ac */ /* 0x000ea20008000800 */
[----:B------:R-:W3:Y:S01]  /*8370*/  @!UP0 LDCU UR10, c[0x0][0xb20] ;  /* 0x00016400ff0a87ac */ /* 0x000ee20008000800 */
[----:B-1----:R-:W-:Y:S02]  /*8380*/  UIMAD.WIDE.U32 UR8, UR37, UR12, URZ ;  /* 0x0000000c250872a5 */ /* 0x002fe4000f8e00ff */
[----:B------:R-:W-:Y:S02]  /*8390*/  UIMAD.WIDE.U32 UR6, UR36, UR15, URZ ;  /* 0x0000000f240672a5 */ /* 0x000fe4000f8e00ff */
[----:B------:R-:W-:Y:S03]  /*83a0*/  @!UP0 UISETP.NE.AND UP1, UPT, UR14, 0x1, UPT ;  /* 0x000000010e00888c */ /* 0x000fe6000bf25270 */
[----:B------:R-:W-:Y:S01]  /*83b0*/  @!UP0 UMOV UR4, UR9 ;  /* 0x0000000900048c82 */ /* 0x000fe20008000000 */
[----:B--2---:R-:W-:Y:S02]  /*83c0*/  @!UP0 UISETP.NE.AND UP2, UPT, UR5, 0x1, UPT ;  /* 0x000000010500888c */ /* 0x004fe4000bf45270 */
[----:B------:R-:W-:Y:S01]  /*83d0*/  @!UP0 USHF.R.U32.HI UR4, URZ, UR13, UR4 ;  /* 0x0000000dff048299 */ /* 0x000fe20008011604 */
[----:B------:R-:W-:Y:S02]  /*83e0*/  @!UP0 UMOV UR6, UR7 ;  /* 0x0000000700068c82 */ /* 0x000fe40008000000 */
[----:B---3--:R-:W-:Y:S02]  /*83f0*/  @!UP0 USHF.R.U32.HI UR6, URZ, UR10, UR6 ;  /* 0x0000000aff068299 */ /* 0x008fe40008011606 */
[----:B------:R-:W-:Y:S02]  /*8400*/  @!UP0 USEL UR7, UR37, UR4, !UP2 ;  /* 0x0000000425078287 */ /* 0x000fe4000d000000 */
[----:B------:R-:W-:Y:S04]  /*8410*/  @!UP0 USEL UR6, UR36, UR6, !UP1 ;  /* 0x0000000624068287 */ /* 0x000fe8000c800000 */
[----:B------:R-:W-:Y:S02]  /*8420*/  @!UP0 UIADD3 UR4, UPT, UPT, -UR7, UR6, URZ ;  /* 0x0000000607048290 */ /* 0x000fe4000fffe1ff */
[----:B------:R-:W-:Y:S02]  /*8430*/  @!UP0 UIADD3 UR6, UPT, UPT, UR7, -UR6, URZ ;  /* 0x8000000607068290 */ /* 0x000fe4000fffe0ff */
[----:B------:R-:W-:Y:S02]  /*8440*/  @!UP0 UIMAD UR37, UR4, UR5, UR37 ;  /* 0x00000005042582a4 */ /* 0x000fe4000f8e0225 */
[----:B------:R-:W-:Y:S01]  /*8450*/  @!UP0 UIMAD UR36, UR6, UR14, UR36 ;  /* 0x0000000e062482a4 */ /* 0x000fe2000f8e0224 */
[----:B------:R-:W-:Y:S11]  /*8460*/  @!P0 BRA `(.L_x_99) ;  /* 0x00000000007c8947 */ /* 0x000ff60003800000 */
[----:B------:R-:W1:Y:S01]  /*8470*/  LDCU.64 UR8, c[0x4][0x80] ;  /* 0x01001000ff0877ac */ /* 0x000e620008000a00 */
[----:B------:R-:W-:Y:S01]  /*8480*/  MOV R16, 0x0 ;  /* 0x0000000000107802 */ /* 0x000fe20000000f00 */
[----:B------:R-:W-:Y:S02]  /*8490*/  HFMA2 R12, -RZ, RZ, 0, 5.9604644775390625e-08 ;  /* 0x00000001ff0c7431 */ /* 0x000fe400000001ff */
[----:B------:R-:W-:Y:S01]  /*84a0*/  IMAD.MOV.U32 R8, RZ, RZ, 0x70 ;  /* 0x00000070ff087424 */ /* 0x000fe200078e00ff */
[----:B------:R2:W3:Y:S01]  /*84b0*/  LDC.64 R14, c[0x4][R16] ;  /* 0x01000000100e7b82 */ /* 0x0004e20000000a00 */
[----:B------:R-:W4:Y:S01]  /*84c0*/  LDCU.64 UR6, c[0x4][0x88] ;  /* 0x01001100ff0677ac */ /* 0x000f220008000a00 */
[----:B------:R-:W-:Y:S01]  /*84d0*/  IMAD.MOV.U32 R13, RZ, RZ, RZ ;  /* 0x000000ffff0d7224 */ /* 0x000fe200078e00ff */
[----:B------:R-:W2:Y:S01]  /*84e0*/  LDCU.64 UR4, c[0x4][0x8] ;  /* 0x01000100ff0477ac */ /* 0x000ea20008000a00 */
[----:B-1----:R-:W-:Y:S01]  /*84f0*/  MOV R5, UR9 ;  /* 0x0000000900057c02 */ /* 0x002fe20008000f00 */
[----:B------:R-:W-:Y:S01]  /*8500*/  IMAD.U32 R4, RZ, RZ, UR8 ;  /* 0x00000008ff047e24 */ /* 0x000fe2000f8e00ff */
[----:B----4-:R-:W-:Y:S01]  /*8510*/  MOV R7, UR7 ;  /* 0x0000000700077c02 */ /* 0x010fe20008000f00 */
[----:B------:R-:W-:Y:S01]  /*8520*/  IMAD.U32 R6, RZ, RZ, UR6 ;  /* 0x00000006ff067e24 */ /* 0x000fe2000f8e00ff */
[----:B--2---:R-:W-:Y:S01]  /*8530*/  MOV R11, UR5 ;  /* 0x00000005000b7c02 */ /* 0x004fe20008000f00 */
[----:B------:R-:W-:Y:S02]  /*8540*/  IMAD.U32 R10, RZ, RZ, UR4 ;  /* 0x00000004ff0a7e24 */ /* 0x000fe4000f8e00ff */
[----:B------:R-:W-:Y:S07]  /*8550*/  LEPC R20, `(.L_x_100) ;  /* 0x000000001014794e */ /* 0x000fee0000000000 */
[----:B---3-5:R-:W-:Y:S05]  /*8560*/  CALL.ABS.NOINC R14 ;  /* 0x000000000e007343 */ /* 0x028fea0003c00000 */
.L_x_100:
[----:B------:R-:W1:Y:S01]  /*8570*/  LDCU.64 UR8, c[0x4][0x80] ;  /* 0x01001000ff0877ac */ /* 0x000e620008000a00 */
[----:B------:R-:W2:Y:S01]  /*8580*/  LDC.64 R16, c[0x4][R16] ;  /* 0x0100000010107b82 */ /* 0x000ea20000000a00 */
[----:B------:R-:W-:Y:S02]  /*8590*/  HFMA2 R12, -RZ, RZ, 0, 5.9604644775390625e-08 ;  /* 0x00000001ff0c7431 */ /* 0x000fe400000001ff */
[----:B------:R-:W-:Y:S02]  /*85a0*/  IMAD.MOV.U32 R8, RZ, RZ, 0x70 ;  /* 0x00000070ff087424 */ /* 0x000fe400078e00ff */
[----:B------:R-:W-:Y:S01]  /*85b0*/  IMAD.MOV.U32 R13, RZ, RZ, RZ ;  /* 0x000000ffff0d7224 */ /* 0x000fe200078e00ff */
[----:B------:R-:W3:Y:S01]  /*85c0*/  LDCU.64 UR6, c[0x4][0x88] ;  /* 0x01001100ff0677ac */ /* 0x000ee20008000a00 */
[----:B------:R-:W4:Y:S01]  /*85d0*/  LDCU.64 UR4, c[0x4][0x8] ;  /* 0x01000100ff0477ac */ /* 0x000f220008000a00 */
[----:B-1----:R-:W-:Y:S02]  /*85e0*/  MOV R4, UR8 ;  /* 0x0000000800047c02 */ /* 0x002fe40008000f00 */
[----:B------:R-:W-:Y:S02]  /*85f0*/  MOV R5, UR9 ;  /* 0x0000000900057c02 */ /* 0x000fe40008000f00 */
[----:B---3--:R-:W-:Y:S01]  /*8600*/  MOV R7, UR7 ;  /* 0x0000000700077c02 */ /* 0x008fe20008000f00 */
[----:B------:R-:W-:Y:S01]  /*8610*/  IMAD.U32 R6, RZ, RZ, UR6 ;  /* 0x00000006ff067e24 */ /* 0x000fe2000f8e00ff */
[----:B----4-:R-:W-:Y:S01]  /*8620*/  MOV R11, UR5 ;  /* 0x00000005000b7c02 */ /* 0x010fe20008000f00 */
[----:B------:R-:W-:Y:S02]  /*8630*/  IMAD.U32 R10, RZ, RZ, UR4 ;  /* 0x00000004ff0a7e24 */ /* 0x000fe4000f8e00ff */
[----:B------:R-:W-:Y:S07]  /*8640*/  LEPC R20, `(.L_x_99) ;  /* 0x000000001014794e */ /* 0x000fee0000000000 */
[----:B--2---:R-:W-:Y:S05]  /*8650*/  CALL.ABS.NOINC R16 ;  /* 0x0000000010007343 */ /* 0x004fea0003c00000 */
.L_x_99:
[----:B------:R-:W-:Y:S05]  /*8660*/  BSYNC.RECONVERGENT B6 ;  /* 0x0000000000067941 */ /* 0x000fea0003800200 */
.L_x_98:
[----:B------:R-:W-:Y:S01]  /*8670*/  R2UR UR4, R66 ;  /* 0x00000000420472ca */ /* 0x000fe200000e0000 */
[----:B------:R-:W-:Y:S01]  /*8680*/  UISETP.NE.U32.AND UP0, UPT, UR60, URZ, UPT ;  /* 0x000000ff3c00728c */ /* 0x000fe2000bf05070 */
[----:B------:R-:W-:Y:S02]  /*8690*/  ISETP.NE.U32.AND P4, PT, R60, RZ, PT ;  /* 0x000000ff3c00720c */ /* 0x000fe40003f85070 */
[----:B------:R-:W-:Y:S01]  /*86a0*/  ISETP.NE.U32.AND P2, PT, RZ, UR50, PT ;  /* 0x00000032ff007c0c */ /* 0x000fe2000bf45070 */
[----:B------:R-:W-:Y:S01]  /*86b0*/  UISETP.NE.AND.EX UP1, UPT, UR61, URZ, UPT, UP0 ;  /* 0x000000ff3d00728c */ /* 0x000fe2000bf25300 */
[----:B------:R-:W-:Y:S01]  /*86c0*/  ISETP.NE.AND.EX P4, PT, R61, RZ, PT, P4 ;  /* 0x000000ff3d00720c */ /* 0x000fe20003f85340 */
[----:B------:R-:W-:Y:S01]  /*86d0*/  UPLOP3.LUT UP0, UPT, UPT, UPT, UPT, 0x40, 0x4 ;  /* 0x000000000004789c */ /* 0x000fe20003f0e870 */
[----:B------:R-:W-:Y:S05]  /*86e0*/  ISETP.NE.AND.EX P2, PT, RZ, UR51, PT, P2 ;  /* 0x00000033ff007c0c */ /* 0x000fea000bf45320 */
[----:B------:R-:W-:Y:S06]  /*86f0*/  UISETP.NE.AND UP2, UPT, UR4, URZ, UPT ;  /* 0x000000ff0400728c */ /* 0x000fec000bf45270 */
[----:B------:R-:W-:Y:S05]  /*8700*/  PLOP3.LUT P1, PT, PT, PT, UP2, 0x80, 0x8 ;  /* 0x000000000008781c */ /* 0x000fea0003f2f028 */
[----:B------:R-:W-:Y:S06]  /*8710*/  @UP2 UPLOP3.LUT UP0, UPT, UPT, UPT, UP1, 0x80, 0x8 ;  /* 0x000000000008289c */ /* 0x000fec0003f0f010 */
[----:B------:R-:W-:Y:S01]  /*8720*/  PLOP3.LUT P0, PT, PT, PT, UP0, 0x80, 0x8 ;  /* 0x000000000008781c */ /* 0x000fe20003f0f008 */
[----:B------:R-:W-:Y:S01]  /*8730*/  @!UPT UIADD3 URZ, UPT, UPT, URZ, URZ, URZ ;  /* 0x000000fffffff290 */ /* 0x000fe2000fffe0ff */
[----:B------:R-:W-:Y:S11]  /*8740*/  BRA.U !UP1, `(.L_x_101) ;  /* 0x00000001093c7547 */ /* 0x000ff6000b800000 */
[----:B------:R-:W-:Y:S01]  /*8750*/  UISETP.NE.U32.AND UP0, UPT, UR50, URZ, UPT ;  /* 0x000000ff3200728c */ /* 0x000fe2000bf05070 */
[----:B------:R-:W-:Y:S01]  /*8760*/  HFMA2 R0, -RZ, RZ, 0, 5.9604644775390625e-08 ;  /* 0x00000001ff007431 */ /* 0x000fe200000001ff */
[----:B------:R-:W1:Y:S01]  /*8770*/  LDCU.64 UR8, c[0x0][0x358] ;  /* 0x00006b00ff0877ac */ /* 0x000e620008000a00 */
[----:B------:R-:W-:Y:S01]  /*8780*/  IMAD.MOV.U32 R64, RZ, RZ, 0x1 ;  /* 0x00000001ff407424 */ /* 0x000fe200078e00ff */
[----:B------:R-:W-:Y:S06]  /*8790*/  UISETP.NE.AND.EX UP0, UPT, UR51, URZ, UPT, UP0 ;  /* 0x000000ff3300728c */ /* 0x000fec000bf05300 */
        /* <DEDUP_REMOVED lines=9> */
[----:B-12---:R-:W-:Y:S02]  /*8830*/  @!P3 IMAD.U32 R27, RZ, RZ, UR4 ;  /* 0x00000004ff1bbe24 */ /* 0x006fe4000f8e00ff */
.L_x_101:
[----:B------:R-:W-:Y:S05]  /*8840*/  @!P4 BRA `(.L_x_102) ;  /* 0x000000000024c947 */ /* 0x000fea0003800000 */
[----:B------:R-:W-:Y:S01]  /*8850*/  ISETP.NE.U32.AND P3, PT, R42, RZ, PT ;  /* 0x000000ff2a00720c */ /* 0x000fe20003f65070 */
[----:B------:R-:W1:Y:S03]  /*8860*/  LDCU.64 UR4, c[0x0][0x358] ;  /* 0x00006b00ff0477ac */ /* 0x000e660008000a00 */
[----:B------:R-:W-:Y:S11]  /*8870*/  ISETP.NE.AND.EX P3, PT, R43, RZ, PT, P3 ;  /* 0x000000ff2b00720c */ /* 0x000ff60003f65330 */
[----:B------:R-:W-:Y:S02]  /*8880*/  @!UPT UIADD3 URZ, UPT, UPT, URZ, URZ, URZ ;  /* 0x000000fffffff290 */ /* 0x000fe4000fffe0ff */
[----:B------:R-:W2:Y:S01]  /*8890*/  @P3 LDC.64 R4, c[0x0][0x8a8] ;  /* 0x00022a00ff043b82 */ /* 0x000ea20000000a00 */
[----:B------:R-:W-:Y:S04]  /*88a0*/  @P3 IMAD R0, R60, UR48, RZ ;  /* 0x000000303c003c24 */ /* 0x000fe8000f8e02ff */
[----:B--2---:R-:W-:Y:S05]  /*88b0*/  @P3 IMAD.WIDE R4, R0, 0x4, R4 ;  /* 0x0000000400043825 */ /* 0x004fea00078e0204 */
[----:B-1---5:R1:W5:Y:S02]  /*88c0*/  @P3 LDG.E R24, desc[UR4][R4.64] ;  /* 0x0000000404183981 */ /* 0x022364000c1e1900 */
[----:B-1----:R-:W2:Y:S02]  /*88d0*/  @!P3 LDC R24, c[0x0][0x8a0] ;  /* 0x00022800ff18bb82 */ /* 0x002ea40000000800 */
.L_x_102:
[----:B-----5:R-:W-:Y:S01]  /*88e0*/  FSETP.NEU.AND P4, PT, R27, RZ, PT ;  /* 0x000000ff1b00720b */ /* 0x020fe20003f8d000 */
[----:B------:R-:W1:Y:S01]  /*88f0*/  LDCU.64 UR10, c[0x0][0xa90] ;  /* 0x00015200ff0a77ac */ /* 0x000e620008000a00 */
[----:B------:R-:W-:Y:S01]  /*8900*/  SEL R5, RZ, 0xffffffff, P2 ;  /* 0xffffffffff057807 */ /* 0x000fe20001000000 */
[----:B------:R-:W-:Y:S01]  /*8910*/  BSSY B1, `(.L_x_103) ;  /* 0x000004f000017945 */ /* 0x000fe20003800000 */
[----:B------:R-:W-:Y:S01]  /*8920*/  @P1 LOP3.LUT P2, RZ, R64, 0xff, RZ, 0xc0, !PT ;  /* 0x000000ff40ff1812 */ /* 0x000fe2000784c0ff */
[----:B------:R-:W-:Y:S01]  /*8930*/  IMAD.MOV.U32 R87, RZ, RZ, 0x1 ;  /* 0x00000001ff577424 */ /* 0x000fe200078e00ff */
[----:B------:R-:W-:Y:S01]  /*8940*/  @P1 SEL R0, RZ, 0xffffffff, P4 ;  /* 0xffffffffff001807 */ /* 0x000fe20002000000 */
[----:B------:R-:W-:Y:S01]  /*8950*/  USHF.L.U32 UR8, UR45, 0x6, URZ ;  /* 0x000000062d087899 */ /* 0x000fe200080006ff */
[----:B------:R-:W-:Y:S01]  /*8960*/  LOP3.LUT R70, R70, 0x1, RZ, 0x3c, !PT ;  /* 0x0000000146467812 */ /* 0x000fe200078e3cff */
[----:B------:R-:W-:Y:S01]  /*8970*/  IMAD.IADD R25, R23, 0x1, R2 ;  /* 0x0000000117197824 */ /* 0x000fe200078e0202 */
[----:B------:R-:W-:Y:S01]  /*8980*/  @P0 SEL R0, R5, R0, !P2 ;  /* 0x0000000005000207 */ /* 0x000fe20005000000 */
[----:B------:R-:W-:Y:S01]  /*8990*/  IMAD R85, R74, -0x10, R72 ;  /* 0xfffffff04a557824 */ /* 0x000fe200078e0248 */
[----:B------:R-:W-:Y:S01]  /*89a0*/  LEA R86, R22, UR44, 0x3 ;  /* 0x0000002c16567c11 */ /* 0x000fe2000f8e18ff */
[----:B------:R-:W-:Y:S01]  /*89b0*/  IMAD.U32 R82, RZ, RZ, UR8 ;  /* 0x00000008ff527e24 */ /* 0x000fe2000f8e00ff */
[----:B------:R-:W-:Y:S01]  /*89c0*/  @P1 LOP3.LUT R0, R0, 0x1, RZ, 0xc0, !PT ;  /* 0x0000000100001812 */ /* 0x000fe200078ec0ff */
[----:B------:R-:W-:Y:S01]  /*89d0*/  IMAD.MOV.U32 R88, RZ, RZ, RZ ;  /* 0x000000ffff587224 */ /* 0x000fe200078e00ff */
[----:B------:R-:W-:Y:S02]  /*89e0*/  SHF.L.U32 R3, R69, 0x1f, RZ ;  /* 0x0000001f45037819 */ /* 0x000fe400000006ff */
[----:B------:R-:W-:Y:S02]  /*89f0*/  CS2R R46, SRZ ;  /* 0x00000000002e7805 */ /* 0x000fe4000001ff00 */
[----:B------:R-:W-:Y:S02]  /*8a00*/  ISETP.NE.U32.OR P6, PT, R0, 0x1, !P1 ;  /* 0x000000010000780c */ /* 0x000fe40004fc5470 */
[----:B------:R-:W-:Y:S02]  /*8a10*/  CS2R R44, SRZ ;  /* 0x00000000002c7805 */ /* 0x000fe4000001ff00 */
[----:B------:R-:W-:Y:S02]  /*8a20*/  R2UR UR4, R78 ;  /* 0x000000004e0472ca */ /* 0x000fe400000e0000 */
[----:B------:R-:W-:Y:S02]  /*8a30*/  CS2R R50, SRZ ;  /* 0x0000000000327805 */ /* 0x000fe4000001ff00 */
[----:B------:R-:W-:Y:S02]  /*8a40*/  R2UR UR6, R77 ;  /* 0x000000004d0672ca */ /* 0x000fe400000e0000 */
[----:B------:R-:W-:Y:S02]  /*8a50*/  CS2R R48, SRZ ;  /* 0x0000000000307805 */ /* 0x000fe4000001ff00 */
[----:B------:R-:W-:Y:S02]  /*8a60*/  R2UR UR12, R79 ;  /* 0x000000004f0c72ca */ /* 0x000fe400000e0000 */
[----:B------:R-:W-:Y:S02]  /*8a70*/  CS2R R54, SRZ ;  /* 0x0000000000367805 */ /* 0x000fe4000001ff00 */
[----:B------:R-:W-:Y:S02]  /*8a80*/  R2UR UR9, R76 ;  /* 0x000000004c0972ca */ /* 0x000fe400000e0000 */
[----:B------:R-:W-:Y:S02]  /*8a90*/  CS2R R52, SRZ ;  /* 0x0000000000347805 */ /* 0x000fe4000001ff00 */
[----:B------:R-:W-:Y:S02]  /*8aa0*/  PLOP3.LUT P3, PT, PT, PT, UP1, 0x80, 0x8 ;  /* 0x000000000008781c */ /* 0x000fe40003f6f018 */
[----:B------:R-:W-:Y:S02]  /*8ab0*/  CS2R R58, SRZ ;  /* 0x00000000003a7805 */ /* 0x000fe4000001ff00 */
[----:B------:R-:W-:Y:S02]  /*8ac0*/  LOP3.LUT P5, R83, R64, 0xff, RZ, 0xc0, !PT ;  /* 0x000000ff40537812 */ /* 0x000fe400078ac0ff */
[----:B------:R-:W-:Y:S02]  /*8ad0*/  CS2R R56, SRZ ;  /* 0x0000000000387805 */ /* 0x000fe4000001ff00 */
[----:B------:R-:W-:Y:S01]  /*8ae0*/  @P6 SHF.L.U32 R4, R70, 0x1f, RZ ;  /* 0x0000001f46046819 */ /* 0x000fe200000006ff */
[----:B------:R-:W-:Y:S01]  /*8af0*/  UIMAD.WIDE.U32 UR4, UR8, UR4, URZ ;  /* 0x00000004080472a5 */ /* 0x000fe2000f8e00ff */
[----:B------:R-:W-:Y:S02]  /*8b00*/  SEL R0, RZ, 0xffffffff, P4 ;  /* 0xffffffffff007807 */ /* 0x000fe40002000000 */
[----:B------:R-:W3:Y:S01]  /*8b10*/  @P6 SYNCS.PHASECHK.TRANS64.TRYWAIT P1, [UR44+0x60], R4 ;  /* 0x00006004ff0065a7 */ /* 0x000ee2000802112c */
[----:B------:R-:W-:Y:S01]  /*8b20*/  UISETP.NE.AND UP0, UPT, UR12, 0x1, UPT ;  /* 0x000000010c00788c */ /* 0x000fe2000bf05270 */
[----:B------:R-:W-:Y:S02]  /*8b30*/  P2R R84, PR, RZ, 0x40 ;  /* 0x00000040ff547803 */ /* 0x000fe40000000000 */
[----:B------:R-:W-:Y:S01]  /*8b40*/  UMOV UR4, UR5 ;  /* 0x0000000500047c82 */ /* 0x000fe20008000000 */
[----:B------:R-:W-:Y:S01]  /*8b50*/  @P3 SEL R0, R5, R0, !P5 ;  /* 0x0000000005003207 */ /* 0x000fe20006800000 */
[----:B------:R-:W-:Y:S03]  /*8b60*/  USHF.R.U32.HI UR4, URZ, UR6, UR4 ;  /* 0x00000006ff047299 */ /* 0x000fe60008011604 */
[----:B------:R-:W-:Y:S01]  /*8b70*/  LOP3.LUT R0, R0, 0x1, RZ, 0xc0, !PT ;  /* 0x0000000100007812 */ /* 0x000fe200078ec0ff */
[----:B------:R-:W-:Y:S02]  /*8b80*/  USEL UR4, UR8, UR4, !UP0 ;  /* 0x0000000408047287 */ /* 0x000fe4000c000000 */
[----:B------:R-:W-:Y:S01]  /*8b90*/  UISETP.NE.AND UP0, UPT, UR9, 0x1, UPT ;  /* 0x000000010900788c */ /* 0x000fe2000bf05270 */
[----:B------:R4:W2:Y:S03]  /*8ba0*/  SYNCS.PHASECHK.TRANS64.TRYWAIT P0, [R86+URZ+0xc0], R3 ;  /* 0x0000c003560075a7 */ /* 0x0008a600080011ff */
[----:B------:R-:W-:Y:S02]  /*8bb0*/  IMAD.U32 R81, RZ, RZ, UR4 ;  /* 0x00000004ff517e24 */ /* 0x000fe4000f8e00ff */
[----:B------:R-:W-:Y:S01]  /*8bc0*/  PLOP3.LUT P2, PT, PT, PT, UP0, 0x80, 0x8 ;  /* 0x000000000008781c */ /* 0x000fe20003f4f008 */
[----:B------:R-:W-:Y:S02]  /*8bd0*/  IMAD R7, RZ, RZ, -UR4 ;  /* 0x80000004ff077e24 */ /* 0x000fe4000f8e02ff */
[----:B------:R-:W-:Y:S02]  /*8be0*/  IMAD.U32 R80, RZ, RZ, UR4 ;  /* 0x00000004ff507e24 */ /* 0x000fe4000f8e00ff */
[----:B------:R-:W-:Y:S01]  /*8bf0*/  IMAD R82, R7, UR12, R82 ;  /* 0x0000000c07527c24 */ /* 0x000fe2000f8e0252 */
[----:B---3--:R-:W-:Y:S01]  /*8c00*/  @P6 SEL R87, RZ, 0x1, !P1 ;  /* 0x00000001ff576807 */ /* 0x008fe20004800000 */
[----:B-1----:R-:W-:Y:S07]  /*8c10*/  UIMAD.WIDE.U32 UR6, UR4, UR10, URZ ;  /* 0x0000000a040672a5 */ /* 0x002fee000f8e00ff */
[----:B------:R-:W-:Y:S02]  /*8c20*/  UMOV UR5, UR7 ;  /* 0x0000000700057c82 */ /* 0x000fe40008000000 */
[----:B------:R-:W-:Y:S06]  /*8c30*/  USHF.R.U32.HI UR5, URZ, UR11, UR5 ;  /* 0x0000000bff057299 */ /* 0x000fec0008011605 */
[----:B------:R-:W-:Y:S02]  /*8c40*/  SEL R81, R81, UR5, !P2 ;  /* 0x0000000551517c07 */ /* 0x000fe4000d000000 */
[----:B------:R-:W-:Y:S03]  /*8c50*/  ISETP.NE.U32.AND P2, PT, R0, 0x1, PT ;  /* 0x000000010000780c */ /* 0x000fe60003f45070 */
[----:B------:R-:W-:Y:S01]  /*8c60*/  IMAD.MOV R5, RZ, RZ, -R81 ;  /* 0x000000ffff057224 */ /* 0x000fe200078e0a51 */
[----:B------:R-:W-:Y:S03]  /*8c70*/  P2R R89, PR, RZ, 0x4 ;  /* 0x00000004ff597803 */ /* 0x000fe60000000000 */
[----:B------:R-:W-:Y:S01]  /*8c80*/  IMAD R80, R5, UR9, R80 ;  /* 0x0000000905507c24 */ /* 0x000fe2000f8e0250 */
[----:B--2-4-:R-:W-:Y:S06]  /*8c90*/  @!P6 BRA `(.L_x_104) ;  /* 0x000000000058e947 */ /* 0x014fec0003800000 */
[----:B------:R-:W-:Y:S01]  /*8ca0*/  IMAD.MOV.U32 R47, RZ, RZ, RZ ;  /* 0x000000ffff2f7224 */ /* 0x000fe200078e00ff */
[----:B------:R-:W-:Y:S01]  /*8cb0*/  ISETP.NE.AND P1, PT, R87, RZ, PT ;  /* 0x000000ff5700720c */ /* 0x000fe20003f25270 */
[----:B------:R-:W-:Y:S01]  /*8cc0*/  BSSY B0, `(.L_x_105) ;  /* 0x000000c000007945 */ /* 0x000fe20003800000 */
[----:B------:R-:W-:Y:S02]  /*8cd0*/  CS2R R58, SRZ ;  /* 0x00000000003a7805 */ /* 0x000fe4000001ff00 */
[----:B------:R-:W-:Y:S02]  /*8ce0*/  CS2R R56, SRZ ;  /* 0x0000000000387805 */ /* 0x000fe4000001ff00 */
[----:B------:R-:W-:Y:S02]  /*8cf0*/  CS2R R54, SRZ ;  /* 0x0000000000367805 */ /* 0x000fe4000001ff00 */
[----:B------:R-:W-:Y:S02]  /*8d00*/  CS2R R52, SRZ ;  /* 0x0000000000347805 */ /* 0x000fe4000001ff00 */
[----:B------:R-:W-:Y:S02]  /*8d10*/  CS2R R50, SRZ ;  /* 0x0000000000327805 */ /* 0x000fe4000001ff00 */
[----:B------:R-:W-:Y:S02]  /*8d20*/  CS2R R48, SRZ ;  /* 0x0000000000307805 */ /* 0x000fe4000001ff00 */
[----:B------:R-:W-:Y:S01]  /*8d30*/  CS2R R44, SRZ ;  /* 0x00000000002c7805 */ /* 0x000fe2000001ff00 */
[----:B------:R-:W-:Y:S06]  /*8d40*/  @P1 BRA `(.L_x_106) ;  /* 0x00000000000c1947 */ /* 0x000fec0003800000 */
[----:B------:R-:W-:Y:S04]  /*8d50*/  SHF.L.U32 R5, R70, 0x1f, RZ ;  /* 0x0000001f46057819 */ /* 0x000fe800000006ff */
[----:B------:R-:W1:Y:S02]  /*8d60*/  SYNCS.PHASECHK.TRANS64.TRYWAIT P1, [UR44+0x60], R5 ;  /* 0x00006005ff0075a7 */ /* 0x000e64000802112c */
[----:B-1----:R-:W-:Y:S05]  /*8d70*/  @!P1 BRA `(.L_x_107) ;  /* 0x0000003000e89947 */ /* 0x002fea0003800000 */
.L_x_106:
[----:B------:R-:W-:Y:S05]  /*8d80*/  BSYNC B0 ;  /* 0x0000000000007941 */ /* 0x000fea0003800000 */
.L_x_105:
[----:B------:R-:W-:Y:S01]  /*8d90*/  ISETP.NE.AND P1, PT, R89, RZ, PT ;  /* 0x000000ff5900720c */ /* 0x000fe20003f25270 */
[----:B------:R-:W-:Y:S11]  /*8da0*/  HFMA2 R88, -RZ, RZ, 0, 5.9604644775390625e-08 ;  /* 0x00000001ff587431 */ /* 0x000ff600000001ff */
[----:B------:R-:W-:Y:S01]  /*8db0*/  @!UPT UIADD3 URZ, UPT, UPT, URZ, URZ, URZ ;  /* 0x000000fffffff290 */ /* 0x000fe2000fffe0ff */
[----:B------:R2:W3:Y:S04]  /*8dc0*/  @P1 LDS.128 R56, [R73] ;  /* 0x0000000049381984 */ /* 0x0004e80000000c00 */
[----:B------:R2:W4:Y:S04]  /*8dd0*/  @P1 LDS.128 R52, [R72+0x10] ;  /* 0x0000100048341984 */ /* 0x0005280000000c00 */
[----:B------:R2:W1:Y:S04]  /*8de0*/  @P1 LDS.128 R48, [R71+0x20] ;  /* 0x0000200047301984 */ /* 0x0004680000000c00 */
[----:B------:R2:W1:Y:S02]  /*8df0*/  @P1 LDS.128 R44, [R85+0x30] ;  /* 0x00003000552c1984 */ /* 0x0004640000000c00 */
.L_x_104:
[----:B------:R-:W-:Y:S05]  /*8e00*/  BSYNC B1 ;  /* 0x0000000000017941 */ /* 0x000fea0003800000 */
.L_x_103:
[----:B-1----:R-:W-:Y:S04]  /*8e10*/  SHF.R.U32.HI R0, RZ, 0x15, R25 ;  /* 0x00000015ff007819 */ /* 0x002fe80000011619 */
[----:B------:R-:W-:Y:S01]  /*8e20*/  LOP3.LUT P1, RZ, R0, 0x3, R65, 0x48, !PT ;  /* 0x0000000300ff7812 */ /* 0x000fe20007824841 */
[----:B------:R-:W-:Y:S01]  /*8e30*/  @!UPT UIADD3 URZ, UPT, UPT, URZ, URZ, URZ ;  /* 0x000000fffffff290 */ /* 0x000fe2000fffe0ff */
[----:B------:R-:W-:Y:S11]  /*8e40*/  @P0 BRA `(.L_x_108) ;  /* 0x0000000000080947 */ /* 0x000ff60003800000 */
[----:B------:R-:W1:Y:S02]  /*8e50*/  SYNCS.PHASECHK.TRANS64.TRYWAIT P0, [R86+URZ+0xc0], R3 ;  /* 0x0000c003560075a7 */ /* 0x000e6400080011ff */
[----:B-1----:R-:W-:Y:S05]  /*8e60*/  @!P0 BRA `(.L_x_109) ;  /* 0x0000003000c48947 */ /* 0x002fea0003800000 */
.L_x_108:
[----:B------:R-:W-:Y:S05]  /*8e70*/  @!P1 BRA `(.L_x_110) ;  /* 0x0000000000409947 */ /* 0x000fea0003800000 */
[----:B------:R-:W1:Y:S01]  /*8e80*/  LDCU.64 UR8, c[0x4][0x70] ;  /* 0x01000e00ff0877ac */ /* 0x000e620008000a00 */
[----:B------:R-:W-:Y:S01]  /*8e90*/  MOV R3, 0x0 ;  /* 0x0000000000037802 */ /* 0x000fe20000000f00 */
[----:B------:R-:W-:Y:S02]  /*8ea0*/  HFMA2 R12, -RZ, RZ, 0, 5.9604644775390625e-08 ;  /* 0x00000001ff0c7431 */ /* 0x000fe400000001ff */
[----:B------:R-:W-:Y:S02]  /*8eb0*/  IMAD.MOV.U32 R8, RZ, RZ, 0x192 ;  /* 0x00000192ff087424 */ /* 0x000fe400078e00ff */
[----:B------:R-:W-:Y:S01]  /*8ec0*/  IMAD.MOV.U32 R13, RZ, RZ, RZ ;  /* 0x000000ffff0d7224 */ /* 0x000fe200078e00ff */
[----:B------:R-:W5:Y:S01]  /*8ed0*/  LDCU.64 UR6, c[0x4][0x78] ;  /* 0x01000f00ff0677ac */ /* 0x000f620008000a00 */
[----:B------:R-:W2:Y:S01]  /*8ee0*/  LDC.64 R2, c[0x4][R3] ;  /* 0x0100000003027b82 */ /* 0x000ea20000000a00 */
[----:B------:R-:W3:Y:S01]  /*8ef0*/  LDCU.64 UR4, c[0x4][0x10] ;  /* 0x01000200ff0477ac */ /* 0x000ee20008000a00 */
[----:B-1----:R-:W-:Y:S01]  /*8f00*/  MOV R5, UR9 ;  /* 0x0000000900057c02 */ /* 0x002fe20008000f00 */
[----:B------:R-:W-:Y:S01]  /*8f10*/  IMAD.U32 R4, RZ, RZ, UR8 ;  /* 0x00000008ff047e24 */ /* 0x000fe2000f8e00ff */
[----:B-----5:R-:W-:Y:S01]  /*8f20*/  MOV R7, UR7 ;  /* 0x0000000700077c02 */ /* 0x020fe20008000f00 */
[----:B------:R-:W-:Y:S01]  /*8f30*/  IMAD.U32 R6, RZ, RZ, UR6 ;  /* 0x00000006ff067e24 */ /* 0x000fe2000f8e00ff */
[----:B---3--:R-:W-:Y:S01]  /*8f40*/  MOV R11, UR5 ;  /* 0x00000005000b7c02 */ /* 0x008fe20008000f00 */
[----:B------:R-:W-:Y:S02]  /*8f50*/  IMAD.U32 R10, RZ, RZ, UR4 ;  /* 0x00000004ff0a7e24 */ /* 0x000fe4000f8e00ff */
[----:B------:R-:W-:Y:S07]  /*8f60*/  LEPC R20, `(.L_x_110) ;  /* 0x000000001014794e */ /* 0x000fee0000000000 */
[----:B--2-4-:R-:W-:Y:S05]  /*8f70*/  CALL.ABS.NOINC R2 ;  /* 0x0000000002007343 */ /* 0x014fea0003c00000 */
.L_x_110:
[----:B---3--:R-:W-:Y:S01]  /*8f80*/  LOP3.LUT R20, R56, 0xffffe000, RZ, 0xc0, !PT ;  /* 0xffffe00038147812 */ /* 0x008fe200078ec0ff */
[----:B------:R-:W-:Y:S05]  /*8f90*/  WARPSYNC.ALL ;  /* 0x0000000000007948 */ /* 0x000fea0003800000 */
[----:B------:R-:W-:Y:S01]  /*8fa0*/  R2UR UR4, R25 ;  /* 0x00000000190472ca */ /* 0x000fe200000e0000 */
[----:B------:R-:W-:Y:S01]  /*8fb0*/  BSSY.RECONVERGENT B0, `(.L_x_111) ;  /* 0x0000060000007945 */ /* 0x000fe20003800200 */
[----:B------:R-:W-:Y:S02]  /*8fc0*/  LOP3.LUT R21, R57, 0xffffe000, RZ, 0xc0, !PT ;  /* 0xffffe00039157812 */ /* 0x000fe400078ec0ff */
[----:B------:R-:W-:Y:S02]  /*8fd0*/  LOP3.LUT R26, R58, 0xffffe000, RZ, 0xc0, !PT ;  /* 0xffffe0003a1a7812 */ /* 0x000fe400078ec0ff */
[----:B----4-:R-:W-:Y:S02]  /*8fe0*/  LOP3.LUT R33, R52, 0xffffe000, RZ, 0xc0, !PT ;  /* 0xffffe00034217812 */ /* 0x010fe400078ec0ff */
[----:B------:R-:W-:Y:S05]  /*8ff0*/  ISETP.NE.AND P0, PT, R75, RZ, PT ;  /* 0x000000ff4b00720c */ /* 0x000fea0003f05270 */
[----:B------:R-:W1:Y:S02]  /*9000*/  LDTM.x16 R4, tmem[UR4] ;  /* 0x00000004000479ee */ /* 0x000e640008240000 */
[C---:B-1----:R-:W-:Y:S01]  /*9010*/  FMUL R0, R24.reuse, R4 ;  /* 0x0000000418007220 */ /* 0x042fe20000400000 */
[C---:B------:R-:W-:Y:S01]  /*9020*/  FMUL R2, R24.reuse, R5 ;  /* 0x0000000518027220 */ /* 0x040fe20000400000 */
[C---:B------:R-:W-:Y:S01]  /*9030*/  FMUL R3, R24.reuse, R6 ;  /* 0x0000000618037220 */ /* 0x040fe20000400000 */
[----:B------:R-:W-:Y:S01]  /*9040*/  FMUL R7, R24, R7 ;  /* 0x0000000718077220 */ /* 0x000fe20000400000 */
[----:B------:R-:W-:Y:S01]  /*9050*/  FFMA R28, R27, R20, R0 ;  /* 0x000000141b1c7223 */ /* 0x000fe20000000000 */
[----:B------:R-:W-:Y:S01]  /*9060*/  LOP3.LUT R20, R59, 0xffffe000, RZ, 0xc0, !PT ;  /* 0xffffe0003b147812 */ /* 0x000fe200078ec0ff */
[C---:B------:R-:W-:Y:S01]  /*9070*/  FFMA R29, R27.reuse, R21, R2 ;  /* 0x000000151b1d7223 */ /* 0x040fe20000000002 */
[----:B------:R-:W-:Y:S01]  /*9080*/  LOP3.LUT R21, R54, 0xffffe000, RZ, 0xc0, !PT ;  /* 0xffffe00036157812 */ /* 0x000fe200078ec0ff */
[----:B------:R-:W-:Y:S01]  /*9090*/  FFMA R30, R27, R26, R3 ;  /* 0x0000001a1b1e7223 */ /* 0x000fe20000000003 */
[----:B------:R-:W-:Y:S01]  /*90a0*/  LOP3.LUT R26, R53, 0xffffe000, RZ, 0xc0, !PT ;  /* 0xffffe000351a7812 */ /* 0x000fe200078ec0ff */
[----:B------:R-:W-:Y:S01]  /*90b0*/  FFMA R31, R27, R20, R7 ;  /* 0x000000141b1f7223 */ /* 0x000fe20000000007 */
[----:B------:R-:W-:Y:S01]  /*90c0*/  LOP3.LUT R20, R55, 0xffffe000, RZ, 0xc0, !PT ;  /* 0xffffe00037147812 */ /* 0x000fe200078ec0ff */
[C---:B------:R-:W-:Y:S01]  /*90d0*/  FMUL R4, R24.reuse, R8 ;  /* 0x0000000818047220 */ /* 0x040fe20000400000 */
[----:B------:R-:W-:Y:S01]  /*90e0*/  F2FP.TF32.F32.PACK_B R28, R28 ;  /* 0x0000001cff1c723e */ /* 0x000fe200024050ff */
[C---:B------:R-:W-:Y:S01]  /*90f0*/  FMUL R5, R24.reuse, R9 ;  /* 0x0000000918057220 */ /* 0x040fe20000400000 */
[----:B------:R-:W-:Y:S01]  /*9100*/  F2FP.TF32.F32.PACK_B R29, R29 ;  /* 0x0000001dff1d723e */ /* 0x000fe200024050ff */
[C---:B------:R-:W-:Y:S01]  /*9110*/  FMUL R6, R24.reuse, R10 ;  /* 0x0000000a18067220 */ /* 0x040fe20000400000 */
[----:B------:R-:W-:Y:S01]  /*9120*/  FMUL R11, R24, R11 ;  /* 0x0000000b180b7220 */ /* 0x000fe20000400000 */
[----:B------:R-:W-:Y:S01]  /*9130*/  F2FP.TF32.F32.PACK_B R30, R30 ;  /* 0x0000001eff1e723e */ /* 0x000fe200024050ff */
[C---:B------:R-:W-:Y:S01]  /*9140*/  FFMA R4, R27.reuse, R33, R4 ;  /* 0x000000211b047223 */ /* 0x040fe20000000004 */
[----:B------:R-:W-:Y:S01]  /*9150*/  F2FP.TF32.F32.PACK_B R31, R31 ;  /* 0x0000001fff1f723e */ /* 0x000fe200024050ff */
[C---:B------:R-:W-:Y:S01]  /*9160*/  FFMA R5, R27.reuse, R26, R5 ;  /* 0x0000001a1b057223 */ /* 0x040fe20000000005 */
[C---:B------:R-:W-:Y:S01]  /*9170*/  FFMA R6, R27.reuse, R21, R6 ;  /* 0x000000151b067223 */ /* 0x040fe20000000006 */
[----:B------:R-:W-:Y:S01]  /*9180*/  FFMA R7, R27, R20, R11 ;  /* 0x000000141b077223 */ /* 0x000fe2000000000b */
[----:B------:R-:W-:Y:S01]  /*9190*/  LOP3.LUT R33, R48, 0xffffe000, RZ, 0xc0, !PT ;  /* 0xffffe00030217812 */ /* 0x000fe200078ec0ff */
[----:B------:R1:W-:Y:S01]  /*91a0*/  STS.128 [R73], R28 ;  /* 0x0000001c49007388 */ /* 0x0003e20000000c00 */
[----:B------:R-:W-:Y:S01]  /*91b0*/  LOP3.LUT R26, R49, 0xffffe000, RZ, 0xc0, !PT ;  /* 0xffffe000311a7812 */ /* 0x000fe200078ec0ff */
[C---:B------:R-:W-:Y:S01]  /*91c0*/  FMUL R8, R24.reuse, R12 ;  /* 0x0000000c18087220 */ /* 0x040fe20000400000 */
[----:B------:R-:W-:Y:S01]  /*91d0*/  FMUL R9, R24, R13 ;  /* 0x0000000d18097220 */ /* 0x000fe20000400000 */
[----:B------:R-:W-:Y:S01]  /*91e0*/  LOP3.LUT R21, R50, 0xffffe000, RZ, 0xc0, !PT ;  /* 0xffffe00032157812 */ /* 0x000fe200078ec0ff */
[C---:B------:R-:W-:Y:S01]  /*91f0*/  FMUL R10, R24.reuse, R14 ;  /* 0x0000000e180a7220 */ /* 0x040fe20000400000 */
[----:B------:R-:W-:Y:S01]  /*9200*/  LOP3.LUT R20, R51, 0xffffe000, RZ, 0xc0, !PT ;  /* 0xffffe00033147812 */ /* 0x000fe200078ec0ff */
[----:B------:R-:W-:Y:S01]  /*9210*/  FMUL R15, R24, R15 ;  /* 0x0000000f180f7220 */ /* 0x000fe20000400000 */
[----:B------:R-:W-:Y:S01]  /*9220*/  F2FP.TF32.F32.PACK_B R4, R4 ;  /* 0x00000004ff04723e */ /* 0x000fe200024050ff */
[C---:B------:R-:W-:Y:S01]  /*9230*/  FFMA R8, R27.reuse, R33, R8 ;  /* 0x000000211b087223 */ /* 0x040fe20000000008 */
[----:B------:R-:W-:Y:S01]  /*9240*/  F2FP.TF32.F32.PACK_B R5, R5 ;  /* 0x00000005ff05723e */ /* 0x000fe200024050ff */
[C---:B------:R-:W-:Y:S01]  /*9250*/  FFMA R9, R27.reuse, R26, R9 ;  /* 0x0000001a1b097223 */ /* 0x040fe20000000009 */
[----:B------:R-:W-:Y:S01]  /*9260*/  F2FP.TF32.F32.PACK_B R6, R6 ;  /* 0x00000006ff06723e */ /* 0x000fe200024050ff */
[C---:B------:R-:W-:Y:S01]  /*9270*/  FFMA R10, R27.reuse, R21, R10 ;  /* 0x000000151b0a7223 */ /* 0x040fe2000000000a */
[----:B------:R-:W-:Y:S01]  /*9280*/  F2FP.TF32.F32.PACK_B R7, R7 ;  /* 0x00000007ff07723e */ /* 0x000fe200024050ff */
[----:B------:R-:W-:Y:S01]  /*9290*/  FFMA R11, R27, R20, R15 ;  /* 0x000000141b0b7223 */ /* 0x000fe2000000000f */
[----:B------:R-:W-:Y:S01]  /*92a0*/  LOP3.LUT R33, R44, 0xffffe000, RZ, 0xc0, !PT ;  /* 0xffffe0002c217812 */ /* 0x000fe200078ec0ff */
[C---:B------:R-:W-:Y:S01]  /*92b0*/  FMUL R12, R24.reuse, R16 ;  /* 0x00000010180c7220 */ /* 0x040fe20000400000 */
[----:B------:R-:W-:Y:S01]  /*92c0*/  LOP3.LUT R26, R45, 0xffffe000, RZ, 0xc0, !PT ;  /* 0xffffe0002d1a7812 */ /* 0x000fe200078ec0ff */
[----:B------:R1:W-:Y:S01]  /*92d0*/  STS.128 [R72+0x10], R4 ;  /* 0x0000100448007388 */ /* 0x0003e20000000c00 */
        /* <DEDUP_REMOVED lines=13> */
[----:B------:R-:W-:Y:S02]  /*93b0*/  F2FP.TF32.F32.PACK_B R12, R12 ;  /* 0x0000000cff0c723e */ /* 0x000fe400024050ff */
[----:B------:R-:W-:Y:S01]  /*93c0*/  F2FP.TF32.F32.PACK_B R13, R13 ;  /* 0x0000000dff0d723e */ /* 0x000fe200024050ff */
[----:B------:R1:W-:Y:S01]  /*93d0*/  STS.128 [R71+0x20], R8 ;  /* 0x0000200847007388 */ /* 0x0003e20000000c00 */
[----:B------:R-:W-:Y:S02]  /*93e0*/  F2FP.TF32.F32.PACK_B R14, R14 ;  /* 0x0000000eff0e723e */ /* 0x000fe400024050ff */
[----:B------:R-:W-:Y:S05]  /*93f0*/  F2FP.TF32.F32.PACK_B R15, R15 ;  /* 0x0000000fff0f723e */ /* 0x000fea00024050ff */
[----:B------:R1:W-:Y:S01]  /*9400*/  STS.128 [R85+0x30], R12 ;  /* 0x0000300c55007388 */ /* 0x0003e20000000c00 */
[----:B------:R-:W-:Y:S01]  /*9410*/  @!PT LDS RZ, [RZ] ;  /* 0x00000000fffff984 */ /* 0x000fe20000000800 */
[----:B------:R-:W-:Y:S01]  /*9420*/  @!PT LDS RZ, [RZ] ;  /* 0x00000000fffff984 */ /* 0x000fe20000000800 */
[----:B------:R-:W-:Y:S01]  /*9430*/  @!PT LDS RZ, [RZ] ;  /* 0x00000000fffff984 */ /* 0x000fe20000000800 */
[----:B------:R-:W-:Y:S01]  /*9440*/  @!PT LDS RZ, [RZ] ;  /* 0x00000000fffff984 */ /* 0x000fe20000000800 */
[----:B------:R3:W-:Y:S07]  /*9450*/  MEMBAR.ALL.CTA ;  /* 0x0000000000007992 */ /* 0x0007ee0000008000 */
[----:B---3--:R-:W3:Y:S02]  /*9460*/  FENCE.VIEW.ASYNC.S ;  /* 0x00000000000073c6 */ /* 0x008ee40000000000 */
[----:B---3--:R-:W-:Y:S06]  /*9470*/  BAR.SYNC.DEFER_BLOCKING 0x1, 0x80 ;  /* 0x0042000000007b1d */ /* 0x008fec0000010000 */
[----:B------:R-:W-:Y:S05]  /*9480*/  @P0 BRA `(.L_x_112) ;  /* 0x0000000000480947 */ /* 0x000fea0003800000 */
[----:B------:R-:W-:Y:S01]  /*9490*/  UIADD3 UR4, UPT, UPT, UR44, 0x200, URZ ;  /* 0x000002002c047890 */ /* 0x000fe2000fffe0ff */
[----:B------:R-:W-:Y:S01]  /*94a0*/  R2UR UR10, R82 ;  /* 0x00000000520a72ca */ /* 0x000fe200000e0000 */
[----:B------:R-:W-:Y:S01]  /*94b0*/  UMOV UR9, UR46 ;  /* 0x0000002e00097c82 */ /* 0x000fe20008000000 */
[----:B------:R-:W-:Y:S01]  /*94c0*/  R2UR UR11, R80 ;  /* 0x00000000500b72ca */ /* 0x000fe200000e0000 */
[----:B------:R-:W-:Y:S01]  /*94d0*/  UIADD3 UR6, UPT, UPT, UR44, 0x1200, URZ ;  /* 0x000012002c067890 */ /* 0x000fe2000fffe0ff */
[----:B------:R-:W-:Y:S01]  /*94e0*/  R2UR UR12, R81 ;  /* 0x00000000510c72ca */ /* 0x000fe200000e0000 */
[----:B------:R-:W-:Y:S01]  /*94f0*/  IMAD.U32 R67, RZ, RZ, UR4 ;  /* 0x00000004ff437e24 */ /* 0x000fe2000f8e00ff */
[----:B------:R-:W-:Y:S02]  /*9500*/  UIADD3 UR4, UP0, UPT, UR62, 0x680, URZ ;  /* 0x000006803e047890 */ /* 0x000fe4000ff1e0ff */
[----:B------:R-:W-:Y:S02]  /*9510*/  UIADD3 UR7, UPT, UPT, UR46, 0x40, URZ ;  /* 0x000000402e077890 */ /* 0x000fe4000fffe0ff */
[----:B------:R-:W-:Y:S01]  /*9520*/  R2UR UR8, R67 ;  /* 0x00000000430872ca */ /* 0x000fe200000e0000 */
[----:B------:R-:W-:Y:S11]  /*9530*/  UIADD3.X UR5, UPT, UPT, URZ, UR63, URZ, UP0, !UPT ;  /* 0x0000003fff057290 */ /* 0x000ff600087fe4ff */
[----:B------:R-:W-:Y:S01]  /*9540*/  @!UPT UIADD3 URZ, UPT, UPT, URZ, URZ, URZ ;  /* 0x000000fffffff290 */ /* 0x000fe2000fffe0ff */
[----:B------:R3:W-:Y:S02]  /*9550*/  UTMASTG.4D.IM2COL [UR8], [UR4] ;  /* 0x00000008040073b5 */ /* 0x0007e40008058000 */
[----:B---3--:R-:W-:Y:S01]  /*9560*/  UMOV UR8, UR6 ;  /* 0x0000000600087c82 */ /* 0x008fe20008000000 */
[----:B------:R-:W-:Y:S02]  /*9570*/  UMOV UR9, UR7 ;  /* 0x0000000700097c82 */ /* 0x000fe40008000000 */
[----:B------:R3:W-:Y:S01]  /*9580*/  UTMASTG.4D.IM2COL [UR8], [UR4] ;  /* 0x00000008040073b5 */ /* 0x0007e20008058000 */
[----:B------:R0:W-:Y:S01]  /*9590*/  UTMACMDFLUSH ;  /* 0x00000000000079b7 */ /* 0x0001e20000000000 */
[----:B---3--:R-:W-:Y:S04]  /*95a0*/  DEPBAR.LE SB0, 0x1 ;  /* 0x000080400000791a */ /* 0x008fe80000000000 */
.L_x_112:
[----:B------:R-:W-:Y:S05]  /*95b0*/  BSYNC.RECONVERGENT B0 ;  /* 0x0000000000007941 */ /* 0x000fea0003800200 */
.L_x_111:
[----:B------:R-:W-:Y:S01]  /*95c0*/  BAR.SYNC.DEFER_BLOCKING 0x1, 0x80 ;  /* 0x0042000000007b1d */ /* 0x000fe20000010000 */
[----:B------:R-:W-:Y:S01]  /*95d0*/  ISETP.NE.AND P1, PT, R84, RZ, PT ;  /* 0x000000ff5400720c */ /* 0x000fe20003f25270 */
[----:B------:R-:W-:Y:S01]  /*95e0*/  UISETP.NE.AND UP0, UPT, UR49, URZ, UPT ;  /* 0x000000ff3100728c */ /* 0x000fe2000bf05270 */
[----:B------:R-:W-:Y:S11]  /*95f0*/  LEA R3, R88, UR44, 0x3 ;  /* 0x0000002c58037c11 */ /* 0x000ff6000f8e18ff */
[----:B-1----:R-:W-:Y:S01]  /*9600*/  @P1 SHF.L.U32 R4, R70, 0x1f, RZ ;  /* 0x0000001f46041819 */ /* 0x002fe200000006ff */
[----:B------:R-:W-:Y:S06]  /*9610*/  BRA.U !UP0, `(.L_x_113) ;  /* 0x0000000108247547 */ /* 0x000fec000b800000 */
[----:B------:R-:W1:Y:S01]  /*9620*/  S2R R0, SR_CgaCtaId ;  /* 0x0000000000007919 */ /* 0x000e620000008800 */
[----:B------:R-:W-:Y:S01]  /*9630*/  IMAD.U32 R2, RZ, RZ, UR47 ;  /* 0x0000002fff027e24 */ /* 0x000fe2000f8e00ff */
[----:B------:R-:W-:Y:S04]  /*9640*/  UIADD3 UR4, UPT, UPT, UR47, 0x1, URZ ;  /* 0x000000012f047890 */ /* 0x000fe8000fffe0ff */
[----:B------:R-:W-:Y:S01]  /*9650*/  @P1 LEA R2, R2, UR44, 0x3 ;  /* 0x0000002c02021c11 */ /* 0x000fe2000f8e18ff */
[----:B------:R-:W-:Y:S04]  /*9660*/  UISETP.NE.AND UP0, UPT, UR4, 0x4, UPT ;  /* 0x000000040400788c */ /* 0x000fe8000bf05270 */
[----:B------:R-:W-:Y:S01]  /*9670*/  @P1 VIADD R5, R2, 0x80 ;  /* 0x0000008002051836 */ /* 0x000fe20000000000 */
[----:B------:R-:W-:Y:S04]  /*9680*/  USEL UR47, UR4, URZ, UP0 ;  /* 0x000000ff042f7287 */ /* 0x000fe80008000000 */
[----:B-1----:R-:W-:Y:S04]  /*9690*/  @P1 PRMT R0, R0, 0x654, R5 ;  /* 0x0000065400001816 */ /* 0x002fe80000000005 */
[----:B------:R1:W-:Y:S04]  /*96a0*/  @P1 SYNCS.ARRIVE.TRANS64.RED.A1T0 RZ, [R0+URZ], RZ ;  /* 0x000000ff00ff19a7 */ /* 0x0003e800081004ff */
.L_x_113:
[----:B------:R-:W3:Y:S01]  /*96b0*/  @P1 SYNCS.PHASECHK.TRANS64.TRYWAIT P0, [R3+URZ+0x60], R4 ;  /* 0x00006004030015a7 */ /* 0x000ee200080011ff */
[----:B------:R-:W-:Y:S01]  /*96c0*/  BSSY B1, `(.L_x_114) ;  /* 0x0000016000017945 */ /* 0x000fe20003800000 */
[----:B---3--:R-:W-:Y:S03]  /*96d0*/  @P1 SEL R87, RZ, 0x1, !P0 ;  /* 0x00000001ff571807 */ /* 0x008fe60004000000 */
[----:B------:R-:W-:Y:S05]  /*96e0*/  @!P1 BRA `(.L_x_115) ;  /* 0x00000000004c9947 */ /* 0x000fea0003800000 */
[----:B------:R-:W-:Y:S01]  /*96f0*/  ISETP.NE.AND P0, PT, R87, RZ, PT ;  /* 0x000000ff5700720c */ /* 0x000fe20003f05270 */
[----:B------:R-:W-:Y:S01]  /*9700*/  BSSY B0, `(.L_x_116) ;  /* 0x000000b000007945 */ /* 0x000fe20003800000 */
[----:B------:R-:W-:Y:S11]  /*9710*/  ISETP.NE.AND P1, PT, R89, RZ, PT ;  /* 0x000000ff5900720c */ /* 0x000ff60003f25270 */
[----:B------:R-:W-:Y:S02]  /*9720*/  @!UPT UIADD3 URZ, UPT, UPT, URZ, URZ, URZ ;  /* 0x000000fffffff290 */ /* 0x000fe4000fffe0ff */
[C---:B------:R-:W-:Y:S01]  /*9730*/  @P1 IMAD R6, R88.reuse, 0x2000, R73 ;  /* 0x0000200058061824 */ /* 0x040fe200078e0249 */
[C---:B------:R-:W-:Y:S01]  /*9740*/  @P1 LEA R4, R88.reuse, R71, 0xd ;  /* 0x0000004758041211 */ /* 0x040fe200078e68ff */
[C---:B------:R-:W-:Y:S02]  /*9750*/  @P1 IMAD R5, R88.reuse, 0x2000, R72 ;  /* 0x0000200058051824 */ /* 0x040fe400078e0248 */
[----:B------:R-:W-:Y:S01]  /*9760*/  @P1 IMAD R2, R88, 0x2000, R85 ;  /* 0x0000200058021824 */ /* 0x000fe200078e0255 */
[----:B------:R-:W-:Y:S06]  /*9770*/  @P0 BRA `(.L_x_117) ;  /* 0x00000000000c0947 */ /* 0x000fec0003800000 */
[----:B-1----:R-:W-:Y:S04]  /*9780*/  SHF.L.U32 R0, R70, 0x1f, RZ ;  /* 0x0000001f46007819 */ /* 0x002fe800000006ff */
[----:B------:R-:W1:Y:S02]  /*9790*/  SYNCS.PHASECHK.TRANS64.TRYWAIT P0, [R3+URZ+0x60], R0 ;  /* 0x00006000030075a7 */ /* 0x000e6400080011ff */
[----:B-1----:R-:W-:Y:S05]  /*97a0*/  @!P0 BRA `(.L_x_118) ;  /* 0x0000002800888947 */ /* 0x002fea0003800000 */
.L_x_117:
[----:B------:R-:W-:Y:S05]  /*97b0*/  BSYNC B0 ;  /* 0x0000000000007941 */ /* 0x000fea0003800000 */
.L_x_116:
[----:B------:R-:W-:Y:S02]  /*97c0*/  ISETP.NE.AND P0, PT, R89, RZ, PT ;  /* 0x000000ff5900720c */ /* 0x000fe40003f05270 */
[----:B------:R-:W-:Y:S11]  /*97d0*/  IADD3 R88, PT, PT, R88, 0x1, RZ ;  /* 0x0000000158587810 */ /* 0x000ff60007ffe0ff */
[----:B------:R3:W4:Y:S04]  /*97e0*/  @P0 LDS.128 R56, [R6] ;  /* 0x0000000006380984 */ /* 0x0007280000000c00 */
[----:B------:R3:W1:Y:S04]  /*97f0*/  @P0 LDS.128 R52, [R5+0x10] ;  /* 0x0000100005340984 */ /* 0x0006680000000c00 */
[----:B------:R3:W1:Y:S04]  /*9800*/  @P0 LDS.128 R48, [R4+0x20] ;  /* 0x0000200004300984 */ /* 0x0006680000000c00 */
[----:B------:R3:W1:Y:S02]  /*9810*/  @P0 LDS.128 R44, [R2+0x30] ;  /* 0x00003000022c0984 */ /* 0x0006640000000c00 */
.L_x_115:
[----:B------:R-:W-:Y:S05]  /*9820*/  BSYNC B1 ;  /* 0x0000000000017941 */ /* 0x000fea0003800000 */
.L_x_114:
[----:B-1----:R-:W-:Y:S05]  /*9830*/  VIADD R0, R25, 0x10 ;  /* 0x0000001019007836 */ /* 0x002fea0000000000 */
[----:B------:R-:W-:Y:S04]  /*9840*/  SHF.R.U32.HI R0, RZ, 0x15, R0 ;  /* 0x00000015ff007819 */ /* 0x000fe80000011600 */
[----:B------:R-:W-:Y:S11]  /*9850*/  LOP3.LUT P0, RZ, R0, 0x3, R65, 0x48, !PT ;  /* 0x0000000300ff7812 */ /* 0x000ff60007804841 */
[----:B------:R-:W-:Y:S02]  /*9860*/  @!UPT UIADD3 URZ, UPT, UPT, URZ, URZ, URZ ;  /* 0x000000fffffff290 */ /* 0x000fe4000fffe0ff */
[----:B------:R-:W-:Y:S05]  /*9870*/  @!P0 BRA `(.L_x_119) ;  /* 0x0000000000408947 */ /* 0x000fea0003800000 */
[----:B------:R-:W1:Y:S01]  /*9880*/  LDCU.64 UR8, c[0x4][0x70] ;  /* 0x01000e00ff0877ac */ /* 0x000e620008000a00 */
[----:B------:R-:W-:Y:S01]  /*9890*/  MOV R3, 0x0 ;  /* 0x0000000000037802 */ /* 0x000fe20000000f00 */
[----:B------:R-:W-:Y:S02]  /*98a0*/  HFMA2 R12, -RZ, RZ, 0, 5.9604644775390625e-08 ;  /* 0x00000001ff0c7431 */ /* 0x000fe400000001ff */
[----:B------:R-:W-:Y:S02]  /*98b0*/  IMAD.MOV.U32 R8, RZ, RZ, 0x192 ;  /* 0x00000192ff087424 */ /* 0x000fe400078e00ff */
[----:B------:R-:W-:Y:S01]  /*98c0*/  IMAD.MOV.U32 R13, RZ, RZ, RZ ;  /* 0x000000ffff0d7224 */ /* 0x000fe200078e00ff */
[----:B------:R-:W5:Y:S01]  /*98d0*/  LDCU.64 UR6, c[0x4][0x78] ;  /* 0x01000f00ff0677ac */ /* 0x000f620008000a00 */
[----:B---3--:R-:W3:Y:S01]  /*98e0*/  LDC.64 R2, c[0x4][R3] ;  /* 0x0100000003027b82 */ /* 0x008ee20000000a00 */
[----:B------:R-:W2:Y:S01]  /*98f0*/  LDCU.64 UR4, c[0x4][0x10] ;  /* 0x01000200ff0477ac */ /* 0x000ea20008000a00 */
[----:B-1----:R-:W-:Y:S01]  /*9900*/  MOV R5, UR9 ;  /* 0x0000000900057c02 */ /* 0x002fe20008000f00 */
[----:B------:R-:W-:Y:S01]  /*9910*/  IMAD.U32 R4, RZ, RZ, UR8 ;  /* 0x00000008ff047e24 */ /* 0x000fe2000f8e00ff */
[----:B-----5:R-:W-:Y:S01]  /*9920*/  MOV R7, UR7 ;  /* 0x0000000700077c02 */ /* 0x020fe20008000f00 */
[----:B------:R-:W-:Y:S01]  /*9930*/  IMAD.U32 R6, RZ, RZ, UR6 ;  /* 0x00000006ff067e24 */ /* 0x000fe2000f8e00ff */
[----:B--2---:R-:W-:Y:S01]  /*9940*/  MOV R11, UR5 ;  /* 0x00000005000b7c02 */ /* 0x004fe20008000f00 */
[----:B------:R-:W-:Y:S02]  /*9950*/  IMAD.U32 R10, RZ, RZ, UR4 ;  /* 0x00000004ff0a7e24 */ /* 0x000fe4000f8e00ff */
[----:B------:R-:W-:Y:S07]  /*9960*/  LEPC R20, `(.L_x_119) ;  /* 0x000000001014794e */ /* 0x000fee0000000000 */
[----:B---34-:R-:W-:Y:S05]  /*9970*/  CALL.ABS.NOINC R2 ;  /* 0x0000000002007343 */ /* 0x018fea0003c00000 */
.L_x_119:
[----:B----4-:R-:W-:Y:S01]  /*9980*/  LOP3.LUT R20, R56, 0xffffe000, RZ, 0xc0, !PT ;  /* 0xffffe00038147812 */ /* 0x010fe200078ec0ff */
[----:B------:R-:W-:Y:S05]  /*9990*/  WARPSYNC.ALL ;  /* 0x0000000000007948 */ /* 0x000fea0003800000 */
[----:B------:R-:W-:Y:S01]  /*99a0*/  R2UR UR4, R25 ;  /* 0x00000000190472ca */ /* 0x000fe200000e0000 */
[----:B------:R-:W1:Y:S01]  /*99b0*/  S2R R90, SR_CgaCtaId ;  /* 0x00000000005a7919 */ /* 0x000e620000008800 */
[----:B------:R-:W-:Y:S01]  /*99c0*/  LOP3.LUT R21, R57, 0xffffe000, RZ, 0xc0, !PT ;  /* 0xffffe00039157812 */ /* 0x000fe200078ec0ff */
[----:B------:R-:W-:Y:S01]  /*99d0*/  IMAD.U32 R40, RZ, RZ, UR47 ;  /* 0x0000002fff287e24 */ /* 0x000fe2000f8e00ff */
[----:B------:R-:W-:Y:S01]  /*99e0*/  LOP3.LUT R41, R58, 0xffffe000, RZ, 0xc0, !PT ;  /* 0xffffe0003a297812 */ /* 0x000fe200078ec0ff */
[----:B------:R-:W-:Y:S01]  /*99f0*/  BSSY.RECONVERGENT B0, `(.L_x_120) ;  /* 0x0000061000007945 */ /* 0x000fe20003800200 */
[----:B------:R-:W-:Y:S02]  /*9a00*/  LOP3.LUT R26, R48, 0xffffe000, RZ, 0xc0, !PT ;  /* 0xffffe000301a7812 */ /* 0x000fe400078ec0ff */
[----:B------:R-:W-:Y:S02]  /*9a10*/  ISETP.NE.AND P6, PT, R84, RZ, PT ;  /* 0x000000ff5400720c */ /* 0x000fe40003fc5270 */
[----:B------:R-:W-:Y:S03]  /*9a20*/  ISETP.NE.AND P0, PT, R75, RZ, PT ;  /* 0x000000ff4b00720c */ /* 0x000fe60003f05270 */
[----:B---3--:R-:W3:Y:S08]  /*9a30*/  LDTM.x16 R4, tmem[UR4+0x10] ;  /* 0x00001004000479ee */ /* 0x008ef00008240000 */
[----:B------:R-:W-:Y:S02]  /*9a40*/  @P6 LEA R40, R40, UR44, 0x3 ;  /* 0x0000002c28286c11 */ /* 0x000fe4000f8e18ff */
[----:B------:R-:W-:Y:S03]  /*9a50*/  @P6 SHF.L.U32 R93, R70, 0x1f, RZ ;  /* 0x0000001f465d6819 */ /* 0x000fe600000006ff */
[----:B------:R-:W-:Y:S01]  /*9a60*/  @P6 VIADD R91, R40, 0x80 ;  /* 0x00000080285b6836 */ /* 0x000fe20000000000 */
[----:B------:R-:W-:Y:S04]  /*9a70*/  LEA R40, R88, UR44, 0x3 ;  /* 0x0000002c58287c11 */ /* 0x000fe8000f8e18ff */
[----:B-1----:R-:W-:Y:S01]  /*9a80*/  @P6 PRMT R91, R90, 0x654, R91 ;  /* 0x000006545a5b6816 */ /* 0x002fe2000000005b */
[C---:B---3--:R-:W-:Y:S01]  /*9a90*/  FMUL R0, R24.reuse, R4 ;  /* 0x0000000418007220 */ /* 0x048fe20000400000 */
[C---:B------:R-:W-:Y:S01]  /*9aa0*/  FMUL R2, R24.reuse, R5 ;  /* 0x0000000518027220 */ /* 0x040fe20000400000 */
[C---:B------:R-:W-:Y:S01]  /*9ab0*/  FMUL R3, R24.reuse, R10 ;  /* 0x0000000a18037220 */ /* 0x040fe20000400000 */
[----:B------:R-:W-:Y:S01]  /*9ac0*/  FMUL R4, R24, R11 ;  /* 0x0000000b18047220 */ /* 0x000fe20000400000 */
[C---:B------:R-:W-:Y:S01]  /*9ad0*/  FFMA R28, R27.reuse, R20, R0 ;  /* 0x000000141b1c7223 */ /* 0x040fe20000000000 */
[----:B------:R-:W-:Y:S01]  /*9ae0*/  LOP3.LUT R20, R52, 0xffffe000, RZ, 0xc0, !PT ;  /* 0xffffe00034147812 */ /* 0x000fe200078ec0ff */
[----:B------:R-:W-:Y:S01]  /*9af0*/  FFMA R29, R27, R21, R2 ;  /* 0x000000151b1d7223 */ /* 0x000fe20000000002 */
[----:B------:R-:W-:Y:S01]  /*9b00*/  LOP3.LUT R21, R59, 0xffffe000, RZ, 0xc0, !PT ;  /* 0xffffe0003b157812 */ /* 0x000fe200078ec0ff */
[C---:B------:R-:W-:Y:S01]  /*9b10*/  FMUL R0, R24.reuse, R6 ;  /* 0x0000000618007220 */ /* 0x040fe20000400000 */
[----:B------:R-:W-:Y:S01]  /*9b20*/  F2FP.TF32.F32.PACK_B R28, R28 ;  /* 0x0000001cff1c723e */ /* 0x000fe200024050ff */
[C---:B------:R-:W-:Y:S01]  /*9b30*/  FMUL R2, R24.reuse, R7 ;  /* 0x0000000718027220 */ /* 0x040fe20000400000 */
[----:B------:R-:W-:Y:S01]  /*9b40*/  F2FP.TF32.F32.PACK_B R29, R29 ;  /* 0x0000001dff1d723e */ /* 0x000fe200024050ff */
[----:B------:R-:W-:Y:S01]  /*9b50*/  FFMA R30, R27, R41, R0 ;  /* 0x000000291b1e7223 */ /* 0x000fe20000000000 */
[----:B------:R-:W-:Y:S01]  /*9b60*/  LOP3.LUT R41, R55, 0xffffe000, RZ, 0xc0, !PT ;  /* 0xffffe00037297812 */ /* 0x000fe200078ec0ff */
[----:B------:R-:W-:Y:S01]  /*9b70*/  FFMA R31, R27, R21, R2 ;  /* 0x000000151b1f7223 */ /* 0x000fe20000000002 */
[----:B------:R-:W-:Y:S01]  /*9b80*/  LOP3.LUT R21, R53, 0xffffe000, RZ, 0xc0, !PT ;  /* 0xffffe00035157812 */ /* 0x000fe200078ec0ff */
[C---:B------:R-:W-:Y:S01]  /*9b90*/  FMUL R0, R24.reuse, R8 ;  /* 0x0000000818007220 */ /* 0x040fe20000400000 */
[----:B------:R-:W-:Y:S01]  /*9ba0*/  F2FP.TF32.F32.PACK_B R30, R30 ;  /* 0x0000001eff1e723e */ /* 0x000fe200024050ff */
[----:B------:R-:W-:Y:S01]  /*9bb0*/  FMUL R2, R24, R9 ;  /* 0x0000000918027220 */ /* 0x000fe20000400000 */
[----:B------:R-:W-:Y:S01]  /*9bc0*/  F2FP.TF32.F32.PACK_B R31, R31 ;  /* 0x0000001fff1f723e */ /* 0x000fe200024050ff */
[C---:B------:R-:W-:Y:S01]  /*9bd0*/  FFMA R32, R27.reuse, R20, R0 ;  /* 0x000000141b207223 */ /* 0x040fe20000000000 */
[----:B------:R-:W-:Y:S01]  /*9be0*/  LOP3.LUT R20, R54, 0xffffe000, RZ, 0xc0, !PT ;  /* 0xffffe00036147812 */ /* 0x000fe200078ec0ff */
[----:B------:R-:W-:Y:S01]  /*9bf0*/  FFMA R33, R27, R21, R2 ;  /* 0x000000151b217223 */ /* 0x000fe20000000002 */
[C---:B------:R-:W-:Y:S01]  /*9c00*/  FMUL R5, R24.reuse, R12 ;  /* 0x0000000c18057220 */ /* 0x040fe20000400000 */
[----:B------:R1:W-:Y:S01]  /*9c10*/  STS.128 [R73+0x2000], R28 ;  /* 0x0020001c49007388 */ /* 0x0003e20000000c00 */
[----:B------:R-:W-:Y:S01]  /*9c20*/  LOP3.LUT R21, R49, 0xffffe000, RZ, 0xc0, !PT ;  /* 0xffffe00031157812 */ /* 0x000fe200078ec0ff */
[C---:B------:R-:W-:Y:S01]  /*9c30*/  FFMA R34, R27.reuse, R20, R3 ;  /* 0x000000141b227223 */ /* 0x040fe20000000003 */
[----:B------:R-:W-:Y:S01]  /*9c40*/  FFMA R35, R27, R41, R4 ;  /* 0x000000291b237223 */ /* 0x000fe20000000004 */
        /* <DEDUP_REMOVED lines=22> */
[----:B------:R-:W-:Y:S02]  /*9db0*/  F2FP.TF32.F32.PACK_B R36, R36 ;  /* 0x00000024ff24723e */ /* 0x000fe400024050ff */
[----:B------:R-:W-:Y:S02]  /*9dc0*/  F2FP.TF32.F32.PACK_B R37, R37 ;  /* 0x00000025ff25723e */ /* 0x000fe400024050ff */
[----:B------:R-:W-:Y:S01]  /*9dd0*/  F2FP.TF32.F32.PACK_B R38, R38 ;  /* 0x00000026ff26723e */ /* 0x000fe200024050ff */
[C---:B-1----:R-:W-:Y:S01]  /*9de0*/  FFMA R28, R27.reuse, R20, R9 ;  /* 0x000000141b1c7223 */ /* 0x042fe20000000009 */
[----:B------:R-:W-:Y:S01]  /*9df0*/  F2FP.TF32.F32.PACK_B R39, R39 ;  /* 0x00000027ff27723e */ /* 0x000fe200024050ff */
[C---:B------:R-:W-:Y:S01]  /*9e00*/  FFMA R29, R27.reuse, R21, R10 ;  /* 0x000000151b1d7223 */ /* 0x040fe2000000000a */
[C---:B------:R-:W-:Y:S01]  /*9e10*/  FFMA R30, R27.reuse, R26, R11 ;  /* 0x0000001a1b1e7223 */ /* 0x040fe2000000000b */
[----:B------:R-:W-:Y:S01]  /*9e20*/  FFMA R31, R27, R41, R12 ;  /* 0x000000291b1f7223 */ /* 0x000fe2000000000c */
[----:B------:R-:W-:Y:S01]  /*9e30*/  F2FP.TF32.F32.PACK_B R28, R28 ;  /* 0x0000001cff1c723e */ /* 0x000fe200024050ff */
[----:B------:R3:W-:Y:S01]  /*9e40*/  STS.128 [R71+0x2020], R36 ;  /* 0x0020202447007388 */ /* 0x0007e20000000c00 */
[----:B------:R-:W-:Y:S02]  /*9e50*/  F2FP.TF32.F32.PACK_B R29, R29 ;  /* 0x0000001dff1d723e */ /* 0x000fe400024050ff */
        /* <DEDUP_REMOVED lines=8> */
[----:B-1----:R-:W1:Y:S02]  /*9ee0*/  FENCE.VIEW.ASYNC.S ;  /* 0x00000000000073c6 */ /* 0x002e640000000000 */
[----:B-1----:R-:W-:Y:S06]  /*9ef0*/  BAR.SYNC.DEFER_BLOCKING 0x1, 0x80 ;  /* 0x0042000000007b1d */ /* 0x002fec0000010000 */
[----:B------:R-:W-:Y:S05]  /*9f00*/  @P0 BRA `(.L_x_121) ;  /* 0x00000000003c0947 */ /* 0x000fea0003800000 */
[----:B------:R-:W-:Y:S01]  /*9f10*/  R2UR UR10, R82 ;  /* 0x00000000520a72ca */ /* 0x000fe200000e0000 */
[----:B------:R-:W-:Y:S01]  /*9f20*/  UIADD3 UR4, UP0, UPT, UR62, 0x680, URZ ;  /* 0x000006803e047890 */ /* 0x000fe2000ff1e0ff */
[----:B------:R-:W-:Y:S01]  /*9f30*/  R2UR UR11, R80 ;  /* 0x00000000500b72ca */ /* 0x000fe200000e0000 */
[----:B------:R-:W-:Y:S01]  /*9f40*/  UIADD3 UR8, UPT, UPT, UR44, 0x2200, URZ ;  /* 0x000022002c087890 */ /* 0x000fe2000fffe0ff */
[----:B------:R-:W-:Y:S01]  /*9f50*/  R2UR UR12, R81 ;  /* 0x00000000510c72ca */ /* 0x000fe200000e0000 */
[----:B------:R-:W-:Y:S02]  /*9f60*/  UIADD3 UR9, UPT, UPT, UR46, 0x10, URZ ;  /* 0x000000102e097890 */ /* 0x000fe4000fffe0ff */
[----:B------:R-:W-:Y:S02]  /*9f70*/  UIADD3.X UR5, UPT, UPT, URZ, UR63, URZ, UP0, !UPT ;  /* 0x0000003fff057290 */ /* 0x000fe400087fe4ff */
[----:B------:R-:W-:Y:S02]  /*9f80*/  UIADD3 UR6, UPT, UPT, UR44, 0x3200, URZ ;  /* 0x000032002c067890 */ /* 0x000fe4000fffe0ff */
[----:B------:R-:W-:Y:S06]  /*9f90*/  UIADD3 UR7, UPT, UPT, UR46, 0x50, URZ ;  /* 0x000000502e077890 */ /* 0x000fec000fffe0ff */
[----:B------:R1:W-:Y:S02]  /*9fa0*/  UTMASTG.4D.IM2COL [UR8], [UR4] ;  /* 0x00000008040073b5 */ /* 0x0003e40008058000 */
[----:B-1----:R-:W-:Y:S01]  /*9fb0*/  UMOV UR8, UR6 ;  /* 0x0000000600087c82 */ /* 0x002fe20008000000 */
[----:B------:R-:W-:Y:S02]  /*9fc0*/  UMOV UR9, UR7 ;  /* 0x0000000700097c82 */ /* 0x000fe40008000000 */
[----:B------:R1:W-:Y:S01]  /*9fd0*/  UTMASTG.4D.IM2COL [UR8], [UR4] ;  /* 0x00000008040073b5 */ /* 0x0003e20008058000 */
[----:B------:R0:W-:Y:S01]  /*9fe0*/  UTMACMDFLUSH ;  /* 0x00000000000079b7 */ /* 0x0001e20000000000 */
[----:B-1----:R-:W-:Y:S04]  /*9ff0*/  DEPBAR.LE SB0, 0x1 ;  /* 0x000080400000791a */ /* 0x002fe80000000000 */
.L_x_121:
[----:B------:R-:W-:Y:S05]  /*a000*/  BSYNC.RECONVERGENT B0 ;  /* 0x0000000000007941 */ /* 0x000fea0003800200 */
.L_x_120:
[----:B------:R-:W-:Y:S01]  /*a010*/  BAR.SYNC.DEFER_BLOCKING 0x1, 0x80 ;  /* 0x0042000000007b1d */ /* 0x000fe20000010000 */
[----:B------:R-:W-:Y:S04]  /*a020*/  UIADD3 UR4, UPT, UPT, UR47, 0x1, URZ ;  /* 0x000000012f047890 */ /* 0x000fe8000fffe0ff */
[----:B------:R-:W-:Y:S04]  /*a030*/  UISETP.NE.AND UP0, UPT, UR4, 0x4, UPT ;  /* 0x000000040400788c */ /* 0x000fe8000bf05270 */
[----:B------:R-:W-:Y:S01]  /*a040*/  USEL UR45, UR4, URZ, UP0 ;  /* 0x000000ff042d7287 */ /* 0x000fe20008000000 */
[----:B------:R1:W-:Y:S01]  /*a050*/  @P6 SYNCS.ARRIVE.TRANS64.RED.A1T0 RZ, [R91+URZ], RZ ;  /* 0x000000ff5bff69a7 */ /* 0x0003e200081004ff */
[----:B------:R-:W-:Y:S01]  /*a060*/  BSSY B1, `(.L_x_122) ;  /* 0x0000017000017945 */ /* 0x000fe20003800000 */
[----:B------:R-:W4:Y:S02]  /*a070*/  @P6 SYNCS.PHASECHK.TRANS64.TRYWAIT P0, [R40+URZ+0x60], R93 ;  /* 0x0000605d280065a7 */ /* 0x000f2400080011ff */
[----:B----4-:R-:W-:Y:S01]  /*a080*/  @P6 SEL R87, RZ, 0x1, !P0 ;  /* 0x00000001ff576807 */ /* 0x010fe20004000000 */
[----:B-1----:R-:W-:Y:S06]  /*a090*/  @!P6 BRA `(.L_x_123) ;  /* 0x00000000004ce947 */ /* 0x002fec0003800000 */
        /* <DEDUP_REMOVED lines=9> */
[----:B------:R-:W-:Y:S04]  /*a130*/  SHF.L.U32 R5, R70, 0x1f, RZ ;  /* 0x0000001f46057819 */ /* 0x000fe800000006ff */
[----:B------:R-:W1:Y:S02]  /*a140*/  SYNCS.PHASECHK.TRANS64.TRYWAIT P0, [R40+URZ+0x60], R5 ;  /* 0x00006005280075a7 */ /* 0x000e6400080011ff */
[----:B-1----:R-:W-:Y:S05]  /*a150*/  @!P0 BRA `(.L_x_126) ;  /* 0x0000002000308947 */ /* 0x002fea0003800000 */
.L_x_125:
[----:B------:R-:W-:Y:S05]  /*a160*/  BSYNC B0 ;  /* 0x0000000000007941 */ /* 0x000fea0003800000 */
.L_x_124:
[----:B------:R-:W-:Y:S02]  /*a170*/  ISETP.NE.AND P0, PT, R89, RZ, PT ;  /* 0x000000ff5900720c */ /* 0x000fe40003f05270 */
[----:B------:R-:W-:Y:S11]  /*a180*/  IADD3 R88, PT, PT, R88, 0x1, RZ ;  /* 0x0000000158587810 */ /* 0x000ff60007ffe0ff */
[----:B------:R4:W1:Y:S04]  /*a190*/  @P0 LDS.128 R56, [R4] ;  /* 0x0000000004380984 */ /* 0x0008680000000c00 */
[----:B------:R4:W1:Y:S04]  /*a1a0*/  @P0 LDS.128 R52, [R3+0x10] ;  /* 0x0000100003340984 */ /* 0x0008680000000c00 */
[----:B------:R4:W1:Y:S04]  /*a1b0*/  @P0 LDS.128 R48, [R2+0x20] ;  /* 0x0000200002300984 */ /* 0x0008680000000c00 */
[----:B------:R4:W1:Y:S02]  /*a1c0*/  @P0 LDS.128 R44, [R0+0x30] ;  /* 0x00003000002c0984 */ /* 0x0008640000000c00 */
.L_x_123:
[----:B------:R-:W-:Y:S05]  /*a1d0*/  BSYNC B1 ;  /* 0x0000000000017941 */ /* 0x000fea0003800000 */
.L_x_122:
[----:B----4-:R-:W-:Y:S05]  /*a1e0*/  VIADD R0, R25, 0x20 ;  /* 0x0000002019007836 */ /* 0x010fea0000000000 */
        /* <DEDUP_REMOVED lines=9> */
[----:B------:R-:W4:Y:S01]  /*a280*/  LDCU.64 UR6, c[0x4][0x78] ;  /* 0x01000f00ff0677ac */ /* 0x000f220008000a00 */
[----:B------:R-:W2:Y:S01]  /*a290*/  LDC.64 R2, c[0x4][R3] ;  /* 0x0100000003027b82 */ /* 0x000ea20000000a00 */
[----:B------:R-:W5:Y:S01]  /*a2a0*/  LDCU.64 UR4, c[0x4][0x10] ;  /* 0x01000200ff0477ac */ /* 0x000f620008000a00 */
[----:B-1----:R-:W-:Y:S01]  /*a2b0*/  MOV R5, UR9 ;  /* 0x0000000900057c02 */ /* 0x002fe20008000f00 */
[----:B------:R-:W-:Y:S01]  /*a2c0*/  IMAD.U32 R4, RZ, RZ, UR8 ;  /* 0x00000008ff047e24 */ /* 0x000fe2000f8e00ff */
[----:B----4-:R-:W-:Y:S01]  /*a2d0*/  MOV R7, UR7 ;  /* 0x0000000700077c02 */ /* 0x010fe20008000f00 */
[----:B------:R-:W-:Y:S01]  /*a2e0*/  IMAD.U32 R6, RZ, RZ, UR6 ;  /* 0x00000006ff067e24 */ /* 0x000fe2000f8e00ff */
[----:B-----5:R-:W-:Y:S01]  /*a2f0*/  MOV R11, UR5 ;  /* 0x00000005000b7c02 */ /* 0x020fe20008000f00 */
[----:B------:R-:W-:Y:S02]  /*a300*/  IMAD.U32 R10, RZ, RZ, UR4 ;  /* 0x00000004ff0a7e24 */ /* 0x000fe4000f8e00ff */
[----:B------:R-:W-:Y:S07]  /*a310*/  LEPC R20, `(.L_x_127) ;  /* 0x000000001014794e */ /* 0x000fee0000000000 */
[----:B--23--:R-:W-:Y:S05]  /*a320*/  CALL.ABS.NOINC R2 ;  /* 0x0000000002007343 */ /* 0x00cfea0003c00000 */
.L_x_127:
[----:B-1----:R-:W-:Y:S01]  /*a330*/  LOP3.LUT R20, R56, 0xffffe000, RZ, 0xc0, !PT ;  /* 0xffffe00038147812 */ /* 0x002fe200078ec0ff */
[----:B------:R-:W-:Y:S05]  /*a340*/  WARPSYNC.ALL ;  /* 0x0000000000007948 */ /* 0x000fea0003800000 */
[----:B------:R-:W-:Y:S01]  /*a350*/  R2UR UR4, R25 ;  /* 0x00000000190472ca */ /* 0x000fe200000e0000 */
[----:B------:R-:W-:Y:S01]  /*a360*/  IMAD.U32 R91, RZ, RZ, UR45 ;  /* 0x0000002dff5b7e24 */ /* 0x000fe2000f8e00ff */
[----:B------:R-:W-:Y:S01]  /*a370*/  LOP3.LUT R21, R57, 0xffffe000, RZ, 0xc0, !PT ;  /* 0xffffe00039157812 */ /* 0x000fe200078ec0ff */
[----:B------:R-:W-:Y:S01]  /*a380*/  BSSY.RECONVERGENT B0, `(.L_x_128) ;  /* 0x0000062000007945 */ /* 0x000fe20003800200 */
[----:B------:R-:W-:Y:S02]  /*a390*/  LOP3.LUT R41, R58, 0xffffe000, RZ, 0xc0, !PT ;  /* 0xffffe0003a297812 */ /* 0x000fe400078ec0ff */
[----:B------:R-:W-:Y:S02]  /*a3a0*/  LOP3.LUT R26, R54, 0xffffe000, RZ, 0xc0, !PT ;  /* 0xffffe000361a7812 */ /* 0x000fe400078ec0ff */
[----:B------:R-:W-:Y:S02]  /*a3b0*/  LOP3.LUT R40, R50, 0xffffe000, RZ, 0xc0, !PT ;  /* 0xffffe00032287812 */ /* 0x000fe400078ec0ff */
[----:B------:R-:W-:Y:S02]  /*a3c0*/  ISETP.NE.AND P6, PT, R84, RZ, PT ;  /* 0x000000ff5400720c */ /* 0x000fe40003fc5270 */
[----:B------:R-:W-:Y:S01]  /*a3d0*/  ISETP.NE.AND P0, PT, R75, RZ, PT ;  /* 0x000000ff4b00720c */ /* 0x000fe20003f05270 */
[----:B------:R-:W1:Y:S01]  /*a3e0*/  LDTM.x16 R4, tmem[UR4+0x20] ;  /* 0x00002004000479ee */ /* 0x000e620008240000 */
[----:B------:R-:W-:Y:S09]  /*a3f0*/  LEA R92, R88, UR44, 0x3 ;  /* 0x0000002c585c7c11 */ /* 0x000ff2000f8e18ff */
[----:B------:R-:W-:Y:S02]  /*a400*/  @P6 LEA R91, R91, UR44, 0x3 ;  /* 0x0000002c5b5b6c11 */ /* 0x000fe4000f8e18ff */
[----:B------:R-:W-:Y:S03]  /*a410*/  @P6 SHF.L.U32 R93, R70, 0x1f, RZ ;  /* 0x0000001f465d6819 */ /* 0x000fe600000006ff */
[----:B------:R-:W-:Y:S05]  /*a420*/  @P6 VIADD R91, R91, 0x80 ;  /* 0x000000805b5b6836 */ /* 0x000fea0000000000 */
[----:B------:R-:W-:Y:S01]  /*a430*/  @P6 PRMT R91, R90, 0x654, R91 ;  /* 0x000006545a5b6816 */ /* 0x000fe2000000005b */
[C---:B-1----:R-:W-:Y:S01]  /*a440*/  FMUL R0, R24.reuse, R4 ;  /* 0x0000000418007220 */ /* 0x042fe20000400000 */
[C---:B------:R-:W-:Y:S01]  /*a450*/  FMUL R2, R24.reuse, R5 ;  /* 0x0000000518027220 */ /* 0x040fe20000400000 */
[C---:B------:R-:W-:Y:S01]  /*a460*/  FMUL R3, R24.reuse, R10 ;  /* 0x0000000a18037220 */ /* 0x040fe20000400000 */
[----:B------:R-:W-:Y:S01]  /*a470*/  FMUL R4, R24, R11 ;  /* 0x0000000b18047220 */ /* 0x000fe20000400000 */
[C---:B---3--:R-:W-:Y:S01]  /*a480*/  FFMA R28, R27.reuse, R20, R0 ;  /* 0x000000141b1c7223 */ /* 0x048fe20000000000 */
        /* <DEDUP_REMOVED lines=9> */
[C---:B------:R-:W-:Y:S01]  /*a520*/  FFMA R31, R27.reuse, R21, R2 ;  /* 0x000000151b1f7223 */ /* 0x040fe20000000002 */
[C---:B------:R-:W-:Y:S01]  /*a530*/  FMUL R0, R24.reuse, R8 ;  /* 0x0000000818007220 */ /* 0x040fe20000400000 */
[C---:B------:R-:W-:Y:S01]  /*a540*/  FMUL R2, R24.reuse, R9 ;  /* 0x0000000918027220 */ /* 0x040fe20000400000 */
[----:B------:R-:W-:Y:S01]  /*a550*/  F2FP.TF32.F32.PACK_B R30, R30 ;  /* 0x0000001eff1e723e */ /* 0x000fe200024050ff */
[----:B------:R-:W-:Y:S01]  /*a560*/  FMUL R5, R24, R12 ;  /* 0x0000000c18057220 */ /* 0x000fe20000400000 */
[----:B------:R-:W-:Y:S01]  /*a570*/  F2FP.TF32.F32.PACK_B R31, R31 ;  /* 0x0000001fff1f723e */ /* 0x000fe200024050ff */
[C---:B------:R-:W-:Y:S01]  /*a580*/  FFMA R32, R27.reuse, R20, R0 ;  /* 0x000000141b207223 */ /* 0x040fe20000000000 */
[C---:B------:R-:W-:Y:S01]  /*a590*/  FFMA R33, R27.reuse, R41, R2 ;  /* 0x000000291b217223 */ /* 0x040fe20000000002 */
[----:B------:R-:W-:Y:S01]  /*a5a0*/  FFMA R34, R27, R26, R3 ;  /* 0x0000001a1b227223 */ /* 0x000fe20000000003 */
[----:B------:R-:W-:Y:S01]  /*a5b0*/  LOP3.LUT R20, R55, 0xffffe000, RZ, 0xc0, !PT ;  /* 0xffffe00037147812 */ /* 0x000fe200078ec0ff */
[----:B------:R1:W-:Y:S01]  /*a5c0*/  STS.128 [R73+0x4000], R28 ;  /* 0x0040001c49007388 */ /* 0x0003e20000000c00 */
[----:B------:R-:W-:Y:S01]  /*a5d0*/  LOP3.LUT R26, R48, 0xffffe000, RZ, 0xc0, !PT ;  /* 0xffffe000301a7812 */ /* 0x000fe200078ec0ff */
[C---:B------:R-:W-:Y:S01]  /*a5e0*/  FMUL R6, R24.reuse, R13 ;  /* 0x0000000d18067220 */ /* 0x040fe20000400000 */
[----:B------:R-:W-:Y:S01]  /*a5f0*/  LOP3.LUT R21, R49, 0xffffe000, RZ, 0xc0, !PT ;  /* 0xffffe00031157812 */ /* 0x000fe200078ec0ff */
[----:B------:R-:W-:Y:S01]  /*a600*/  FFMA R35, R27, R20, R4 ;  /* 0x000000141b237223 */ /* 0x000fe20000000004 */
        /* <DEDUP_REMOVED lines=22> */
[----:B------:R-:W-:Y:S02]  /*a770*/  F2FP.TF32.F32.PACK_B R38, R38 ;  /* 0x00000026ff26723e */ /* 0x000fe400024050ff */
[----:B------:R-:W-:Y:S01]  /*a780*/  F2FP.TF32.F32.PACK_B R39, R39 ;  /* 0x00000027ff27723e */ /* 0x000fe200024050ff */
[C---:B-1----:R-:W-:Y:S01]  /*a790*/  FFMA R28, R27.reuse, R20, R9 ;  /* 0x000000141b1c7223 */ /* 0x042fe20000000009 */
[C---:B------:R-:W-:Y:S01]  /*a7a0*/  FFMA R29, R27.reuse, R21, R10 ;  /* 0x000000151b1d7223 */ /* 0x040fe2000000000a */
[C---:B------:R-:W-:Y:S01]  /*a7b0*/  FFMA R30, R27.reuse, R26, R11 ;  /* 0x0000001a1b1e7223 */ /* 0x040fe2000000000b */
[----:B------:R-:W-:Y:S01]  /*a7c0*/  FFMA R31, R27, R41, R12 ;  /* 0x000000291b1f7223 */ /* 0x000fe2000000000c */
[----:B------:R3:W-:Y:S01]  /*a7d0*/  STS.128 [R71+0x4020], R36 ;  /* 0x0040202447007388 */ /* 0x0007e20000000c00 */
[----:B------:R-:W-:Y:S02]  /*a7e0*/  F2FP.TF32.F32.PACK_B R28, R28 ;  /* 0x0000001cff1c723e */ /* 0x000fe400024050ff */
        /* <DEDUP_REMOVED lines=27> */
.L_x_129:
[----:B------:R-:W-:Y:S05]  /*a9a0*/  BSYNC.RECONVERGENT B0 ;  /* 0x0000000000007941 */ /* 0x000fea0003800200 */
.L_x_128:
        /* <DEDUP_REMOVED lines=21> */
.L_x_133:
[----:B------:R-:W-:Y:S05]  /*ab00*/  BSYNC B0 ;  /* 0x0000000000007941 */ /* 0x000fea0003800000 */
.L_x_132:
[----:B------:R-:W-:Y:S11]  /*ab10*/  ISETP.NE.AND P0, PT, R89, RZ, PT ;  /* 0x000000ff5900720c */ /* 0x000ff60003f05270 */
[----:B------:R-:W-:Y:S02]  /*ab20*/  @!UPT UIADD3 URZ, UPT, UPT, URZ, URZ, URZ ;  /* 0x000000fffffff290 */ /* 0x000fe4000fffe0ff */
[----:B------:R4:W1:Y:S04]  /*ab30*/  @P0 LDS.128 R56, [R3] ;  /* 0x0000000003380984 */ /* 0x0008680000000c00 */
[----:B------:R4:W1:Y:S04]  /*ab40*/  @P0 LDS.128 R52, [R2+0x10] ;  /* 0x0000100002340984 */ /* 0x0008680000000c00 */
[----:B------:R4:W1:Y:S04]  /*ab50*/  @P0 LDS.128 R48, [R0+0x20] ;  /* 0x0000200000300984 */ /* 0x0008680000000c00 */
[----:B------:R4:W1:Y:S02]  /*ab60*/  @P0 LDS.128 R44, [R88+0x30] ;  /* 0x00003000582c0984 */ /* 0x0008640000000c00 */
.L_x_131:
[----:B------:R-:W-:Y:S05]  /*ab70*/  BSYNC B1 ;  /* 0x0000000000017941 */ /* 0x000fea0003800000 */
.L_x_130:
        /* <DEDUP_REMOVED lines=21> */
.L_x_135:
[----:B------:R-:W-:Y:S01]  /*acd0*/  ISETP.NE.AND P0, PT, R75, RZ, PT ;  /* 0x000000ff4b00720c */ /* 0x000fe20003f05270 */
[----:B------:R-:W-:Y:S05]  /*ace0*/  WARPSYNC.ALL ;  /* 0x0000000000007948 */ /* 0x000fea0003800000 */
[----:B------:R-:W-:Y:S01]  /*acf0*/  R2UR UR4, R25 ;  /* 0x00000000190472ca */ /* 0x000fe200000e0000 */
[----:B------:R-:W-:Y:S01]  /*ad00*/  VIADD R86, R86, 0xd0 ;  /* 0x000000d056567836 */ /* 0x000fe20000000000 */
[----:B-1----:R-:W-:Y:S01]  /*ad10*/  LOP3.LUT R0, R56, 0xffffe000, RZ, 0xc0, !PT ;  /* 0xffffe00038007812 */ /* 0x002fe200078ec0ff */
[----:B------:R-:W-:Y:S01]  /*ad20*/  BSSY.RECONVERGENT B0, `(.L_x_136) ;  /* 0x000005f000007945 */ /* 0x000fe20003800200 */
[----:B------:R-:W-:Y:S02]  /*ad30*/  LOP3.LUT R2, R57, 0xffffe000, RZ, 0xc0, !PT ;  /* 0xffffe00039027812 */ /* 0x000fe400078ec0ff */
[----:B------:R-:W-:Y:S02]  /*ad40*/  LOP3.LUT R3, R58, 0xffffe000, RZ, 0xc0, !PT ;  /* 0xffffe0003a037812 */ /* 0x000fe400078ec0ff */
[----:B------:R-:W-:Y:S02]  /*ad50*/  LOP3.LUT R20, R59, 0xffffe000, RZ, 0xc0, !PT ;  /* 0xffffe0003b147812 */ /* 0x000fe400078ec0ff */
[----:B------:R-:W-:Y:S02]  /*ad60*/  LOP3.LUT R21, R52, 0xffffe000, RZ, 0xc0, !PT ;  /* 0xffffe00034157812 */ /* 0x000fe400078ec0ff */
[----:B------:R-:W-:Y:S01]  /*ad70*/  LOP3.LUT R26, R53, 0xffffe000, RZ, 0xc0, !PT ;  /* 0xffffe000351a7812 */ /* 0x000fe200078ec0ff */
[----:B------:R-:W1:Y:S01]  /*ad80*/  LDTM.x16 R4, tmem[UR4+0x30] ;  /* 0x00003004000479ee */ /* 0x000e620008240000 */
[----:B---3--:R-:W-:Y:S01]  /*ad90*/  LOP3.LUT R29, R54, 0xffffe000, RZ, 0xc0, !PT ;  /* 0xffffe000361d7812 */ /* 0x008fe200078ec0ff */
[----:B------:R-:W-:Y:S01]  /*ada0*/  NOP ;  /* 0x0000000000007918 */ /* 0x000fe20000000000 */
[----:B------:R-:W-:Y:S02]  /*adb0*/  LOP3.LUT R28, R55, 0xffffe000, RZ, 0xc0, !PT ;  /* 0xffffe000371c7812 */ /* 0x000fe400078ec0ff */
[----:B------:R-:W-:Y:S02]  /*adc0*/  LOP3.LUT R86, R86, 0xfefffff8, RZ, 0xc0, !PT ;  /* 0xfefffff856567812 */ /* 0x000fe400078ec0ff */
[----:B------:R-:W-:Y:S02]  /*add0*/  LOP3.LUT R31, R48, 0xffffe000, RZ, 0xc0, !PT ;  /* 0xffffe000301f7812 */ /* 0x000fe400078ec0ff */
[----:B------:R-:W-:Y:S01]  /*ade0*/  LOP3.LUT R30, R49, 0xffffe000, RZ, 0xc0, !PT ;  /* 0xffffe000311e7812 */ /* 0x000fe200078ec0ff */
[----:B-1----:R1:W-:Y:S01]  /*adf0*/  SYNCS.ARRIVE.TRANS64.RED.A1T0 RZ, [R86+URZ], RZ ;  /* 0x000000ff56ff79a7 */ /* 0x0023e200081004ff */
[----:B------:R-:W-:Y:S02]  /*ae00*/  LOP3.LUT R33, R50, 0xffffe000, RZ, 0xc0, !PT ;  /* 0xffffe00032217812 */ /* 0x000fe400078ec0ff */
[----:B------:R-:W-:Y:S02]  /*ae10*/  LOP3.LUT R32, R51, 0xffffe000, RZ, 0xc0, !PT ;  /* 0xffffe00033207812 */ /* 0x000fe400078ec0ff */
[----:B------:R-:W-:Y:S02]  /*ae20*/  LOP3.LUT R35, R44, 0xffffe000, RZ, 0xc0, !PT ;  /* 0xffffe0002c237812 */ /* 0x000fe400078ec0ff */
[----:B------:R-:W-:Y:S02]  /*ae30*/  LOP3.LUT R34, R45, 0xffffe000, RZ, 0xc0, !PT ;  /* 0xffffe0002d227812 */ /* 0x000fe400078ec0ff */
[----:B------:R-:W-:Y:S02]  /*ae40*/  LOP3.LUT R37, R46, 0xffffe000, RZ, 0xc0, !PT ;  /* 0xffffe0002e257812 */ /* 0x000fe400078ec0ff */
[----:B------:R-:W-:Y:S01]  /*ae50*/  LOP3.LUT R36, R47, 0xffffe000, RZ, 0xc0, !PT ;  /* 0xffffe0002f247812 */ /* 0x000fe200078ec0ff */
[C---:B------:R-:W-:Y:S01]  /*ae60*/  FMUL R4, R24.reuse, R4 ;  /* 0x0000000418047220 */ /* 0x040fe20000400000 */
[C---:B------:R-:W-:Y:S01]  /*ae70*/  FMUL R5, R24.reuse, R5 ;  /* 0x0000000518057220 */ /* 0x040fe20000400000 */
[C---:B------:R-:W-:Y:S01]  /*ae80*/  FMUL R6, R24.reuse, R6 ;  /* 0x0000000618067220 */ /* 0x040fe20000400000 */
[C---:B------:R-:W-:Y:S01]  /*ae90*/  FMUL R7, R24.reuse, R7 ;  /* 0x0000000718077220 */ /* 0x040fe20000400000 */
[C---:B------:R-:W-:Y:S01]  /*aea0*/  FFMA R4, R27.reuse, R0, R4 ;  /* 0x000000001b047223 */ /* 0x040fe20000000004 */
[C---:B------:R-:W-:Y:S01]  /*aeb0*/  FFMA R5, R27.reuse, R2, R5 ;  /* 0x000000021b057223 */ /* 0x040fe20000000005 */
[C---:B------:R-:W-:Y:S01]  /*aec0*/  FFMA R6, R27.reuse, R3, R6 ;  /* 0x000000031b067223 */ /* 0x040fe20000000006 */
[C---:B------:R-:W-:Y:S01]  /*aed0*/  FFMA R7, R27.reuse, R20, R7 ;  /* 0x000000141b077223 */ /* 0x040fe20000000007 */
[C---:B------:R-:W-:Y:S01]  /*aee0*/  FMUL R8, R24.reuse, R8 ;  /* 0x0000000818087220 */ /* 0x040fe20000400000 */
[C---:B------:R-:W-:Y:S01]  /*aef0*/  FMUL R9, R24.reuse, R9 ;  /* 0x0000000918097220 */ /* 0x040fe20000400000 */
[C---:B------:R-:W-:Y:S01]  /*af00*/  FMUL R10, R24.reuse, R10 ;  /* 0x0000000a180a7220 */ /* 0x040fe20000400000 */
[C---:B------:R-:W-:Y:S01]  /*af10*/  FMUL R11, R24.reuse, R11 ;  /* 0x0000000b180b7220 */ /* 0x040fe20000400000 */
[----:B------:R-:W-:Y:S01]  /*af20*/  F2FP.TF32.F32.PACK_B R4, R4 ;  /* 0x00000004ff04723e */ /* 0x000fe200024050ff */
[C---:B------:R-:W-:Y:S01]  /*af30*/  FFMA R8, R27.reuse, R21, R8 ;  /* 0x000000151b087223 */ /* 0x040fe20000000008 */
[----:B------:R-:W-:Y:S01]  /*af40*/  F2FP.TF32.F32.PACK_B R5, R5 ;  /* 0x00000005ff05723e */ /* 0x000fe200024050ff */
[C---:B------:R-:W-:Y:S01]  /*af50*/  FFMA R9, R27.reuse, R26, R9 ;  /* 0x0000001a1b097223 */ /* 0x040fe20000000009 */
[----:B------:R-:W-:Y:S01]  /*af60*/  F2FP.TF32.F32.PACK_B R6, R6 ;  /* 0x00000006ff06723e */ /* 0x000fe200024050ff */
[C---:B------:R-:W-:Y:S01]  /*af70*/  FFMA R10, R27.reuse, R29, R10 ;  /* 0x0000001d1b0a7223 */ /* 0x040fe2000000000a */
[----:B------:R-:W-:Y:S01]  /*af80*/  F2FP.TF32.F32.PACK_B R7, R7 ;  /* 0x00000007ff07723e */ /* 0x000fe200024050ff */
[C---:B------:R-:W-:Y:S01]  /*af90*/  FFMA R11, R27.reuse, R28, R11 ;  /* 0x0000001c1b0b7223 */ /* 0x040fe2000000000b */
[C---:B------:R-:W-:Y:S01]  /*afa0*/  FMUL R12, R24.reuse, R12 ;  /* 0x0000000c180c7220 */ /* 0x040fe20000400000 */
[----:B------:R-:W-:Y:S01]  /*afb0*/  F2FP.TF32.F32.PACK_B R8, R8 ;  /* 0x00000008ff08723e */ /* 0x000fe200024050ff */
[C---:B------:R-:W-:Y:S01]  /*afc0*/  FMUL R13, R24.reuse, R13 ;  /* 0x0000000d180d7220 */ /* 0x040fe20000400000 */
[----:B------:R1:W-:Y:S01]  /*afd0*/  STS.128 [R73+0x6000], R4 ;  /* 0x0060000449007388 */ /* 0x0003e20000000c00 */
        /* <DEDUP_REMOVED lines=8> */
[C---:B------:R-:W-:Y:S01]  /*b060*/  FFMA R15, R27.reuse, R32, R15 ;  /* 0x000000201b0f7223 */ /* 0x040fe2000000000f */
[C---:B------:R-:W-:Y:S01]  /*b070*/  FMUL R16, R24.reuse, R16 ;  /* 0x0000001018107220 */ /* 0x040fe20000400000 */
[----:B------:R-:W-:Y:S01]  /*b080*/  F2FP.TF32.F32.PACK_B R12, R12 ;  /* 0x0000000cff0c723e */ /* 0x000fe200024050ff */
[----:B------:R1:W-:Y:S01]  /*b090*/  STS.128 [R72+0x6010], R8 ;  /* 0x0060100848007388 */ /* 0x0003e20000000c00 */
[C---:B------:R-:W-:Y:S01]  /*b0a0*/  FMUL R17, R24.reuse, R17 ;  /* 0x0000001118117220 */ /* 0x040fe20000400000 */
[C---:B------:R-:W-:Y:S01]  /*b0b0*/  FMUL R18, R24.reuse, R18 ;  /* 0x0000001218127220 */ /* 0x040fe20000400000 */
[----:B------:R-:W-:Y:S01]  /*b0c0*/  FMUL R19, R24, R19 ;  /* 0x0000001318137220 */ /* 0x000fe20000400000 */
[----:B------:R-:W-:Y:S01]  /*b0d0*/  F2FP.TF32.F32.PACK_B R13, R13 ;  /* 0x0000000dff0d723e */ /* 0x000fe200024050ff */
[C---:B------:R-:W-:Y:S01]  /*b0e0*/  FFMA R16, R27.reuse, R35, R16 ;  /* 0x000000231b107223 */ /* 0x040fe20000000010 */
[----:B------:R-:W-:Y:S01]  /*b0f0*/  F2FP.TF32.F32.PACK_B R14, R14 ;  /* 0x0000000eff0e723e */ /* 0x000fe200024050ff */
[C---:B------:R-:W-:Y:S01]  /*b100*/  FFMA R17, R27.reuse, R34, R17 ;  /* 0x000000221b117223 */ /* 0x040fe20000000011 */
[----:B------:R-:W-:Y:S01]  /*b110*/  F2FP.TF32.F32.PACK_B R15, R15 ;  /* 0x0000000fff0f723e */ /* 0x000fe200024050ff */
[C---:B------:R-:W-:Y:S01]  /*b120*/  FFMA R18, R27.reuse, R37, R18 ;  /* 0x000000251b127223 */ /* 0x040fe20000000012 */
[----:B------:R-:W-:Y:S01]  /*b130*/  FFMA R19, R27, R36, R19 ;  /* 0x000000241b137223 */ /* 0x000fe20000000013 */
[----:B------:R-:W-:Y:S02]  /*b140*/  F2FP.TF32.F32.PACK_B R16, R16 ;  /* 0x00000010ff10723e */ /* 0x000fe400024050ff */
        /* <DEDUP_REMOVED lines=23> */
[----:B---3--:R-:W-:Y:S01]  /*b2c0*/  UMOV UR8, UR6 ;  /* 0x0000000600087c82 */ /* 0x008fe20008000000 */
[----:B------:R-:W-:Y:S02]  /*b2d0*/  UMOV UR9, UR7 ;  /* 0x0000000700097c82 */ /* 0x000fe40008000000 */
[----:B------:R3:W-:Y:S01]  /*b2e0*/  UTMASTG.4D.IM2COL [UR8], [UR4] ;  /* 0x00000008040073b5 */ /* 0x0007e20008058000 */
[----:B------:R0:W-:Y:S01]  /*b2f0*/  UTMACMDFLUSH ;  /* 0x00000000000079b7 */ /* 0x0001e20000000000 */
[----:B---3--:R-:W-:Y:S04]  /*b300*/  DEPBAR.LE SB0, 0x1 ;  /* 0x000080400000791a */ /* 0x008fe80000000000 */
.L_x_137:
[----:B------:R-:W-:Y:S05]  /*b310*/  BSYNC.RECONVERGENT B0 ;  /* 0x0000000000007941 */ /* 0x000fea0003800200 */
.L_x_136:
[----:B------:R-:W-:Y:S01]  /*b320*/  BAR.SYNC.DEFER_BLOCKING 0x1, 0x80 ;  /* 0x0042000000007b1d */ /* 0x000fe20000010000 */
[----:B------:R-:W-:Y:S01]  /*b330*/  UISETP.NE.AND UP0, UPT, UR49, -0x4, UPT ;  /* 0xfffffffc3100788c */ /* 0x000fe2000bf05270 */
[----:B------:R-:W-:Y:S08]  /*b340*/  IADD3 R0, PT, PT, R22, 0x1, RZ ;  /* 0x0000000116007810 */ /* 0x000ff00007ffe0ff */
[----:B------:R-:W-:Y:S05]  /*b350*/  BRA.U !UP0, `(.L_x_138) ;  /* 0x0000000108247547 */ /* 0x000fea000b800000 */
[----:B------:R-:W-:Y:S01]  /*b360*/  ISETP.NE.AND P0, PT, R84, RZ, PT ;  /* 0x000000ff5400720c */ /* 0x000fe20003f05270 */
[----:B------:R-:W-:Y:S01]  /*b370*/  IMAD.U32 R2, RZ, RZ, UR47 ;  /* 0x0000002fff027e24 */ /* 0x000fe2000f8e00ff */
[----:B------:R-:W-:Y:S04]  /*b380*/  UIADD3 UR4, UPT, UPT, UR47, 0x1, URZ ;  /* 0x000000012f047890 */ /* 0x000fe8000fffe0ff */
[----:B------:R-:W-:Y:S04]  /*b390*/  UISETP.NE.AND UP0, UPT, UR4, 0x4, UPT ;  /* 0x000000040400788c */ /* 0x000fe8000bf05270 */
[----:B------:R-:W-:Y:S03]  /*b3a0*/  USEL UR47, UR4, URZ, UP0 ;  /* 0x000000ff042f7287 */ /* 0x000fe60008000000 */
[----:B------:R-:W-:Y:S05]  /*b3b0*/  @P0 LEA R2, R2, UR44, 0x3 ;  /* 0x0000002c02020c11 */ /* 0x000fea000f8e18ff */
[----:B------:R-:W-:Y:S05]  /*b3c0*/  @P0 VIADD R3, R2, 0x80 ;  /* 0x0000008002030836 */ /* 0x000fea0000000000 */
[----:B------:R-:W-:Y:S04]  /*b3d0*/  @P0 PRMT R3, R90, 0x654, R3 ;  /* 0x000006545a030816 */ /* 0x000fe80000000003 */
[----:B------:R3:W-:Y:S03]  /*b3e0*/  @P0 SYNCS.ARRIVE.TRANS64.RED.A1T0 RZ, [R3+URZ], RZ ;  /* 0x000000ff03ff09a7 */ /* 0x0007e600081004ff */
.L_x_138:
[----:B------:R-:W-:Y:S01]  /*b3f0*/  R2UR UR5, R62 ;  /* 0x000000003e0572ca */ /* 0x000fe200000e0000 */
[----:B------:R-:W-:Y:S01]  /*b400*/  UISETP.NE.AND UP0, UPT, UR58, URZ, UPT ;  /* 0x000000ff3a00728c */ /* 0x000fe2000bf05270 */
[----:B------:R-:W-:Y:S01]  /*b410*/  R2UR UR4, R63 ;  /* 0x000000003f0472ca */ /* 0x000fe200000e0000 */
[----:B------:R-:W-:Y:S01]  /*b420*/  UIADD3 UR49, UPT, UPT, UR49, 0x4, URZ ;  /* 0x0000000431317890 */ /* 0x000fe2000fffe0ff */
[----:B------:R-:W-:Y:S01]  /*b430*/  ISETP.NE.AND P0, PT, R0, 0x2, PT ;  /* 0x000000020000780c */ /* 0x000fe20003f05270 */
[----:B------:R-:W-:Y:S01]  /*b440*/  UMOV UR48, UR59 ;  /* 0x0000003b00307c82 */ /* 0x000fe20008000000 */
[----:B------:R-:W-:Y:S02]  /*b450*/  LOP3.LUT R68, R68, 0x1, RZ, 0x3c, !PT ;  /* 0x0000000144447812 */ /* 0x000fe400078e3cff */
[----:B------:R-:W-:Y:S02]  /*b460*/  SEL R2, RZ, 0x1, P0 ;  /* 0x00000001ff027807 */ /* 0x000fe40000000000 */
[----:B------:R-:W-:Y:S02]  /*b470*/  SEL R22, R0, RZ, P0 ;  /* 0x000000ff00167207 */ /* 0x000fe40000000000 */
[----:B------:R-:W-:Y:S01]  /*b480*/  LOP3.LUT R69, R69, R2, RZ, 0x3c, !PT ;  /* 0x0000000245457212 */ /* 0x000fe200078e3cff */
[----:B------:R-:W-:Y:S02]  /*b490*/  UIADD3 UR20, UPT, UPT, UR36, UR5, URZ ;  /* 0x0000000524147290 */ /* 0x000fe4000fffe0ff */
[----:B------:R-:W-:Y:S01]  /*b4a0*/  UIADD3 UR45, UPT, UPT, UR37, UR4, URZ ;  /* 0x00000004252d7290 */ /* 0x000fe2000fffe0ff */
[----:B------:R-:W-:Y:S11]  /*b4b0*/  BRA.U UP0, `(.L_x_139) ;  /* 0xffffffc9004c7547 */ /* 0x000ff6000b83ffff */
[----:B------:R-:W-:-:S13]  /*b4c0*/  R2UR UR4, R66 ;  /* 0x00000000420472ca */ /* 0x000fda00000e0000 */
[----:B------:R-:W-:-:S09]  /*b4d0*/  UISETP.NE.AND UP0, UPT, UR4, URZ, UPT ;  /* 0x000000ff0400728c */ /* 0x000fd2000bf05270 */
[----:B------:R-:W-:Y:S05]  /*b4e0*/  BRA.U !UP0, `(.L_x_140) ;  /* 0x0000000108487547 */ /* 0x000fea000b800000 */
[----:B------:R-:W4:Y:S02]  /*b4f0*/  LDCU.64 UR4, c[0x0][0x890] ;  /* 0x00011200ff0477ac */ /* 0x000f240008000a00 */
[----:B----4-:R-:W-:-:S04]  /*b500*/  UISETP.NE.U32.AND UP0, UPT, UR4, URZ, UPT ;  /* 0x000000ff0400728c */ /* 0x010fc8000bf05070 */
[----:B------:R-:W-:-:S09]  /*b510*/  UISETP.NE.AND.EX UP0, UPT, UR5, URZ, UPT, UP0 ;  /* 0x000000ff0500728c */ /* 0x000fd2000bf05300 */
[----:B------:R-:W-:Y:S05]  /*b520*/  BRA.U UP0, `(.L_x_141) ;  /* 0x00000001000c7547 */ /* 0x000fea000b800000 */
[----:B------:R-:W-:-:S13]  /*b530*/  FSETP.NEU.AND P0, PT, R27, RZ, PT ;  /* 0x000000ff1b00720b */ /* 0x000fda0003f0d000 */
[----:B------:R-:W-:Y:S05]  /*b540*/  @!P0 EXIT ;  /* 0x000000000000894d */ /* 0x000fea0003800000 */
[----:B------:R-:W-:Y:S05]  /*b550*/  BRA `(.L_x_140) ;  /* 0x00000000002c7947 */ /* 0x000fea0003800000 */
.L_x_141:
[----:B------:R-:W-:Y:S01]  /*b560*/  ISETP.NE.AND P0, PT, R83, RZ, PT ;  /* 0x000000ff5300720c */ /* 0x000fe20003f05270 */
[----:B------:R-:W-:-:S12]  /*b570*/  BSSY.RECONVERGENT B0, `(.L_x_140) ;  /* 0x0000009000007945 */ /* 0x000fd80003800200 */
[----:B------:R-:W-:Y:S05]  /*b580*/  @P0 BRA `(.L_x_142) ;  /* 0x0000000000140947 */ /* 0x000fea0003800000 */
[----:B------:R-:W4:Y:S02]  /*b590*/  LDCU.64 UR4, c[0x0][0x888] ;  /* 0x00011100ff0477ac */ /* 0x000f240008000a00 */
[----:B----4-:R-:W-:-:S04]  /*b5a0*/  ISETP.NE.U32.AND P0, PT, RZ, UR4, PT ;  /* 0x00000004ff007c0c */ /* 0x010fc8000bf05070 */
[----:B------:R-:W-:-:S13]  /*b5b0*/  ISETP.NE.AND.EX P0, PT, RZ, UR5, PT, P0 ;  /* 0x00000005ff007c0c */ /* 0x000fda000bf05300 */
[----:B------:R-:W-:Y:S05]  /*b5c0*/  @!P0 EXIT ;  /* 0x000000000000894d */ /* 0x000fea0003800000 */
[----:B------:R-:W-:Y:S05]  /*b5d0*/  BRA `(.L_x_143) ;  /* 0x0000000000087947 */ /* 0x000fea0003800000 */
.L_x_142:
[----:B------:R-:W-:-:S13]  /*b5e0*/  FSETP.NEU.AND P0, PT, R27, RZ, PT ;  /* 0x000000ff1b00720b */ /* 0x000fda0003f0d000 */
[----:B------:R-:W-:Y:S05]  /*b5f0*/  @!P0 EXIT ;  /* 0x000000000000894d */ /* 0x000fea0003800000 */
.L_x_143:
[----:B------:R-:W-:Y:S05]  /*b600*/  BSYNC.RECONVERGENT B0 ;  /* 0x0000000000007941 */ /* 0x000fea0003800200 */
.L_x_140:
[----:B------:R-:W4:Y:S01]  /*b610*/  S2UR UR5, SR_CgaCtaId ;  /* 0x00000000000579c3 */ /* 0x000f220000008800 */
[----:B------:R-:W-:Y:S01]  /*b620*/  ULEA UR4, UR47, UR44, 0x3 ;  /* 0x0000002c2f047291 */ /* 0x000fe2000f8e18ff */
[----:B------:R-:W-:-:S04]  /*b630*/  DEPBAR.LE SB0, 0x0 ;  /* 0x000080000000791a */ /* 0x000fc80000000000 */
[----:B------:R-:W-:-:S04]  /*b640*/  UIADD3 UR4, UPT, UPT, UR4, 0x80, URZ ;  /* 0x0000008004047890 */ /* 0x000fc8000fffe0ff */
[----:B----4-:R-:W-:-:S09]  /*b650*/  UPRMT UR4, UR5, 0x654, UR4 ;  /* 0x0000065405047896 */ /* 0x010fd20008000004 */
[----:B------:R-:W-:Y:S01]  /*b660*/  SYNCS.ARRIVE.TRANS64.RED.A1T0 RZ, [UR4], RZ ;  /* 0x000000ffffff79a7 */ /* 0x000fe20008100404 */
[----:B------:R-:W-:Y:S05]  /*b670*/  EXIT ;  /* 0x000000000000794d */ /* 0x000fea0003800000 */
.L_x_24:
[----:B------:R-:W-:Y:S07]  /*b680*/  MOV R9, UR6 ;  /* 0x0000000600097c02 */ /* 0x000fee0008000f00 */
.L_x_144:
[----:B---3--:R3:W4:Y:S02]  /*b690*/  SYNCS.PHASECHK.TRANS64.TRYWAIT P0, [R9+URZ+0x30], R24 ;  /* 0x00003018090075a7 */ /* 0x00872400080011ff */
[----:B----4-:R-:W-:Y:S05]  /*b6a0*/  @!P0 NANOSLEEP.SYNCS 0x989680 ;  /* 0x009896800000895d */ /* 0x010fea0003900000 */
[----:B------:R-:W4:Y:S02]  /*b6b0*/  @!P0 SYNCS.PHASECHK.TRANS64 P0, [R9+URZ+0x30], R24 ;  /* 0x00003018090085a7 */ /* 0x000f2400080010ff */
[----:B----4-:R-:W-:Y:S05]  /*b6c0*/  @!P0 BRA `(.L_x_144) ;  /* 0xfffffffc00f08947 */ /* 0x010fea000383ffff */
[----:B------:R-:W-:Y:S05]  /*b6d0*/  BRA `(.L_x_23) ;  /* 0xffffff6c000c7947 */ /* 0x000fea000383ffff */
.L_x_31:
[----:B------:R-:W-:Y:S07]  /*b6e0*/  MOV R24, UR6 ;  /* 0x0000000600187c02 */ /* 0x000fee0008000f00 */
.L_x_145:
[----:B---3--:R3:W1:Y:S02]  /*b6f0*/  SYNCS.PHASECHK.TRANS64.TRYWAIT P0, [R24+URZ+0x30], R27 ;  /* 0x0000301b180075a7 */ /* 0x00866400080011ff */
[----:B-1----:R-:W-:Y:S05]  /*b700*/  @!P0 NANOSLEEP.SYNCS 0x989680 ;  /* 0x009896800000895d */ /* 0x002fea0003900000 */
[----:B------:R-:W1:Y:S02]  /*b710*/  @!P0 SYNCS.PHASECHK.TRANS64 P0, [R24+URZ+0x30], R27 ;  /* 0x0000301b180085a7 */ /* 0x000e6400080010ff */
[----:B-1----:R-:W-:Y:S05]  /*b720*/  @!P0 BRA `(.L_x_145) ;  /* 0xfffffffc00f08947 */ /* 0x002fea000383ffff */
[----:B------:R-:W-:Y:S05]  /*b730*/  BRA `(.L_x_30) ;  /* 0xffffff80000c7947 */ /* 0x000fea000383ffff */
.L_x_36:
[----:B------:R-:W-:-:S07]  /*b740*/  MOV R0, UR71 ;  /* 0x0000004700007c02 */ /* 0x000fce0008000f00 */
.L_x_146:
[----:B--2---:R2:W3:Y:S02]  /*b750*/  SYNCS.PHASECHK.TRANS64.TRYWAIT P0, [R0+URZ+0xb0], R3 ;  /* 0x0000b003000075a7 */ /* 0x0044e400080011ff */
[----:B---3--:R-:W-:Y:S05]  /*b760*/  @!P0 NANOSLEEP.SYNCS 0x989680 ;  /* 0x009896800000895d */ /* 0x008fea0003900000 */
[----:B------:R-:W3:Y:S02]  /*b770*/  @!P0 SYNCS.PHASECHK.TRANS64 P0, [R0+URZ+0xb0], R3 ;  /* 0x0000b003000085a7 */ /* 0x000ee400080010ff */
[----:B---3--:R-:W-:Y:S05]  /*b780*/  @!P0 BRA `(.L_x_146) ;  /* 0xfffffffc00f08947 */ /* 0x008fea000383ffff */
[----:B------:R-:W-:Y:S05]  /*b790*/  BRA `(.L_x_147) ;  /* 0xffffff8800dc7947 */ /* 0x000fea000383ffff */
.L_x_40:
[----:B------:R-:W-:-:S07]  /*b7a0*/  MOV R0, UR4 ;  /* 0x0000000400007c02 */ /* 0x000fce0008000f00 */
.L_x_148:
[----:B--2---:R2:W3:Y:S02]  /*b7b0*/  SYNCS.PHASECHK.TRANS64.TRYWAIT P0, [R0+URZ], R3 ;  /* 0x00000003000075a7 */ /* 0x0044e400080011ff */
[----:B---3--:R-:W-:Y:S05]  /*b7c0*/  @!P0 NANOSLEEP.SYNCS 0x989680 ;  /* 0x009896800000895d */ /* 0x008fea0003900000 */
[----:B------:R-:W3:Y:S02]  /*b7d0*/  @!P0 SYNCS.PHASECHK.TRANS64 P0, [R0+URZ], R3 ;  /* 0x00000003000085a7 */ /* 0x000ee400080010ff */
[----:B---3--:R-:W-:Y:S05]  /*b7e0*/  @!P0 BRA `(.L_x_148) ;  /* 0xfffffffc00f08947 */ /* 0x008fea000383ffff */
[----:B------:R-:W-:Y:S05]  /*b7f0*/  BRA `(.L_x_149) ;  /* 0xffffff9000b47947 */ /* 0x000fea000383ffff */
.L_x_41:
[----:B------:R-:W-:-:S07]  /*b800*/  MOV R0, UR5 ;  /* 0x0000000500007c02 */ /* 0x000fce0008000f00 */
.L_x_150:
[----:B--2---:R2:W3:Y:S02]  /*b810*/  SYNCS.PHASECHK.TRANS64.TRYWAIT P0, [R0+URZ], R3 ;  /* 0x00000003000075a7 */ /* 0x0044e400080011ff */
[----:B---3--:R-:W-:Y:S05]  /*b820*/  @!P0 NANOSLEEP.SYNCS 0x989680 ;  /* 0x009896800000895d */ /* 0x008fea0003900000 */
[----:B------:R-:W3:Y:S02]  /*b830*/  @!P0 SYNCS.PHASECHK.TRANS64 P0, [R0+URZ], R3 ;  /* 0x00000003000085a7 */ /* 0x000ee400080010ff */
[----:B---3--:R-:W-:Y:S05]  /*b840*/  @!P0 BRA `(.L_x_150) ;  /* 0xfffffffc00f08947 */ /* 0x008fea000383ffff */
[----:B------:R-:W-:Y:S05]  /*b850*/  BRA `(.L_x_151) ;  /* 0xffffff9000c47947 */ /* 0x000fea000383ffff */
.L_x_42:
[----:B------:R-:W-:-:S07]  /*b860*/  MOV R0, UR5 ;  /* 0x0000000500007c02 */ /* 0x000fce0008000f00 */
.L_x_152:
[----:B--2---:R2:W3:Y:S02]  /*b870*/  SYNCS.PHASECHK.TRANS64.TRYWAIT P0, [R0+URZ], R3 ;  /* 0x00000003000075a7 */ /* 0x0044e400080011ff */
[----:B---3--:R-:W-:Y:S05]  /*b880*/  @!P0 NANOSLEEP.SYNCS 0x989680 ;  /* 0x009896800000895d */ /* 0x008fea0003900000 */
[----:B------:R-:W3:Y:S02]  /*b890*/  @!P0 SYNCS.PHASECHK.TRANS64 P0, [R0+URZ], R3 ;  /* 0x00000003000085a7 */ /* 0x000ee400080010ff */
[----:B---3--:R-:W-:Y:S05]  /*b8a0*/  @!P0 BRA `(.L_x_152) ;  /* 0xfffffffc00f08947 */ /* 0x008fea000383ffff */
[----:B------:R-:W-:Y:S05]  /*b8b0*/  BRA `(.L_x_153) ;  /* 0xffffff9000d47947 */ /* 0x000fea000383ffff */
.L_x_43:
[----:B------:R-:W-:-:S07]  /*b8c0*/  MOV R0, UR5 ;  /* 0x0000000500007c02 */ /* 0x000fce0008000f00 */
.L_x_154:
[----:B--2---:R2:W3:Y:S02]  /*b8d0*/  SYNCS.PHASECHK.TRANS64.TRYWAIT P0, [R0+URZ], R3 ;  /* 0x00000003000075a7 */ /* 0x0044e400080011ff */
[----:B---3--:R-:W-:Y:S05]  /*b8e0*/  @!P0 NANOSLEEP.SYNCS 0x989680 ;  /* 0x009896800000895d */ /* 0x008fea0003900000 */
[----:B------:R-:W3:Y:S02]  /*b8f0*/  @!P0 SYNCS.PHASECHK.TRANS64 P0, [R0+URZ], R3 ;  /* 0x00000003000085a7 */ /* 0x000ee400080010ff */
[----:B---3--:R-:W-:Y:S05]  /*b900*/  @!P0 BRA `(.L_x_154) ;  /* 0xfffffffc00f08947 */ /* 0x008fea000383ffff */
[----:B------:R-:W-:Y:S05]  /*b910*/  BRA `(.L_x_155) ;  /* 0xffffff9000e47947 */ /* 0x000fea000383ffff */
.L_x_44:
[----:B------:R-:W-:-:S07]  /*b920*/  MOV R0, UR5 ;  /* 0x0000000500007c02 */ /* 0x000fce0008000f00 */
.L_x_156:
[----:B--2---:R2:W3:Y:S02]  /*b930*/  SYNCS.PHASECHK.TRANS64.TRYWAIT P0, [R0+URZ], R3 ;  /* 0x00000003000075a7 */ /* 0x0044e400080011ff */
[----:B---3--:R-:W-:Y:S05]  /*b940*/  @!P0 NANOSLEEP.SYNCS 0x989680 ;  /* 0x009896800000895d */ /* 0x008fea0003900000 */
[----:B------:R-:W3:Y:S02]  /*b950*/  @!P0 SYNCS.PHASECHK.TRANS64 P0, [R0+URZ], R3 ;  /* 0x00000003000085a7 */ /* 0x000ee400080010ff */
[----:B---3--:R-:W-:Y:S05]  /*b960*/  @!P0 BRA `(.L_x_156) ;  /* 0xfffffffc00f08947 */ /* 0x008fea000383ffff */
[----:B------:R-:W-:Y:S05]  /*b970*/  BRA `(.L_x_157) ;  /* 0xffffff9000f47947 */ /* 0x000fea000383ffff */
.L_x_47:
[----:B------:R-:W-:-:S07]  /*b980*/  MOV R4, UR4 ;  /* 0x0000000400047c02 */ /* 0x000fce0008000f00 */
.L_x_158:
[----:B--2---:R2:W3:Y:S02]  /*b990*/  SYNCS.PHASECHK.TRANS64.TRYWAIT P1, [R4+URZ+0xb8], R7 ;  /* 0x0000b807040075a7 */ /* 0x0044e400080211ff */
[----:B---3--:R-:W-:Y:S05]  /*b9a0*/  @!P1 NANOSLEEP.SYNCS 0x989680 ;  /* 0x009896800000995d */ /* 0x008fea0003900000 */
[----:B------:R-:W3:Y:S02]  /*b9b0*/  @!P1 SYNCS.PHASECHK.TRANS64 P1, [R4+URZ+0xb8], R7 ;  /* 0x0000b807040095a7 */ /* 0x000ee400080210ff */
[----:B---3--:R-:W-:Y:S05]  /*b9c0*/  @!P1 BRA `(.L_x_158) ;  /* 0xfffffffc00f09947 */ /* 0x008fea000383ffff */
[----:B------:R-:W-:Y:S05]  /*b9d0*/  BRA `(.L_x_159) ;  /* 0xffffff9400647947 */ /* 0x000fea000383ffff */
.L_x_48:
[----:B--2---:R-:W-:-:S07]  /*b9e0*/  MOV R4, UR4 ;  /* 0x0000000400047c02 */ /* 0x004fce0008000f00 */
.L_x_160:
[----:B--2---:R2:W3:Y:S02]  /*b9f0*/  SYNCS.PHASECHK.TRANS64.TRYWAIT P1, [R4+URZ+0xb0], R5 ;  /* 0x0000b005040075a7 */ /* 0x0044e400080211ff */
[----:B---3--:R-:W-:Y:S05]  /*ba00*/  @!P1 NANOSLEEP.SYNCS 0x989680 ;  /* 0x009896800000995d */ /* 0x008fea0003900000 */
[----:B------:R-:W3:Y:S02]  /*ba10*/  @!P1 SYNCS.PHASECHK.TRANS64 P1, [R4+URZ+0xb0], R5 ;  /* 0x0000b005040095a7 */ /* 0x000ee400080210ff */
[----:B---3--:R-:W-:Y:S05]  /*ba20*/  @!P1 BRA `(.L_x_160) ;  /* 0xfffffffc00f09947 */ /* 0x008fea000383ffff */
[----:B------:R-:W-:Y:S05]  /*ba30*/  BRA `(.L_x_161) ;  /* 0xffffff94006c7947 */ /* 0x000fea000383ffff */
.L_x_58:
[----:B--2---:R-:W-:-:S04]  /*ba40*/  MOV R0, UR5 ;  /* 0x0000000500007c02 */ /* 0x004fc80008000f00 */
[----:B------:R2:W3:Y:S03]  /*ba50*/  SYNCS.PHASECHK.TRANS64.TRYWAIT P0, [R0+URZ+0x8], R7 ;  /* 0x00000807000075a7 */ /* 0x0004e600080011ff */
[----:B---3--:R-:W-:Y:S05]  /*ba60*/  @!P0 NANOSLEEP.SYNCS 0x989680 ;  /* 0x009896800000895d */ /* 0x008fea0003900000 */
[----:B------:R-:W3:Y:S02]  /*ba70*/  @!P0 SYNCS.PHASECHK.TRANS64 P0, [R0+URZ+0x8], R7 ;  /* 0x00000807000085a7 */ /* 0x000ee400080010ff */
[----:B---3--:R-:W-:Y:S05]  /*ba80*/  @!P0 BRA `(.L_x_58) ;  /* 0xfffffffc00ec8947 */ /* 0x008fea000383ffff */
[----:B------:R-:W-:Y:S05]  /*ba90*/  BRA `(.L_x_57) ;  /* 0xffffff9800387947 */ /* 0x000fea000383ffff */
.L_x_60:
[----:B------:R-:W-:Y:S01]  /*baa0*/  BSSY B0, `(.L_x_162) ;  /* 0x0000006000007945 */ /* 0x000fe20003800000 */
[----:B------:R-:W-:-:S07]  /*bab0*/  MOV R15, 0xffffffff ;  /* 0xffffffff000f7802 */ /* 0x000fce0000000f00 */
[----:B-12--5:R-:W-:Y:S05]  /*bac0*/  WARPSYNC.COLLECTIVE R15, `(.L_x_163) ;  /* 0x000000000f0c7348 */ /* 0x026fea0003c00000 */
[----:B------:R-:W-:Y:S02]  /*bad0*/  ELECT P6, UR79, PT ;  /* 0x00000000004f782f */ /* 0x000fe400038c0000 */
[----:B------:R-:W-:Y:S01]  /*bae0*/  MOV R14, UR79 ;  /* 0x0000004f000e7c02 */ /* 0x000fe20008000f00 */
[----:B-12--5:R-:W-:Y:S10]  /*baf0*/  ENDCOLLECTIVE ;  /* 0x000000000000791b */ /* 0x026ff40003800000 */
.L_x_163:
[----:B------:R-:W-:Y:S05]  /*bb00*/  BSYNC B0 ;  /* 0x0000000000007941 */ /* 0x000fea0003800000 */
.L_x_162:
[----:B------:R-:W-:Y:S05]  /*bb10*/  BRA `(.L_x_164) ;  /* 0xffffff9800687947 */ /* 0x000fea000383ffff */
.L_x_62:
[----:B--2---:R-:W-:-:S04]  /*bb20*/  MOV R0, UR5 ;  /* 0x0000000500007c02 */ /* 0x004fc80008000f00 */
[----:B------:R2:W3:Y:S03]  /*bb30*/  SYNCS.PHASECHK.TRANS64.TRYWAIT P0, [R0+URZ+0x8], R5 ;  /* 0x00000805000075a7 */ /* 0x0004e600080011ff */
[----:B---3--:R-:W-:Y:S05]  /*bb40*/  @!P0 NANOSLEEP.SYNCS 0x989680 ;  /* 0x009896800000895d */ /* 0x008fea0003900000 */
[----:B------:R-:W3:Y:S02]  /*bb50*/  @!P0 SYNCS.PHASECHK.TRANS64 P0, [R0+URZ+0x8], R5 ;  /* 0x00000805000085a7 */ /* 0x000ee400080010ff */
[----:B---3--:R-:W-:Y:S05]  /*bb60*/  @!P0 BRA `(.L_x_62) ;  /* 0xfffffffc00ec8947 */ /* 0x008fea000383ffff */
[----:B------:R-:W-:Y:S05]  /*bb70*/  BRA `(.L_x_61) ;  /* 0xffffff98006c7947 */ /* 0x000fea000383ffff */
.L_x_63:
[----:B------:R-:W-:-:S07]  /*bb80*/  MOV R4, UR22 ;  /* 0x0000001600047c02 */ /* 0x000fce0008000f00 */
.L_x_165:
[----:B-1----:R1:W2:Y:S02]  /*bb90*/  SYNCS.PHASECHK.TRANS64.TRYWAIT P0, [R4+URZ+0xb0], R5 ;  /* 0x0000b005040075a7 */ /* 0x0022a400080011ff */
[----:B--2---:R-:W-:Y:S05]  /*bba0*/  @!P0 NANOSLEEP.SYNCS 0x989680 ;  /* 0x009896800000895d */ /* 0x004fea0003900000 */
[----:B------:R-:W2:Y:S02]  /*bbb0*/  @!P0 SYNCS.PHASECHK.TRANS64 P0, [R4+URZ+0xb0], R5 ;  /* 0x0000b005040085a7 */ /* 0x000ea400080010ff */
[----:B--2---:R-:W-:Y:S05]  /*bbc0*/  @!P0 BRA `(.L_x_165) ;  /* 0xfffffffc00f08947 */ /* 0x004fea000383ffff */
[----:B------:R-:W-:Y:S05]  /*bbd0*/  BRA `(.L_x_166) ;  /* 0xffffff9c00847947 */ /* 0x000fea000383ffff */
.L_x_65:
[----:B------:R-:W-:-:S07]  /*bbe0*/  MOV R4, UR27 ;  /* 0x0000001b00047c02 */ /* 0x000fce0008000f00 */
.L_x_167:
[----:B-1----:R1:W2:Y:S02]  /*bbf0*/  SYNCS.PHASECHK.TRANS64.TRYWAIT P0, [R4+URZ+0xd0], R5 ;  /* 0x0000d005040075a7 */ /* 0x0022a400080011ff */
[----:B--2---:R-:W-:Y:S05]  /*bc00*/  @!P0 NANOSLEEP.SYNCS 0x989680 ;  /* 0x009896800000895d */ /* 0x004fea0003900000 */
[----:B------:R-:W2:Y:S02]  /*bc10*/  @!P0 SYNCS.PHASECHK.TRANS64 P0, [R4+URZ+0xd0], R5 ;  /* 0x0000d005040085a7 */ /* 0x000ea400080010ff */
[----:B--2---:R-:W-:Y:S05]  /*bc20*/  @!P0 BRA `(.L_x_167) ;  /* 0xfffffffc00f08947 */ /* 0x004fea000383ffff */
[----:B------:R-:W-:Y:S05]  /*bc30*/  BRA `(.L_x_64) ;  /* 0xffffff9c00a47947 */ /* 0x000fea000383ffff */
.L_x_69:
[----:B-1----:R-:W-:Y:S07]  /*bc40*/  MOV R4, UR20 ;  /* 0x0000001400047c02 */ /* 0x002fee0008000f00 */
.L_x_168:
[----:B-1----:R1:W2:Y:S02]  /*bc50*/  SYNCS.PHASECHK.TRANS64.TRYWAIT P0, [R4+URZ], R7 ;  /* 0x00000007040075a7 */ /* 0x0022a400080011ff */
[----:B--2---:R-:W-:Y:S05]  /*bc60*/  @!P0 NANOSLEEP.SYNCS 0x989680 ;  /* 0x009896800000895d */ /* 0x004fea0003900000 */
[----:B------:R-:W2:Y:S02]  /*bc70*/  @!P0 SYNCS.PHASECHK.TRANS64 P0, [R4+URZ], R7 ;  /* 0x00000007040085a7 */ /* 0x000ea400080010ff */
[----:B--2---:R-:W-:Y:S05]  /*bc80*/  @!P0 BRA `(.L_x_168) ;  /* 0xfffffffc00f08947 */ /* 0x004fea000383ffff */
[----:B------:R-:W-:Y:S05]  /*bc90*/  BRA `(.L_x_68) ;  /* 0xffffff9c00c87947 */ /* 0x000fea000383ffff */
.L_x_73:
[----:B--2---:R-:W-:-:S07]  /*bca0*/  MOV R2, UR4 ;  /* 0x0000000400027c02 */ /* 0x004fce0008000f00 */
.L_x_169:
[----:B--2---:R2:W3:Y:S02]  /*bcb0*/  SYNCS.PHASECHK.TRANS64.TRYWAIT P0, [R2+URZ], R3 ;  /* 0x00000003020075a7 */ /* 0x0044e400080011ff */
[----:B---3--:R-:W-:Y:S05]  /*bcc0*/  @!P0 NANOSLEEP.SYNCS 0x989680 ;  /* 0x009896800000895d */ /* 0x008fea0003900000 */
[----:B------:R-:W3:Y:S02]  /*bcd0*/  @!P0 SYNCS.PHASECHK.TRANS64 P0, [R2+URZ], R3 ;  /* 0x00000003020085a7 */ /* 0x000ee400080010ff */
[----:B---3--:R-:W-:Y:S05]  /*bce0*/  @!P0 BRA `(.L_x_169) ;  /* 0xfffffffc00f08947 */ /* 0x008fea000383ffff */
[----:B------:R-:W-:Y:S05]  /*bcf0*/  BRA `(.L_x_170) ;  /* 0xffffffa400307947 */ /* 0x000fea000383ffff */
.L_x_76:
[----:B------:R-:W-:-:S07]  /*bd00*/  MOV R2, UR22 ;  /* 0x0000001600027c02 */ /* 0x000fce0008000f00 */
.L_x_171:
[----:B--2---:R2:W3:Y:S02]  /*bd10*/  SYNCS.PHASECHK.TRANS64.TRYWAIT P1, [R2+URZ+0xe0], R3 ;  /* 0x0000e003020075a7 */ /* 0x0044e400080211ff */
[----:B---3--:R-:W-:Y:S05]  /*bd20*/  @!P1 NANOSLEEP.SYNCS 0x989680 ;  /* 0x009896800000995d */ /* 0x008fea0003900000 */
[----:B------:R-:W3:Y:S02]  /*bd30*/  @!P1 SYNCS.PHASECHK.TRANS64 P1, [R2+URZ+0xe0], R3 ;  /* 0x0000e003020095a7 */ /* 0x000ee400080210ff */
[----:B---3--:R-:W-:Y:S05]  /*bd40*/  @!P1 BRA `(.L_x_171) ;  /* 0xfffffffc00f09947 */ /* 0x008fea000383ffff */
[----:B------:R-:W-:Y:S05]  /*bd50*/  BRA `(.L_x_172) ;  /* 0xffffffa4007c7947 */ /* 0x000fea000383ffff */
.L_x_81:
[----:B------:R-:W-:Y:S07]  /*bd60*/  MOV R2, UR31 ;  /* 0x0000001f00027c02 */ /* 0x000fee0008000f00 */
.L_x_173:
[----:B-1----:R1:W2:Y:S02]  /*bd70*/  SYNCS.PHASECHK.TRANS64.TRYWAIT P0, [R2+URZ+0xb0], R3 ;  /* 0x0000b003020075a7 */ /* 0x0022a400080011ff */
[----:B--2---:R-:W-:Y:S05]  /*bd80*/  @!P0 NANOSLEEP.SYNCS 0x989680 ;  /* 0x009896800000895d */ /* 0x004fea0003900000 */
[----:B------:R-:W2:Y:S02]  /*bd90*/  @!P0 SYNCS.PHASECHK.TRANS64 P0, [R2+URZ+0xb0], R3 ;  /* 0x0000b003020085a7 */ /* 0x000ea400080010ff */
[----:B--2---:R-:W-:Y:S05]  /*bda0*/  @!P0 BRA `(.L_x_173) ;  /* 0xfffffffc00f08947 */ /* 0x004fea000383ffff */
[----:B------:R-:W-:Y:S05]  /*bdb0*/  BRA `(.L_x_174) ;  /* 0xffffffa800d07947 */ /* 0x000fea000383ffff */
.L_x_84:
[----:B------:R-:W-:Y:S07]  /*bdc0*/  MOV R2, UR31 ;  /* 0x0000001f00027c02 */ /* 0x000fee0008000f00 */
.L_x_175:
[----:B-1----:R1:W2:Y:S02]  /*bdd0*/  SYNCS.PHASECHK.TRANS64.TRYWAIT P2, [R2+URZ+0xa8], R3 ;  /* 0x0000a803020075a7 */ /* 0x0022a400080411ff */
[----:B--2---:R-:W-:Y:S05]  /*bde0*/  @!P2 NANOSLEEP.SYNCS 0x989680 ;  /* 0x009896800000a95d */ /* 0x004fea0003900000 */
[----:B------:R-:W2:Y:S02]  /*bdf0*/  @!P2 SYNCS.PHASECHK.TRANS64 P2, [R2+URZ+0xa8], R3 ;  /* 0x0000a8030200a5a7 */ /* 0x000ea400080410ff */
[----:B--2---:R-:W-:Y:S05]  /*be00*/  @!P2 BRA `(.L_x_175) ;  /* 0xfffffffc00f0a947 */ /* 0x004fea000383ffff */
[----:B------:R-:W-:Y:S05]  /*be10*/  BRA `(.L_x_83) ;  /* 0xffffffb000347947 */ /* 0x000fea000383ffff */
.L_x_87:
[----:B-1----:R-:W-:Y:S07]  /*be20*/  MOV R3, UR31 ;  /* 0x0000001f00037c02 */ /* 0x002fee0008000f00 */
.L_x_176:
[----:B-1----:R1:W2:Y:S02]  /*be30*/  SYNCS.PHASECHK.TRANS64.TRYWAIT P1, [R3+URZ+0x80], R8 ;  /* 0x00008008030075a7 */ /* 0x0022a400080211ff */
[----:B--2---:R-:W-:Y:S05]  /*be40*/  @!P1 NANOSLEEP.SYNCS 0x989680 ;  /* 0x009896800000995d */ /* 0x004fea0003900000 */
[----:B------:R-:W2:Y:S02]  /*be50*/  @!P1 SYNCS.PHASECHK.TRANS64 P1, [R3+URZ+0x80], R8 ;  /* 0x00008008030095a7 */ /* 0x000ea400080210ff */
[----:B--2---:R-:W-:Y:S05]  /*be60*/  @!P1 BRA `(.L_x_176) ;  /* 0xfffffffc00f09947 */ /* 0x004fea000383ffff */
[----:B------:R-:W-:Y:S05]  /*be70*/  BRA `(.L_x_177) ;  /* 0xffffffb000c47947 */ /* 0x000fea000383ffff */
.L_x_88:
[----:B------:R-:W-:Y:S07]  /*be80*/  MOV R3, UR31 ;  /* 0x0000001f00037c02 */ /* 0x000fee0008000f00 */
.L_x_178:
[----:B-1----:R1:W2:Y:S02]  /*be90*/  SYNCS.PHASECHK.TRANS64.TRYWAIT P1, [R3+URZ+0x88], R8 ;  /* 0x00008808030075a7 */ /* 0x0022a400080211ff */
[----:B--2---:R-:W-:Y:S05]  /*bea0*/  @!P1 NANOSLEEP.SYNCS 0x989680 ;  /* 0x009896800000995d */ /* 0x004fea0003900000 */
[----:B------:R-:W2:Y:S02]  /*beb0*/  @!P1 SYNCS.PHASECHK.TRANS64 P1, [R3+URZ+0x88], R8 ;  /* 0x00008808030095a7 */ /* 0x000ea400080210ff */
[----:B--2---:R-:W-:Y:S05]  /*bec0*/  @!P1 BRA `(.L_x_178) ;  /* 0xfffffffc00f09947 */ /* 0x004fea000383ffff */
[----:B------:R-:W-:Y:S05]  /*bed0*/  BRA `(.L_x_179) ;  /* 0xffffffb4001c7947 */ /* 0x000fea000383ffff */
.L_x_89:
[----:B------:R-:W-:Y:S07]  /*bee0*/  MOV R3, UR31 ;  /* 0x0000001f00037c02 */ /* 0x000fee0008000f00 */
.L_x_180:
[----:B-1----:R1:W2:Y:S02]  /*bef0*/  SYNCS.PHASECHK.TRANS64.TRYWAIT P1, [R3+URZ+0x90], R8 ;  /* 0x00009008030075a7 */ /* 0x0022a400080211ff */
[----:B--2---:R-:W-:Y:S05]  /*bf00*/  @!P1 NANOSLEEP.SYNCS 0x989680 ;  /* 0x009896800000995d */ /* 0x004fea0003900000 */
[----:B------:R-:W2:Y:S02]  /*bf10*/  @!P1 SYNCS.PHASECHK.TRANS64 P1, [R3+URZ+0x90], R8 ;  /* 0x00009008030095a7 */ /* 0x000ea400080210ff */
[----:B--2---:R-:W-:Y:S05]  /*bf20*/  @!P1 BRA `(.L_x_180) ;  /* 0xfffffffc00f09947 */ /* 0x004fea000383ffff */
[----:B------:R-:W-:Y:S05]  /*bf30*/  BRA `(.L_x_181) ;  /* 0xffffffb400847947 */ /* 0x000fea000383ffff */
.L_x_90:
[----:B------:R-:W-:Y:S07]  /*bf40*/  MOV R3, UR31 ;  /* 0x0000001f00037c02 */ /* 0x000fee0008000f00 */
.L_x_182:
[----:B-1----:R1:W2:Y:S02]  /*bf50*/  SYNCS.PHASECHK.TRANS64.TRYWAIT P0, [R3+URZ+0x98], R8 ;  /* 0x00009808030075a7 */ /* 0x0022a400080011ff */
[----:B--2---:R-:W-:Y:S05]  /*bf60*/  @!P0 NANOSLEEP.SYNCS 0x989680 ;  /* 0x009896800000895d */ /* 0x004fea0003900000 */
[----:B------:R-:W2:Y:S02]  /*bf70*/  @!P0 SYNCS.PHASECHK.TRANS64 P0, [R3+URZ+0x98], R8 ;  /* 0x00009808030085a7 */ /* 0x000ea400080010ff */
[----:B--2---:R-:W-:Y:S05]  /*bf80*/  @!P0 BRA `(.L_x_182) ;  /* 0xfffffffc00f08947 */ /* 0x004fea000383ffff */
[----:B------:R-:W-:Y:S05]  /*bf90*/  BRA `(.L_x_183) ;  /* 0xffffffb400f47947 */ /* 0x000fea000383ffff */
.L_x_92:
[----:B--2---:R-:W-:-:S07]  /*bfa0*/  MOV R0, UR31 ;  /* 0x0000001f00007c02 */ /* 0x004fce0008000f00 */
.L_x_184:
[----:B-1----:R1:W2:Y:S02]  /*bfb0*/  SYNCS.PHASECHK.TRANS64.TRYWAIT P0, [R0+URZ+0x80], R3 ;  /* 0x00008003000075a7 */ /* 0x0022a400080011ff */
[----:B--2---:R-:W-:Y:S05]  /*bfc0*/  @!P0 NANOSLEEP.SYNCS 0x989680 ;  /* 0x009896800000895d */ /* 0x004fea0003900000 */
[----:B------:R-:W2:Y:S02]  /*bfd0*/  @!P0 SYNCS.PHASECHK.TRANS64 P0, [R0+URZ+0x80], R3 ;  /* 0x00008003000085a7 */ /* 0x000ea400080010ff */
[----:B--2---:R-:W-:Y:S05]  /*bfe0*/  @!P0 BRA `(.L_x_184) ;  /* 0xfffffffc00f08947 */ /* 0x004fea000383ffff */
[----:B------:R-:W-:Y:S05]  /*bff0*/  BRA `(.L_x_185) ;  /* 0xffffffb8007c7947 */ /* 0x000fea000383ffff */
.L_x_93:
[----:B-12---:R-:W-:-:S07]  /*c000*/  MOV R0, UR31 ;  /* 0x0000001f00007c02 */ /* 0x006fce0008000f00 */
.L_x_186:
[----:B-1----:R1:W2:Y:S02]  /*c010*/  SYNCS.PHASECHK.TRANS64.TRYWAIT P0, [R0+URZ+0x88], R3 ;  /* 0x00008803000075a7 */ /* 0x0022a400080011ff */
[----:B--2---:R-:W-:Y:S05]  /*c020*/  @!P0 NANOSLEEP.SYNCS 0x989680 ;  /* 0x009896800000895d */ /* 0x004fea0003900000 */
[----:B------:R-:W2:Y:S02]  /*c030*/  @!P0 SYNCS.PHASECHK.TRANS64 P0, [R0+URZ+0x88], R3 ;  /* 0x00008803000085a7 */ /* 0x000ea400080010ff */
[----:B--2---:R-:W-:Y:S05]  /*c040*/  @!P0 BRA `(.L_x_186) ;  /* 0xfffffffc00f08947 */ /* 0x004fea000383ffff */
[----:B------:R-:W-:Y:S05]  /*c050*/  BRA `(.L_x_187) ;  /* 0xffffffb8006c7947 */ /* 0x000fea000383ffff */
.L_x_94:
[----:B-12---:R-:W-:-:S07]  /*c060*/  MOV R0, UR31 ;  /* 0x0000001f00007c02 */ /* 0x006fce0008000f00 */
.L_x_188:
[----:B-1----:R1:W2:Y:S02]  /*c070*/  SYNCS.PHASECHK.TRANS64.TRYWAIT P0, [R0+URZ+0x90], R3 ;  /* 0x00009003000075a7 */ /* 0x0022a400080011ff */
[----:B--2---:R-:W-:Y:S05]  /*c080*/  @!P0 NANOSLEEP.SYNCS 0x989680 ;  /* 0x009896800000895d */ /* 0x004fea0003900000 */
[----:B------:R-:W2:Y:S02]  /*c090*/  @!P0 SYNCS.PHASECHK.TRANS64 P0, [R0+URZ+0x90], R3 ;  /* 0x00009003000085a7 */ /* 0x000ea400080010ff */
[----:B--2---:R-:W-:Y:S05]  /*c0a0*/  @!P0 BRA `(.L_x_188) ;  /* 0xfffffffc00f08947 */ /* 0x004fea000383ffff */
[----:B------:R-:W-:Y:S05]  /*c0b0*/  BRA `(.L_x_189) ;  /* 0xffffffb8005c7947 */ /* 0x000fea000383ffff */
.L_x_96:
[----:B------:R-:W-:Y:S07]  /*c0c0*/  MOV R0, UR44 ;  /* 0x0000002c00007c02 */ /* 0x000fee0008000f00 */
.L_x_190:
[----:B-1----:R1:W2:Y:S02]  /*c0d0*/  SYNCS.PHASECHK.TRANS64.TRYWAIT P0, [R0+URZ+0xb0], R3 ;  /* 0x0000b003000075a7 */ /* 0x0022a400080011ff */
[----:B--2---:R-:W-:Y:S05]  /*c0e0*/  @!P0 NANOSLEEP.SYNCS 0x989680 ;  /* 0x009896800000895d */ /* 0x004fea0003900000 */
[----:B------:R-:W2:Y:S02]  /*c0f0*/  @!P0 SYNCS.PHASECHK.TRANS64 P0, [R0+URZ+0xb0], R3 ;  /* 0x0000b003000085a7 */ /* 0x000ea400080010ff */
[----:B--2---:R-:W-:Y:S05]  /*c100*/  @!P0 BRA `(.L_x_190) ;  /* 0xfffffffc00f08947 */ /* 0x004fea000383ffff */
[----:B------:R-:W-:Y:S05]  /*c110*/  BRA `(.L_x_191) ;  /* 0xffffffbc00407947 */ /* 0x000fea000383ffff */
.L_x_107:
[----:B-1----:R-:W-:Y:S04]  /*c120*/  MOV R0, UR44 ;  /* 0x0000002c00007c02 */ /* 0x002fe80008000f00 */
[----:B------:R1:W2:Y:S03]  /*c130*/  SYNCS.PHASECHK.TRANS64.TRYWAIT P1, [R0+URZ+0x60], R5 ;  /* 0x00006005000075a7 */ /* 0x0002a600080211ff */
[----:B--2---:R-:W-:Y:S05]  /*c140*/  @!P1 NANOSLEEP.SYNCS 0x989680 ;  /* 0x009896800000995d */ /* 0x004fea0003900000 */
[----:B------:R-:W2:Y:S02]  /*c150*/  @!P1 SYNCS.PHASECHK.TRANS64 P1, [R0+URZ+0x60], R5 ;  /* 0x00006005000095a7 */ /* 0x000ea400080210ff */
[----:B--2---:R-:W-:Y:S05]  /*c160*/  @!P1 BRA `(.L_x_107) ;  /* 0xfffffffc00ec9947 */ /* 0x004fea000383ffff */
[----:B------:R-:W-:Y:S05]  /*c170*/  BRA `(.L_x_106) ;  /* 0xffffffcc00007947 */ /* 0x000fea000383ffff */
.L_x_109:
[----:B------:R1:W1:Y:S02]  /*c180*/  SYNCS.PHASECHK.TRANS64.TRYWAIT P0, [R86+URZ+0xc0], R3 ;  /* 0x0000c003560075a7 */ /* 0x00026400080011ff */
[----:B-1----:R-:W-:Y:S05]  /*c190*/  @!P0 NANOSLEEP.SYNCS 0x989680 ;  /* 0x009896800000895d */ /* 0x002fea0003900000 */
[----:B------:R-:W1:Y:S02]  /*c1a0*/  @!P0 SYNCS.PHASECHK.TRANS64 P0, [R86+URZ+0xc0], R3 ;  /* 0x0000c003560085a7 */ /* 0x000e6400080010ff */
[----:B-1----:R-:W-:Y:S05]  /*c1b0*/  @!P0 BRA `(.L_x_109) ;  /* 0xfffffffc00f08947 */ /* 0x002fea000383ffff */
[----:B------:R-:W-:Y:S05]  /*c1c0*/  BRA `(.L_x_108) ;  /* 0xffffffcc00287947 */ /* 0x000fea000383ffff */
.L_x_118:
[----:B-1----:R1:W3:Y:S02]  /*c1d0*/  SYNCS.PHASECHK.TRANS64.TRYWAIT P0, [R3+URZ+0x60], R0 ;  /* 0x00006000030075a7 */ /* 0x0022e400080011ff */
[----:B---3--:R-:W-:Y:S05]  /*c1e0*/  @!P0 NANOSLEEP.SYNCS 0x989680 ;  /* 0x009896800000895d */ /* 0x008fea0003900000 */
[----:B------:R-:W3:Y:S02]  /*c1f0*/  @!P0 SYNCS.PHASECHK.TRANS64 P0, [R3+URZ+0x60], R0 ;  /* 0x00006000030085a7 */ /* 0x000ee400080010ff */
[----:B---3--:R-:W-:Y:S05]  /*c200*/  @!P0 BRA `(.L_x_118) ;  /* 0xfffffffc00f08947 */ /* 0x008fea000383ffff */
[----:B------:R-:W-:Y:S05]  /*c210*/  BRA `(.L_x_117) ;  /* 0xffffffd400647947 */ /* 0x000fea000383ffff */
.L_x_126:
[----:B-1----:R1:W4:Y:S02]  /*c220*/  SYNCS.PHASECHK.TRANS64.TRYWAIT P0, [R40+URZ+0x60], R5 ;  /* 0x00006005280075a7 */ /* 0x00232400080011ff */
[----:B----4-:R-:W-:Y:S05]  /*c230*/  @!P0 NANOSLEEP.SYNCS 0x989680 ;  /* 0x009896800000895d */ /* 0x010fea0003900000 */
[----:B------:R-:W4:Y:S02]  /*c240*/  @!P0 SYNCS.PHASECHK.TRANS64 P0, [R40+URZ+0x60], R5 ;  /* 0x00006005280085a7 */ /* 0x000f2400080010ff */
[----:B----4-:R-:W-:Y:S05]  /*c250*/  @!P0 BRA `(.L_x_126) ;  /* 0xfffffffc00f08947 */ /* 0x010fea000383ffff */
[----:B------:R-:W-:Y:S05]  /*c260*/  BRA `(.L_x_125) ;  /* 0xffffffdc00bc7947 */ /* 0x000fea000383ffff */
.L_x_134:
[----:B-1----:R1:W4:Y:S02]  /*c270*/  SYNCS.PHASECHK.TRANS64.TRYWAIT P0, [R92+URZ+0x60], R5 ;  /* 0x000060055c0075a7 */ /* 0x00232400080011ff */
[----:B----4-:R-:W-:Y:S05]  /*c280*/  @!P0 NANOSLEEP.SYNCS 0x989680 ;  /* 0x009896800000895d */ /* 0x010fea0003900000 */
[----:B------:R-:W4:Y:S02]  /*c290*/  @!P0 SYNCS.PHASECHK.TRANS64 P0, [R92+URZ+0x60], R5 ;  /* 0x000060055c0085a7 */ /* 0x000f2400080010ff */
[----:B----4-:R-:W-:Y:S05]  /*c2a0*/  @!P0 BRA `(.L_x_134) ;  /* 0xfffffffc00f08947 */ /* 0x010fea000383ffff */
[----:B------:R-:W-:Y:S05]  /*c2b0*/  BRA `(.L_x_133) ;  /* 0xffffffe800107947 */ /* 0x000fea000383ffff */
        .weak           $__internal_0_$__cuda_sm10x_tcgen05_guardrail_trap_col_being_dealloced_not_returned_by_alloc
        .type           $__internal_0_$__cuda_sm10x_tcgen05_guardrail_trap_col_being_dealloced_not_returned_by_alloc,@function
        .size           $__internal_0_$__cuda_sm10x_tcgen05_guardrail_trap_col_being_dealloced_not_returned_by_alloc,($__internal_1_$__cuda_sm10x_tcgen05_guardrail_trap_phase_invalid_during_alloc - $__internal_0_$__cuda_sm10x_tcgen05_guardrail_trap_col_being_dealloced_not_returned_by_alloc)
$__internal_0_$__cuda_sm10x_tcgen05_guardrail_trap_col_being_dealloced_not_returned_by_alloc:
[----:B------:R-:W-:Y:S05]  /*c2c0*/  BPT.TRAP 0x1 ;  /* 0x000000040000795c */ /* 0x000fea0000300000 */
[----:B------:R-:W-:-:S04]  /*c2d0*/  HFMA2 R3, -RZ, RZ, 0, 0 ;  /* 0x00000000ff037431 */ /* 0x000fc800000001ff */
[----:B------:R-:W-:Y:S05]  /*c2e0*/  RET.REL.NODEC R2 `(_ZN7cutlass13device_kernelINS_4conv6kernel13ConvUniversalINS1_16ConvProblemShapeILNS1_8OperatorE1ELi2EEENS1_10collective14CollectiveConvINS1_47MainloopSm100TmaUmmaWarpSpecializedImplicitGemmILS5_1ELi6ELi2ELi1ELi2EN4cute5tupleIJNSA_1CILi2EEENSC_ILi1EEESE_EEEEENSB_IJNSC_ILi128EEESH_NSB_IJNSC_ILi64EEEEEEEEENS_10tfloat32_tESL_NSA_8TiledMMAINSA_8MMA_AtomIJNSA_23SM100_MMA_TF32_2x1SM_SSISL_SL_fLi128ELi128ELNSA_4UMMA5MajorE0ELSQ_1ELNSP_7ScaleInE0ELSR_0EEEEEENSA_6LayoutINSB_IJSE_SE_SE_EEENSB_IJNSC_ILi0EEESW_SW_EEEEENSB_IJNSA_10UnderscoreESZ_SZ_EEEEENS7_6detail27Sm100ImplicitGemmTileTraitsINSA_25SM100_TMA_2SM_LOAD_IM2COLENSA_14ComposedLayoutINSA_7SwizzleILi3ELi4ELi3EEENSA_18smem_ptr_flag_bitsILi32EEENSU_INSB_IJNSC_ILi8EEENSC_ILi32EEEEEENSB_IJS1B_SE_EEEEEEEvEENS13_INSA_18SM100_TMA_2SM_LOADENS15_INS16_ILi2ELi5ELi2EEES19_NSU_INSB_IJS1B_NSC_ILi4EEEEEENSB_IJSE_S1B_EEEEEEEvEEEENS_8epilogue10collective18CollectiveEpilogueINS1Q_23Sm100TmaWarpSpecializedILi4ELi2ELi16ELb1ELb0EEEJNSB_IJSI_SH_SJ_EEENSB_IJNSU_ISI_SE_EENSU_INSB_IJNSC_ILi16EEESD_EEENSB_IJSE_SI_EEEEEEEESL_NSB_IJNSB_IJlllEEESE_SW_EEESL_S23_NS1Q_6fusion15FusionCallbacksIS1U_NS24_17LinearCombinationISL_fSL_fLNS_15FloatRoundStyleE2EEES1V_S21_JEEENSA_5SM1004TMEM4LOAD26SM100_TMEM_LOAD_32dp32b16xENSA_20SM90_TMA_LOAD_IM2COLENS15_INS16_ILi2ELi4ELi3EEES19_NSU_INSB_IJS1A_S1X_EEENSB_IJS1X_SE_EEEEEEENSA_39AutoVectorizingCopyWithAssumedAlignmentILi128EEENSA_21SM90_TMA_STORE_IM2COLES2J_S2L_S2L_EEEvvEEEEvNT_6ParamsE) ;  /* 0xffffff3c02447950 */ /* 0x000fea0003c3ffff */
        .weak           $__internal_1_$__cuda_sm10x_tcgen05_guardrail_trap_phase_invalid_during_alloc
        .type           $__internal_1_$__cuda_sm10x_tcgen05_guardrail_trap_phase_invalid_during_alloc,@function
        .size           $__internal_1_$__cuda_sm10x_tcgen05_guardrail_trap_phase_invalid_during_alloc,($__internal_2_$__cuda_sm10x_tcgen05_guardrail_trap_unallocated_columns_being_dealloced - $__internal_1_$__cuda_sm10x_tcgen05_guardrail_trap_phase_invalid_during_alloc)
$__internal_1_$__cuda_sm10x_tcgen05_guardrail_trap_phase_invalid_during_alloc:
[----:B------:R-:W-:Y:S05]  /*c2f0*/  BPT.TRAP 0x1 ;  /* 0x000000040000795c */ /* 0x000fea0000300000 */
[----:B------:R-:W-:-:S04]  /*c300*/  MOV R5, 0x0 ;  /* 0x0000000000057802 */ /* 0x000fc80000000f00 */
[----:B------:R-:W-:Y:S05]  /*c310*/  RET.REL.NODEC R4 `(_ZN7cutlass13device_kernelINS_4conv6kernel13ConvUniversalINS1_16ConvProblemShapeILNS1_8OperatorE1ELi2EEENS1_10collective14CollectiveConvINS1_47MainloopSm100TmaUmmaWarpSpecializedImplicitGemmILS5_1ELi6ELi2ELi1ELi2EN4cute5tupleIJNSA_1CILi2EEENSC_ILi1EEESE_EEEEENSB_IJNSC_ILi128EEESH_NSB_IJNSC_ILi64EEEEEEEEENS_10tfloat32_tESL_NSA_8TiledMMAINSA_8MMA_AtomIJNSA_23SM100_MMA_TF32_2x1SM_SSISL_SL_fLi128ELi128ELNSA_4UMMA5MajorE0ELSQ_1ELNSP_7ScaleInE0ELSR_0EEEEEENSA_6LayoutINSB_IJSE_SE_SE_EEENSB_IJNSC_ILi0EEESW_SW_EEEEENSB_IJNSA_10UnderscoreESZ_SZ_EEEEENS7_6detail27Sm100ImplicitGemmTileTraitsINSA_25SM100_TMA_2SM_LOAD_IM2COLENSA_14ComposedLayoutINSA_7SwizzleILi3ELi4ELi3EEENSA_18smem_ptr_flag_bitsILi32EEENSU_INSB_IJNSC_ILi8EEENSC_ILi32EEEEEENSB_IJS1B_SE_EEEEEEEvEENS13_INSA_18SM100_TMA_2SM_LOADENS15_INS16_ILi2ELi5ELi2EEES19_NSU_INSB_IJS1B_NSC_ILi4EEEEEENSB_IJSE_S1B_EEEEEEEvEEEENS_8epilogue10collective18CollectiveEpilogueINS1Q_23Sm100TmaWarpSpecializedILi4ELi2ELi16ELb1ELb0EEEJNSB_IJSI_SH_SJ_EEENSB_IJNSU_ISI_SE_EENSU_INSB_IJNSC_ILi16EEESD_EEENSB_IJSE_SI_EEEEEEEESL_NSB_IJNSB_IJlllEEESE_SW_EEESL_S23_NS1Q_6fusion15FusionCallbacksIS1U_NS24_17LinearCombinationISL_fSL_fLNS_15FloatRoundStyleE2EEES1V_S21_JEEENSA_5SM1004TMEM4LOAD26SM100_TMEM_LOAD_32dp32b16xENSA_20SM90_TMA_LOAD_IM2COLENS15_INS16_ILi2ELi4ELi3EEES19_NSU_INSB_IJS1A_S1X_EEENSB_IJS1X_SE_EEEEEEENSA_39AutoVectorizingCopyWithAssumedAlignmentILi128EEENSA_21SM90_TMA_STORE_IM2COLES2J_S2L_S2L_EEEvvEEEEvNT_6ParamsE) ;  /* 0xffffff3c04387950 */ /* 0x000fea0003c3ffff */
        .weak           $__internal_2_$__cuda_sm10x_tcgen05_guardrail_trap_unallocated_columns_being_dealloced
        .type           $__internal_2_$__cuda_sm10x_tcgen05_guardrail_trap_unallocated_columns_being_dealloced,@function
        .size           $__internal_2_$__cuda_sm10x_tcgen05_guardrail_trap_unallocated_columns_being_dealloced,(.L_x_193 - $__internal_2_$__cuda_sm10x_tcgen05_guardrail_trap_unallocated_columns_being_dealloced)
$__internal_2_$__cuda_sm10x_tcgen05_guardrail_trap_unallocated_columns_being_dealloced:
[----:B------:R-:W-:Y:S05]  /*c320*/  BPT.TRAP 0x1 ;  /* 0x000000040000795c */ /* 0x000fea0000300000 */
[----:B------:R-:W-:-:S04]  /*c330*/  HFMA2 R3, -RZ, RZ, 0, 0 ;  /* 0x00000000ff037431 */ /* 0x000fc800000001ff */
[----:B------:R-:W-:Y:S05]  /*c340*/  RET.REL.NODEC R2 `(_ZN7cutlass13device_kernelINS_4conv6kernel13ConvUniversalINS1_16ConvProblemShapeILNS1_8OperatorE1ELi2EEENS1_10collective14CollectiveConvINS1_47MainloopSm100TmaUmmaWarpSpecializedImplicitGemmILS5_1ELi6ELi2ELi1ELi2EN4cute5tupleIJNSA_1CILi2EEENSC_ILi1EEESE_EEEEENSB_IJNSC_ILi128EEESH_NSB_IJNSC_ILi64EEEEEEEEENS_10tfloat32_tESL_NSA_8TiledMMAINSA_8MMA_AtomIJNSA_23SM100_MMA_TF32_2x1SM_SSISL_SL_fLi128ELi128ELNSA_4UMMA5MajorE0ELSQ_1ELNSP_7ScaleInE0ELSR_0EEEEEENSA_6LayoutINSB_IJSE_SE_SE_EEENSB_IJNSC_ILi0EEESW_SW_EEEEENSB_IJNSA_10UnderscoreESZ_SZ_EEEEENS7_6detail27Sm100ImplicitGemmTileTraitsINSA_25SM100_TMA_2SM_LOAD_IM2COLENSA_14ComposedLayoutINSA_7SwizzleILi3ELi4ELi3EEENSA_18smem_ptr_flag_bitsILi32EEENSU_INSB_IJNSC_ILi8EEENSC_ILi32EEEEEENSB_IJS1B_SE_EEEEEEEvEENS13_INSA_18SM100_TMA_2SM_LOADENS15_INS16_ILi2ELi5ELi2EEES19_NSU_INSB_IJS1B_NSC_ILi4EEEEEENSB_IJSE_S1B_EEEEEEEvEEEENS_8epilogue10collective18CollectiveEpilogueINS1Q_23Sm100TmaWarpSpecializedILi4ELi2ELi16ELb1ELb0EEEJNSB_IJSI_SH_SJ_EEENSB_IJNSU_ISI_SE_EENSU_INSB_IJNSC_ILi16EEESD_EEENSB_IJSE_SI_EEEEEEEESL_NSB_IJNSB_IJlllEEESE_SW_EEESL_S23_NS1Q_6fusion15FusionCallbacksIS1U_NS24_17LinearCombinationISL_fSL_fLNS_15FloatRoundStyleE2EEES1V_S21_JEEENSA_5SM1004TMEM4LOAD26SM100_TMEM_LOAD_32dp32b16xENSA_20SM90_TMA_LOAD_IM2COLENS15_INS16_ILi2ELi4ELi3EEES19_NSU_INSB_IJS1A_S1X_EEENSB_IJS1X_SE_EEEEEEENSA_39AutoVectorizingCopyWithAssumedAlignmentILi128EEENSA_21SM90_TMA_STORE_IM2COLES2J_S2L_S2L_EEEvvEEEEvNT_6ParamsE) ;  /* 0xffffff3c022c7950 */ /* 0x000fea0003c3ffff */
.L_x_192:
[----:B------:R-:W-:-:S00]  /*c350*/  BRA `(.L_x_192) ;  /* 0xfffffffc00fc7947 */ /* 0x000fc0000383ffff */
[----:B------:R-:W-:-:S00]  /*c360*/  NOP ;  /* 0x0000000000007918 */ /* 0x000fc00000000000 */
        /* <DEDUP_REMOVED lines=9> */
.L_x_193:


//--------------------- .nv.global.init           --------------------------
	.section	.nv.global.init,"aw",@progbits
.nv.global.init:
	.type		$str$29,@object
	.size		$str$29,($str$30 - $str$29)
$str$29:
        /*0000*/ 	.byte	0x28, 0x61, 0x64, 0x64, 0x72, 0x65, 0x73, 0x73, 0x20, 0x26, 0x20, 0x6d, 0x61, 0x73, 0x6b, 0x29
        /*0010*/ 	.byte	0x20, 0x3d, 0x3d, 0x20, 0x30, 0x00
	.type		$str$30,@object
	.size		$str$30,($str$28 - $str$30)
$str$30:
        /*0016*/ 	.byte	0x2f, 0x74, 0x6d, 0x70, 0x2f, 0x63, 0x75, 0x74, 0x6c, 0x61, 0x73, 0x73, 0x5f, 0x73, 0x77, 0x65
        /*0026*/ 	.byte	0x65, 0x70, 0x5f, 0x73, 0x72, 0x63, 0x2f, 0x69, 0x6e, 0x63, 0x6c, 0x75, 0x64, 0x65, 0x2f, 0x63
        /*0036*/ 	.byte	0x75, 0x74, 0x65, 0x2f, 0x70, 0x6f, 0x69, 0x6e, 0x74, 0x65, 0x72, 0x5f, 0x66, 0x6c, 0x61, 0x67
        /*0046*/ 	.byte	0x67, 0x65, 0x64, 0x2e, 0x68, 0x70, 0x70, 0x00
	.type		$str$28,@object
	.size		$str$28,($str$27 - $str$28)
$str$28:
        /*004e*/ 	.byte	0x2f, 0x74, 0x6d, 0x70, 0x2f, 0x63, 0x75, 0x74, 0x6c, 0x61, 0x73, 0x73, 0x5f, 0x73, 0x77, 0x65
        /*005e*/ 	.byte	0x65, 0x70, 0x5f, 0x73, 0x72, 0x63, 0x2f, 0x69, 0x6e, 0x63, 0x6c, 0x75, 0x64, 0x65, 0x2f, 0x63
        /*006e*/ 	.byte	0x75, 0x74, 0x65, 0x2f, 0x61, 0x74, 0x6f, 0x6d, 0x2f, 0x63, 0x6f, 0x70, 0x79, 0x5f, 0x74, 0x72
        /*007e*/ 	.byte	0x61, 0x69, 0x74, 0x73, 0x5f, 0x73, 0x6d, 0x31, 0x30, 0x30, 0x2e, 0x68, 0x70, 0x70, 0x00
	.type		$str$27,@object
	.size		$str$27,(__unnamed_1 - $str$27)
$str$27:
        /*008d*/ 	.byte	0x28, 0x28, 0x75, 0x69, 0x6e, 0x74, 0x33, 0x32, 0x5f, 0x74, 0x28, 0x74, 0x68, 0x72, 0x65, 0x61
        /*009d*/ 	.byte	0x64, 0x49, 0x64, 0x78, 0x2e, 0x78, 0x29, 0x20, 0x2f, 0x20, 0x33, 0x32, 0x29, 0x20, 0x25, 0x20
        /*00ad*/ 	.byte	0x34, 0x29, 0x20, 0x3d, 0x3d, 0x20, 0x28, 0x28, 0x28, 0x74, 0x6d, 0x65, 0x6d, 0x5f, 0x61, 0x64
        /*00bd*/ 	.byte	0x64, 0x72, 0x20, 0x3e, 0x3e, 0x20, 0x31, 0x36, 0x29, 0x20, 0x2f, 0x20, 0x33, 0x32, 0x29, 0x20
        /*00cd*/ 	.byte	0x25, 0x20, 0x34, 0x29, 0x00
	.type		__unnamed_1,@object
	.size		__unnamed_1,(__unnamed_2 - __unnamed_1)
__unnamed_1:
        /*00d2*/ 	.byte	0x61, 0x75, 0x74, 0x6f, 0x20, 0x63, 0x75, 0x74, 0x65, 0x3a, 0x3a, 0x61, 0x73, 0x5f, 0x70, 0x6f
        /* <DEDUP_REMOVED lines=24> */
        /*0262*/ 	.byte	0x43, 0x3c, 0x32, 0x30, 0x34, 0x38, 0x3e, 0x3e, 0x3e, 0x3e, 0x5d, 0x00
	.type		__unnamed_2,@object
	.size		__unnamed_2,(.L_2 - __unnamed_2)
__unnamed_2:
        /* <DEDUP_REMOVED lines=42> */
        /*050e*/ 	.byte	0x3e, 0x5d, 0x00
.L_2:


//--------------------- .nv.shared._ZN7cutlass13device_kernelINS_4conv6kernel13ConvUniversalINS1_16ConvProblemShapeILNS1_8OperatorE1ELi2EEENS1_10collective14CollectiveConvINS1_47MainloopSm100TmaUmmaWarpSpecializedImplicitGemmILS5_1ELi6ELi2ELi1ELi2EN4cute5tupleIJNSA_1CILi2EEENSC_ILi1EEESE_EEEEENSB_IJNSC_ILi128EEESH_NSB_IJNSC_ILi64EEEEEEEEENS_10tfloat32_tESL_NSA_8TiledMMAINSA_8MMA_AtomIJNSA_23SM100_MMA_TF32_2x1SM_SSISL_SL_fLi128ELi128ELNSA_4UMMA5MajorE0ELSQ_1ELNSP_7ScaleInE0ELSR_0EEEEEENSA_6LayoutINSB_IJSE_SE_SE_EEENSB_IJNSC_ILi0EEESW_SW_EEEEENSB_IJNSA_10UnderscoreESZ_SZ_EEEEENS7_6detail27Sm100ImplicitGemmTileTraitsINSA_25SM100_TMA_2SM_LOAD_IM2COLENSA_14ComposedLayoutINSA_7SwizzleILi3ELi4ELi3EEENSA_18smem_ptr_flag_bitsILi32EEENSU_INSB_IJNSC_ILi8EEENSC_ILi32EEEEEENSB_IJS1B_SE_EEEEEEEvEENS13_INSA_18SM100_TMA_2SM_LOADENS15_INS16_ILi2ELi5ELi2EEES19_NSU_INSB_IJS1B_NSC_ILi4EEEEEENSB_IJSE_S1B_EEEEEEEvEEEENS_8epilogue10collective18CollectiveEpilogueINS1Q_23Sm100TmaWarpSpecializedILi4ELi2ELi16ELb1ELb0EEEJNSB_IJSI_SH_SJ_EEENSB_IJNSU_ISI_SE_EENSU_INSB_IJNSC_ILi16EEESD_EEENSB_IJSE_SI_EEEEEEEESL_NSB_IJNSB_IJlllEEESE_SW_EEESL_S23_NS1Q_6fusion15FusionCallbacksIS1U_NS24_17LinearCombinationISL_fSL_fLNS_15FloatRoundStyleE2EEES1V_S21_JEEENSA_5SM1004TMEM4LOAD26SM100_TMEM_LOAD_32dp32b16xENSA_20SM90_TMA_LOAD_IM2COLENS15_INS16_ILi2ELi4ELi3EEES19_NSU_INSB_IJS1A_S1X_EEENSB_IJS1X_SE_EEEEEEENSA_39AutoVectorizingCopyWithAssumedAlignmentILi128EEENSA_21SM90_TMA_STORE_IM2COLES2J_S2L_S2L_EEEvvEEEEvNT_6ParamsE --------------------------
	.section	.nv.shared._ZN7cutlass13device_kernelINS_4conv6kernel13ConvUniversalINS1_16ConvProblemShapeILNS1_8OperatorE1ELi2EEENS1_10collective14CollectiveConvINS1_47MainloopSm100TmaUmmaWarpSpecializedImplicitGemmILS5_1ELi6ELi2ELi1ELi2EN4cute5tupleIJNSA_1CILi2EEENSC_ILi1EEESE_EEEEENSB_IJNSC_ILi128EEESH_NSB_IJNSC_ILi64EEEEEEEEENS_10tfloat32_tESL_NSA_8TiledMMAINSA_8MMA_AtomIJNSA_23SM100_MMA_TF32_2x1SM_SSISL_SL_fLi128ELi128ELNSA_4UMMA5MajorE0ELSQ_1ELNSP_7ScaleInE0ELSR_0EEEEEENSA_6LayoutINSB_IJSE_SE_SE_EEENSB_IJNSC_ILi0EEESW_SW_EEEEENSB_IJNSA_10UnderscoreESZ_SZ_EEEEENS7_6detail27Sm100ImplicitGemmTileTraitsINSA_25SM100_TMA_2SM_LOAD_IM2COLENSA_14ComposedLayoutINSA_7SwizzleILi3ELi4ELi3EEENSA_18smem_ptr_flag_bitsILi32EEENSU_INSB_IJNSC_ILi8EEENSC_ILi32EEEEEENSB_IJS1B_SE_EEEEEEEvEENS13_INSA_18SM100_TMA_2SM_LOADENS15_INS16_ILi2ELi5ELi2EEES19_NSU_INSB_IJS1B_NSC_ILi4EEEEEENSB_IJSE_S1B_EEEEEEEvEEEENS_8epilogue10collective18CollectiveEpilogueINS1Q_23Sm100TmaWarpSpecializedILi4ELi2ELi16ELb1ELb0EEEJNSB_IJSI_SH_SJ_EEENSB_IJNSU_ISI_SE_EENSU_INSB_IJNSC_ILi16EEESD_EEENSB_IJSE_SI_EEEEEEEESL_NSB_IJNSB_IJlllEEESE_SW_EEESL_S23_NS1Q_6fusion15FusionCallbacksIS1U_NS24_17LinearCombinationISL_fSL_fLNS_15FloatRoundStyleE2EEES1V_S21_JEEENSA_5SM1004TMEM4LOAD26SM100_TMEM_LOAD_32dp32b16xENSA_20SM90_TMA_LOAD_IM2COLENS15_INS16_ILi2ELi4ELi3EEES19_NSU_INSB_IJS1A_S1X_EEENSB_IJS1X_SE_EEEEEEENSA_39AutoVectorizingCopyWithAssumedAlignmentILi128EEENSA_21SM90_TMA_STORE_IM2COLES2J_S2L_S2L_EEEvvEEEEvNT_6ParamsE,"aw",@nobits
	.sectionflags	@""
	.align	16
	.zero		1024


//--------------------- .nv.shared.reserved.0     --------------------------
	.section	.nv.shared.reserved.0,"aw",@nobits
	.weak		__nv_reservedSMEM_offset_0_alias
	.size		__nv_reservedSMEM_offset_0_alias, 0, 64
	.other		__nv_reservedSMEM_offset_0_alias,@"STO_CUDA_RESERVED_SHARED STV_DEFAULT"
__nv_reservedSMEM_offset_0_alias:
	.zero		0
.nv.shared.reserved.0:
	.zero		64
	.weak		__nv_reservedSMEM_tcgen05_partition
	.type		__nv_reservedSMEM_tcgen05_partition,@object
	.size		__nv_reservedSMEM_tcgen05_partition,(.L_0 - __nv_reservedSMEM_tcgen05_partition)
__nv_reservedSMEM_tcgen05_partition:
	.zero		32
.L_0:


//--------------------- .nv.global                --------------------------
	.section	.nv.global,"aw",@nobits
.nv.global:
	.type		_ZN39_INTERNAL_91598c4d_4_k_cu_0d792b4f_43014cute1_E,@object
	.size		_ZN39_INTERNAL_91598c4d_4_k_cu_0d792b4f_43014cute1_E,(_ZN39_INTERNAL_91598c4d_4_k_cu_0d792b4f_43014cuda3std3__45__cpo6cbeginE - _ZN39_INTERNAL_91598c4d_4_k_cu_0d792b4f_43014cute1_E)
_ZN39_INTERNAL_91598c4d_4_k_cu_0d792b4f_43014cute1_E:
	.zero		1
	.type		_ZN39_INTERNAL_91598c4d_4_k_cu_0d792b4f_43014cuda3std3__45__cpo6cbeginE,@object
	.size		_ZN39_INTERNAL_91598c4d_4_k_cu_0d792b4f_43014cuda3std3__45__cpo6cbeginE,(_ZN39_INTERNAL_91598c4d_4_k_cu_0d792b4f_43014cuda3std3__48in_placeE - _ZN39_INTERNAL_91598c4d_4_k_cu_0d792b4f_43014cuda3std3__45__cpo6cbeginE)
_ZN39_INTERNAL_91598c4d_4_k_cu_0d792b4f_43014cuda3std3__45__cpo6cbeginE:
	.zero		1
	.type		_ZN39_INTERNAL_91598c4d_4_k_cu_0d792b4f_43014cuda3std3__48in_placeE,@object
	.size		_ZN39_INTERNAL_91598c4d_4_k_cu_0d792b4f_43014cuda3std3__48in_placeE,(_ZN39_INTERNAL_91598c4d_4_k_cu_0d792b4f_43014cuda3std6ranges3__45__cpo9iter_moveE - _ZN39_INTERNAL_91598c4d_4_k_cu_0d792b4f_43014cuda3std3__48in_placeE)
_ZN39_INTERNAL_91598c4d_4_k_cu_0d792b4f_43014cuda3std3__48in_placeE:
	.zero		1
	.type		_ZN39_INTERNAL_91598c4d_4_k_cu_0d792b4f_43014cuda3std6ranges3__45__cpo9iter_moveE,@object
	.size		_ZN39_INTERNAL_91598c4d_4_k_cu_0d792b4f_43014cuda3std6ranges3__45__cpo9iter_moveE,(_ZN39_INTERNAL_91598c4d_4_k_cu_0d792b4f_43014cuda3std3__45__cpo5beginE - _ZN39_INTERNAL_91598c4d_4_k_cu_0d792b4f_43014cuda3std6ranges3__45__cpo9iter_moveE)
_ZN39_INTERNAL_91598c4d_4_k_cu_0d792b4f_43014cuda3std6ranges3__45__cpo9iter_moveE:
	.zero		1
	.type		_ZN39_INTERNAL_91598c4d_4_k_cu_0d792b4f_43014cuda3std3__45__cpo5beginE,@object
	.size		_ZN39_INTERNAL_91598c4d_4_k_cu_0d792b4f_43014cuda3std3__45__cpo5beginE,(_ZN39_INTERNAL_91598c4d_4_k_cu_0d792b4f_43014cuda3std3__441_GLOBAL__N__91598c4d_4_k_cu_0d792b4f_43016ignoreE - _ZN39_INTERNAL_91598c4d_4_k_cu_0d792b4f_43014cuda3std3__45__cpo5beginE)
_ZN39_INTERNAL_91598c4d_4_k_cu_0d792b4f_43014cuda3std3__45__cpo5beginE:
	.zero		1
	.type		_ZN39_INTERNAL_91598c4d_4_k_cu_0d792b4f_43014cuda3std3__441_GLOBAL__N__91598c4d_4_k_cu_0d792b4f_43016ignoreE,@object
	.size		_ZN39_INTERNAL_91598c4d_4_k_cu_0d792b4f_43014cuda3std3__441_GLOBAL__N__91598c4d_4_k_cu_0d792b4f_43016ignoreE,(_ZN39_INTERNAL_91598c4d_4_k_cu_0d792b4f_43014cute7productE - _ZN39_INTERNAL_91598c4d_4_k_cu_0d792b4f_43014cuda3std3__441_GLOBAL__N__91598c4d_4_k_cu_0d792b4f_43016ignoreE)
_ZN39_INTERNAL_91598c4d_4_k_cu_0d792b4f_43014cuda3std3__441_GLOBAL__N__91598c4d_4_k_cu_0d792b4f_43016ignoreE:
	.zero		1
	.type		_ZN39_INTERNAL_91598c4d_4_k_cu_0d792b4f_43014cute7productE,@object
	.size		_ZN39_INTERNAL_91598c4d_4_k_cu_0d792b4f_43014cute7productE,(_ZN39_INTERNAL_91598c4d_4_k_cu_0d792b4f_43014cuda3std3__45__cpo3endE - _ZN39_INTERNAL_91598c4d_4_k_cu_0d792b4f_43014cute7productE)
_ZN39_INTERNAL_91598c4d_4_k_cu_0d792b4f_43014cute7productE:
	.zero		1
	.type		_ZN39_INTERNAL_91598c4d_4_k_cu_0d792b4f_43014cuda3std3__45__cpo3endE,@object
	.size		_ZN39_INTERNAL_91598c4d_4_k_cu_0d792b4f_43014cuda3std3__45__cpo3endE,(_ZN39_INTERNAL_91598c4d_4_k_cu_0d792b4f_43014cuda3std3__419piecewise_constructE - _ZN39_INTERNAL_91598c4d_4_k_cu_0d792b4f_43014cuda3std3__45__cpo3endE)
_ZN39_INTERNAL_91598c4d_4_k_cu_0d792b4f_43014cuda3std3__45__cpo3endE:
	.zero		1
	.type		_ZN39_INTERNAL_91598c4d_4_k_cu_0d792b4f_43014cuda3std3__419piecewise_constructE,@object
	.size		_ZN39_INTERNAL_91598c4d_4_k_cu_0d792b4f_43014cuda3std3__419piecewise_constructE,(_ZN39_INTERNAL_91598c4d_4_k_cu_0d792b4f_43014cuda3std3__45__cpo4cendE - _ZN39_INTERNAL_91598c4d_4_k_cu_0d792b4f_43014cuda3std3__419piecewise_constructE)
_ZN39_INTERNAL_91598c4d_4_k_cu_0d792b4f_43014cuda3std3__419piecewise_constructE:
	.zero		1
	.type		_ZN39_INTERNAL_91598c4d_4_k_cu_0d792b4f_43014cuda3std3__45__cpo4cendE,@object
	.size		_ZN39_INTERNAL_91598c4d_4_k_cu_0d792b4f_43014cuda3std3__45__cpo4cendE,(_ZN39_INTERNAL_91598c4d_4_k_cu_0d792b4f_43014cuda3std6ranges3__45__cpo4swapE - _ZN39_INTERNAL_91598c4d_4_k_cu_0d792b4f_43014cuda3std3__45__cpo4cendE)
_ZN39_INTERNAL_91598c4d_4_k_cu_0d792b4f_43014cuda3std3__45__cpo4cendE:
	.zero		1
	.type		_ZN39_INTERNAL_91598c4d_4_k_cu_0d792b4f_43014cuda3std6ranges3__45__cpo4swapE,@object
	.size		_ZN39_INTERNAL_91598c4d_4_k_cu_0d792b4f_43014cuda3std6ranges3__45__cpo4swapE,(.L_10 - _ZN39_INTERNAL_91598c4d_4_k_cu_0d792b4f_43014cuda3std6ranges3__45__cpo4swapE)
_ZN39_INTERNAL_91598c4d_4_k_cu_0d792b4f_43014cuda3std6ranges3__45__cpo4swapE:
	.zero		1
.L_10:


//--------------------- .nv.constant0._ZN7cutlass13device_kernelINS_4conv6kernel13ConvUniversalINS1_16ConvProblemShapeILNS1_8OperatorE1ELi2EEENS1_10collective14CollectiveConvINS1_47MainloopSm100TmaUmmaWarpSpecializedImplicitGemmILS5_1ELi6ELi2ELi1ELi2EN4cute5tupleIJNSA_1CILi2EEENSC_ILi1EEESE_EEEEENSB_IJNSC_ILi128EEESH_NSB_IJNSC_ILi64EEEEEEEEENS_10tfloat32_tESL_NSA_8TiledMMAINSA_8MMA_AtomIJNSA_23SM100_MMA_TF32_2x1SM_SSISL_SL_fLi128ELi128ELNSA_4UMMA5MajorE0ELSQ_1ELNSP_7ScaleInE0ELSR_0EEEEEENSA_6LayoutINSB_IJSE_SE_SE_EEENSB_IJNSC_ILi0EEESW_SW_EEEEENSB_IJNSA_10UnderscoreESZ_SZ_EEEEENS7_6detail27Sm100ImplicitGemmTileTraitsINSA_25SM100_TMA_2SM_LOAD_IM2COLENSA_14ComposedLayoutINSA_7SwizzleILi3ELi4ELi3EEENSA_18smem_ptr_flag_bitsILi32EEENSU_INSB_IJNSC_ILi8EEENSC_ILi32EEEEEENSB_IJS1B_SE_EEEEEEEvEENS13_INSA_18SM100_TMA_2SM_LOADENS15_INS16_ILi2ELi5ELi2EEES19_NSU_INSB_IJS1B_NSC_ILi4EEEEEENSB_IJSE_S1B_EEEEEEEvEEEENS_8epilogue10collective18CollectiveEpilogueINS1Q_23Sm100TmaWarpSpecializedILi4ELi2ELi16ELb1ELb0EEEJNSB_IJSI_SH_SJ_EEENSB_IJNSU_ISI_SE_EENSU_INSB_IJNSC_ILi16EEESD_EEENSB_IJSE_SI_EEEEEEEESL_NSB_IJNSB_IJlllEEESE_SW_EEESL_S23_NS1Q_6fusion15FusionCallbacksIS1U_NS24_17LinearCombinationISL_fSL_fLNS_15FloatRoundStyleE2EEES1V_S21_JEEENSA_5SM1004TMEM4LOAD26SM100_TMEM_LOAD_32dp32b16xENSA_20SM90_TMA_LOAD_IM2COLENS15_INS16_ILi2ELi4ELi3EEES19_NSU_INSB_IJS1A_S1X_EEENSB_IJS1X_SE_EEEEEEENSA_39AutoVectorizingCopyWithAssumedAlignmentILi128EEENSA_21SM90_TMA_STORE_IM2COLES2J_S2L_S2L_EEEvvEEEEvNT_6ParamsE --------------------------
	.section	.nv.constant0._ZN7cutlass13device_kernelINS_4conv6kernel13ConvUniversalINS1_16ConvProblemShapeILNS1_8OperatorE1ELi2EEENS1_10collective14CollectiveConvINS1_47MainloopSm100TmaUmmaWarpSpecializedImplicitGemmILS5_1ELi6ELi2ELi1ELi2EN4cute5tupleIJNSA_1CILi2EEENSC_ILi1EEESE_EEEEENSB_IJNSC_ILi128EEESH_NSB_IJNSC_ILi64EEEEEEEEENS_10tfloat32_tESL_NSA_8TiledMMAINSA_8MMA_AtomIJNSA_23SM100_MMA_TF32_2x1SM_SSISL_SL_fLi128ELi128ELNSA_4UMMA5MajorE0ELSQ_1ELNSP_7ScaleInE0ELSR_0EEEEEENSA_6LayoutINSB_IJSE_SE_SE_EEENSB_IJNSC_ILi0EEESW_SW_EEEEENSB_IJNSA_10UnderscoreESZ_SZ_EEEEENS7_6detail27Sm100ImplicitGemmTileTraitsINSA_25SM100_TMA_2SM_LOAD_IM2COLENSA_14ComposedLayoutINSA_7SwizzleILi3ELi4ELi3EEENSA_18smem_ptr_flag_bitsILi32EEENSU_INSB_IJNSC_ILi8EEENSC_ILi32EEEEEENSB_IJS1B_SE_EEEEEEEvEENS13_INSA_18SM100_TMA_2SM_LOADENS15_INS16_ILi2ELi5ELi2EEES19_NSU_INSB_IJS1B_NSC_ILi4EEEEEENSB_IJSE_S1B_EEEEEEEvEEEENS_8epilogue10collective18CollectiveEpilogueINS1Q_23Sm100TmaWarpSpecializedILi4ELi2ELi16ELb1ELb0EEEJNSB_IJSI_SH_SJ_EEENSB_IJNSU_ISI_SE_EENSU_INSB_IJNSC_ILi16EEESD_EEENSB_IJSE_SI_EEEEEEEESL_NSB_IJNSB_IJlllEEESE_SW_EEESL_S23_NS1Q_6fusion15FusionCallbacksIS1U_NS24_17LinearCombinationISL_fSL_fLNS_15FloatRoundStyleE2EEES1V_S21_JEEENSA_5SM1004TMEM4LOAD26SM100_TMEM_LOAD_32dp32b16xENSA_20SM90_TMA_LOAD_IM2COLENS15_INS16_ILi2ELi4ELi3EEES19_NSU_INSB_IJS1A_S1X_EEENSB_IJS1X_SE_EEEEEEENSA_39AutoVectorizingCopyWithAssumedAlignmentILi128EEENSA_21SM90_TMA_STORE_IM2COLES2J_S2L_S2L_EEEvvEEEEvNT_6ParamsE,"a",@progbits
	.sectionflags	@""
	.align	4
.nv.constant0._ZN7cutlass13device_kernelINS_4conv6kernel13ConvUniversalINS1_16ConvProblemShapeILNS1_8OperatorE1ELi2EEENS1_10collective14CollectiveConvINS1_47MainloopSm100TmaUmmaWarpSpecializedImplicitGemmILS5_1ELi6ELi2ELi1ELi2EN4cute5tupleIJNSA_1CILi2EEENSC_ILi1EEESE_EEEEENSB_IJNSC_ILi128EEESH_NSB_IJNSC_ILi64EEEEEEEEENS_10tfloat32_tESL_NSA_8TiledMMAINSA_8MMA_AtomIJNSA_23SM100_MMA_TF32_2x1SM_SSISL_SL_fLi128ELi128ELNSA_4UMMA5MajorE0ELSQ_1ELNSP_7ScaleInE0ELSR_0EEEEEENSA_6LayoutINSB_IJSE_SE_SE_EEENSB_IJNSC_ILi0EEESW_SW_EEEEENSB_IJNSA_10UnderscoreESZ_SZ_EEEEENS7_6detail27Sm100ImplicitGemmTileTraitsINSA_25SM100_TMA_2SM_LOAD_IM2COLENSA_14ComposedLayoutINSA_7SwizzleILi3ELi4ELi3EEENSA_18smem_ptr_flag_bitsILi32EEENSU_INSB_IJNSC_ILi8EEENSC_ILi32EEEEEENSB_IJS1B_SE_EEEEEEEvEENS13_INSA_18SM100_TMA_2SM_LOADENS15_INS16_ILi2ELi5ELi2EEES19_NSU_INSB_IJS1B_NSC_ILi4EEEEEENSB_IJSE_S1B_EEEEEEEvEEEENS_8epilogue10collective18CollectiveEpilogueINS1Q_23Sm100TmaWarpSpecializedILi4ELi2ELi16ELb1ELb0EEEJNSB_IJSI_SH_SJ_EEENSB_IJNSU_ISI_SE_EENSU_INSB_IJNSC_ILi16EEESD_EEENSB_IJSE_SI_EEEEEEEESL_NSB_IJNSB_IJlllEEESE_SW_EEESL_S23_NS1Q_6fusion15FusionCallbacksIS1U_NS24_17LinearCombinationISL_fSL_fLNS_15FloatRoundStyleE2EEES1V_S21_JEEENSA_5SM1004TMEM4LOAD26SM100_TMEM_LOAD_32dp32b16xENSA_20SM90_TMA_LOAD_IM2COLENS15_INS16_ILi2ELi4ELi3EEES19_NSU_INSB_IJS1A_S1X_EEENSB_IJS1X_SE_EEEEEEENSA_39AutoVectorizingCopyWithAssumedAlignmentILi128EEENSA_21SM90_TMA_STORE_IM2COLES2J_S2L_S2L_EEEvvEEEEvNT_6ParamsE:
	.zero		2944


//--------------------- SYMBOLS --------------------------

	.type		.nv.reservedSmem.offset0,@object
	.size		.nv.reservedSmem.offset0,0x4
	.type		.nv.reservedSmem.cap,@object
	.size		.nv.reservedSmem.cap,0x4
	.type		__assertfail,@function
